//
// Generated by NVIDIA NVVM Compiler
//
// Compiler Build ID: CL-36424714
// Cuda compilation tools, release 13.0, V13.0.88
// Based on NVVM 20.0.0
//

.version 9.0
.target sm_100
.address_size 64

	// .globl	_Z24cuda_fitacf_power_kernelPKfS0_iiPf
.func  (.param .b64 func_retval0) __internal_accurate_pow
(
	.param .b64 __internal_accurate_pow_param_0,
	.param .b64 __internal_accurate_pow_param_1
)
;
.global .align 1 .b8 _ZN34_INTERNAL_22bd532f_4_k_cu_f448cb964cuda3std3__45__cpo5beginE[1];
.global .align 1 .b8 _ZN34_INTERNAL_22bd532f_4_k_cu_f448cb964cuda3std3__45__cpo3endE[1];
.global .align 1 .b8 _ZN34_INTERNAL_22bd532f_4_k_cu_f448cb964cuda3std3__45__cpo6cbeginE[1];
.global .align 1 .b8 _ZN34_INTERNAL_22bd532f_4_k_cu_f448cb964cuda3std3__45__cpo4cendE[1];
.global .align 1 .b8 _ZN34_INTERNAL_22bd532f_4_k_cu_f448cb964cuda3std3__45__cpo6rbeginE[1];
.global .align 1 .b8 _ZN34_INTERNAL_22bd532f_4_k_cu_f448cb964cuda3std3__45__cpo4rendE[1];
.global .align 1 .b8 _ZN34_INTERNAL_22bd532f_4_k_cu_f448cb964cuda3std3__45__cpo7crbeginE[1];
.global .align 1 .b8 _ZN34_INTERNAL_22bd532f_4_k_cu_f448cb964cuda3std3__45__cpo5crendE[1];
.global .align 1 .b8 _ZN34_INTERNAL_22bd532f_4_k_cu_f448cb964cuda3std3__436_GLOBAL__N__22bd532f_4_k_cu_f448cb966ignoreE[1];
.global .align 1 .b8 _ZN34_INTERNAL_22bd532f_4_k_cu_f448cb964cuda3std3__419piecewise_constructE[1];
.global .align 1 .b8 _ZN34_INTERNAL_22bd532f_4_k_cu_f448cb964cuda3std3__48in_placeE[1];
.global .align 1 .b8 _ZN34_INTERNAL_22bd532f_4_k_cu_f448cb964cuda3std3__420unreachable_sentinelE[1];
.global .align 1 .b8 _ZN34_INTERNAL_22bd532f_4_k_cu_f448cb964cuda3std3__47nulloptE[1];
.global .align 1 .b8 _ZN34_INTERNAL_22bd532f_4_k_cu_f448cb964cuda3std3__48unexpectE[1];
.global .align 1 .b8 _ZN34_INTERNAL_22bd532f_4_k_cu_f448cb964cuda3std6ranges3__45__cpo4swapE[1];
.global .align 1 .b8 _ZN34_INTERNAL_22bd532f_4_k_cu_f448cb964cuda3std6ranges3__45__cpo9iter_moveE[1];
.global .align 1 .b8 _ZN34_INTERNAL_22bd532f_4_k_cu_f448cb964cuda3std6ranges3__45__cpo5beginE[1];
.global .align 1 .b8 _ZN34_INTERNAL_22bd532f_4_k_cu_f448cb964cuda3std6ranges3__45__cpo3endE[1];
.global .align 1 .b8 _ZN34_INTERNAL_22bd532f_4_k_cu_f448cb964cuda3std6ranges3__45__cpo6cbeginE[1];
.global .align 1 .b8 _ZN34_INTERNAL_22bd532f_4_k_cu_f448cb964cuda3std6ranges3__45__cpo4cendE[1];
.global .align 1 .b8 _ZN34_INTERNAL_22bd532f_4_k_cu_f448cb964cuda3std6ranges3__45__cpo7advanceE[1];
.global .align 1 .b8 _ZN34_INTERNAL_22bd532f_4_k_cu_f448cb964cuda3std6ranges3__45__cpo9iter_swapE[1];
.global .align 1 .b8 _ZN34_INTERNAL_22bd532f_4_k_cu_f448cb964cuda3std6ranges3__45__cpo4nextE[1];
.global .align 1 .b8 _ZN34_INTERNAL_22bd532f_4_k_cu_f448cb964cuda3std6ranges3__45__cpo4prevE[1];
.global .align 1 .b8 _ZN34_INTERNAL_22bd532f_4_k_cu_f448cb964cuda3std6ranges3__45__cpo4dataE[1];
.global .align 1 .b8 _ZN34_INTERNAL_22bd532f_4_k_cu_f448cb964cuda3std6ranges3__45__cpo5cdataE[1];
.global .align 1 .b8 _ZN34_INTERNAL_22bd532f_4_k_cu_f448cb964cuda3std6ranges3__45__cpo4sizeE[1];
.global .align 1 .b8 _ZN34_INTERNAL_22bd532f_4_k_cu_f448cb964cuda3std6ranges3__45__cpo5ssizeE[1];
.global .align 1 .b8 _ZN34_INTERNAL_22bd532f_4_k_cu_f448cb964cuda3std6ranges3__45__cpo8distanceE[1];
.global .align 1 .b8 _ZN34_INTERNAL_22bd532f_4_k_cu_f448cb966thrust24THRUST_300001_SM_1000_NS8cuda_cub3parE[1];
.global .align 1 .b8 _ZN34_INTERNAL_22bd532f_4_k_cu_f448cb966thrust24THRUST_300001_SM_1000_NS8cuda_cub10par_nosyncE[1];
.global .align 1 .b8 _ZN34_INTERNAL_22bd532f_4_k_cu_f448cb966thrust24THRUST_300001_SM_1000_NS6system6detail10sequential3seqE[1];
.global .align 1 .b8 _ZN34_INTERNAL_22bd532f_4_k_cu_f448cb966thrust24THRUST_300001_SM_1000_NS6system3cpp3parE[1];
.global .align 1 .b8 _ZN34_INTERNAL_22bd532f_4_k_cu_f448cb966thrust24THRUST_300001_SM_1000_NS12placeholders2_1E[1];
.global .align 1 .b8 _ZN34_INTERNAL_22bd532f_4_k_cu_f448cb966thrust24THRUST_300001_SM_1000_NS12placeholders2_2E[1];
.global .align 1 .b8 _ZN34_INTERNAL_22bd532f_4_k_cu_f448cb966thrust24THRUST_300001_SM_1000_NS12placeholders2_3E[1];
.global .align 1 .b8 _ZN34_INTERNAL_22bd532f_4_k_cu_f448cb966thrust24THRUST_300001_SM_1000_NS12placeholders2_4E[1];
.global .align 1 .b8 _ZN34_INTERNAL_22bd532f_4_k_cu_f448cb966thrust24THRUST_300001_SM_1000_NS12placeholders2_5E[1];
.global .align 1 .b8 _ZN34_INTERNAL_22bd532f_4_k_cu_f448cb966thrust24THRUST_300001_SM_1000_NS12placeholders2_6E[1];
.global .align 1 .b8 _ZN34_INTERNAL_22bd532f_4_k_cu_f448cb966thrust24THRUST_300001_SM_1000_NS12placeholders2_7E[1];
.global .align 1 .b8 _ZN34_INTERNAL_22bd532f_4_k_cu_f448cb966thrust24THRUST_300001_SM_1000_NS12placeholders2_8E[1];
.global .align 1 .b8 _ZN34_INTERNAL_22bd532f_4_k_cu_f448cb966thrust24THRUST_300001_SM_1000_NS12placeholders2_9E[1];
.global .align 1 .b8 _ZN34_INTERNAL_22bd532f_4_k_cu_f448cb966thrust24THRUST_300001_SM_1000_NS12placeholders3_10E[1];
.global .align 1 .b8 _ZN34_INTERNAL_22bd532f_4_k_cu_f448cb966thrust24THRUST_300001_SM_1000_NS3seqE[1];
.global .align 1 .b8 _ZN34_INTERNAL_22bd532f_4_k_cu_f448cb966thrust24THRUST_300001_SM_1000_NS6deviceE[1];
.extern .shared .align 16 .b8 s_pat[];

.visible .entry _Z24cuda_fitacf_power_kernelPKfS0_iiPf(
	.param .u64 .ptr .align 1 _Z24cuda_fitacf_power_kernelPKfS0_iiPf_param_0,
	.param .u64 .ptr .align 1 _Z24cuda_fitacf_power_kernelPKfS0_iiPf_param_1,
	.param .u32 _Z24cuda_fitacf_power_kernelPKfS0_iiPf_param_2,
	.param .u32 _Z24cuda_fitacf_power_kernelPKfS0_iiPf_param_3,
	.param .u64 .ptr .align 1 _Z24cuda_fitacf_power_kernelPKfS0_iiPf_param_4
)
{
	.reg .pred 	%p<2>;
	.reg .b32 	%r<8>;
	.reg .b32 	%f<6>;
	.reg .b64 	%rd<12>;

	ld.param.u64 	%rd1, [_Z24cuda_fitacf_power_kernelPKfS0_iiPf_param_0];
	ld.param.u64 	%rd2, [_Z24cuda_fitacf_power_kernelPKfS0_iiPf_param_1];
	ld.param.u32 	%r3, [_Z24cuda_fitacf_power_kernelPKfS0_iiPf_param_2];
	ld.param.u32 	%r2, [_Z24cuda_fitacf_power_kernelPKfS0_iiPf_param_3];
	ld.param.u64 	%rd3, [_Z24cuda_fitacf_power_kernelPKfS0_iiPf_param_4];
	mov.u32 	%r4, %ctaid.x;
	mov.u32 	%r5, %ntid.x;
	mov.u32 	%r6, %tid.x;
	mad.lo.s32 	%r1, %r4, %r5, %r6;
	setp.ge.s32 	%p1, %r1, %r3;
	@%p1 bra 	$L__BB0_2;
	cvta.to.global.u64 	%rd4, %rd1;
	cvta.to.global.u64 	%rd5, %rd2;
	cvta.to.global.u64 	%rd6, %rd3;
	mul.lo.s32 	%r7, %r2, %r1;
	mul.wide.s32 	%rd7, %r7, 4;
	add.s64 	%rd8, %rd4, %rd7;
	ld.global.f32 	%f1, [%rd8];
	add.s64 	%rd9, %rd5, %rd7;
	ld.global.f32 	%f2, [%rd9];
	mul.f32 	%f3, %f2, %f2;
	fma.rn.f32 	%f4, %f1, %f1, %f3;
	sqrt.rn.f32 	%f5, %f4;
	mul.wide.s32 	%rd10, %r1, 4;
	add.s64 	%rd11, %rd6, %rd10;
	st.global.f32 	[%rd11], %f5;
$L__BB0_2:
	ret;

}
	// .globl	_Z27cuda_fitacf_velocity_kernelPKfS0_iiPfS1_
.visible .entry _Z27cuda_fitacf_velocity_kernelPKfS0_iiPfS1_(
	.param .u64 .ptr .align 1 _Z27cuda_fitacf_velocity_kernelPKfS0_iiPfS1__param_0,
	.param .u64 .ptr .align 1 _Z27cuda_fitacf_velocity_kernelPKfS0_iiPfS1__param_1,
	.param .u32 _Z27cuda_fitacf_velocity_kernelPKfS0_iiPfS1__param_2,
	.param .u32 _Z27cuda_fitacf_velocity_kernelPKfS0_iiPfS1__param_3,
	.param .u64 .ptr .align 1 _Z27cuda_fitacf_velocity_kernelPKfS0_iiPfS1__param_4,
	.param .u64 .ptr .align 1 _Z27cuda_fitacf_velocity_kernelPKfS0_iiPfS1__param_5
)
{
	.reg .pred 	%p<16>;
	.reg .b32 	%r<10>;
	.reg .b32 	%f<71>;
	.reg .b64 	%rd<15>;
	.reg .b64 	%fd<5>;

	ld.param.u64 	%rd1, [_Z27cuda_fitacf_velocity_kernelPKfS0_iiPfS1__param_0];
	ld.param.u64 	%rd2, [_Z27cuda_fitacf_velocity_kernelPKfS0_iiPfS1__param_1];
	ld.param.u32 	%r3, [_Z27cuda_fitacf_velocity_kernelPKfS0_iiPfS1__param_2];
	ld.param.u32 	%r2, [_Z27cuda_fitacf_velocity_kernelPKfS0_iiPfS1__param_3];
	ld.param.u64 	%rd3, [_Z27cuda_fitacf_velocity_kernelPKfS0_iiPfS1__param_4];
	ld.param.u64 	%rd4, [_Z27cuda_fitacf_velocity_kernelPKfS0_iiPfS1__param_5];
	mov.u32 	%r4, %ctaid.x;
	mov.u32 	%r5, %ntid.x;
	mov.u32 	%r6, %tid.x;
	mad.lo.s32 	%r1, %r4, %r5, %r6;
	setp.ge.s32 	%p1, %r1, %r3;
	setp.lt.s32 	%p2, %r2, 2;
	or.pred  	%p3, %p1, %p2;
	@%p3 bra 	$L__BB1_2;
	cvta.to.global.u64 	%rd5, %rd1;
	cvta.to.global.u64 	%rd6, %rd2;
	cvta.to.global.u64 	%rd7, %rd4;
	cvta.to.global.u64 	%rd8, %rd3;
	mul.lo.s32 	%r7, %r2, %r1;
	mul.wide.s32 	%rd9, %r7, 4;
	add.s64 	%rd10, %rd5, %rd9;
	ld.global.f32 	%f1, [%rd10];
	add.s64 	%rd11, %rd6, %rd9;
	ld.global.f32 	%f2, [%rd11];
	abs.f32 	%f3, %f1;
	abs.f32 	%f4, %f2;
	setp.gt.f32 	%p4, %f4, %f3;
	selp.f32 	%f5, %f4, %f3, %p4;
	selp.f32 	%f6, %f3, %f4, %p4;
	div.rn.f32 	%f7, %f6, %f5;
	mul.f32 	%f8, %f7, %f7;
	fma.rn.f32 	%f9, %f8, 0f3B33710B, 0fBC807748;
	fma.rn.f32 	%f10, %f9, %f8, 0f3D2CDAB2;
	fma.rn.f32 	%f11, %f10, %f8, 0fBD992D10;
	fma.rn.f32 	%f12, %f11, %f8, 0f3DD9EA6C;
	fma.rn.f32 	%f13, %f12, %f8, 0fBE117CB1;
	fma.rn.f32 	%f14, %f13, %f8, 0f3E4CBCE0;
	fma.rn.f32 	%f15, %f14, %f8, 0fBEAAAA7D;
	mul.f32 	%f16, %f8, %f15;
	fma.rn.f32 	%f17, %f16, %f7, %f7;
	neg.f32 	%f18, %f17;
	fma.rn.f32 	%f19, 0f3F6EE581, 0f3FD774EB, %f18;
	selp.f32 	%f20, %f19, %f17, %p4;
	selp.f32 	%f21, 0f3F6EE581, 0f3FEEE581, %p4;
	selp.f32 	%f22, %f17, %f18, %p4;
	mov.b32 	%r8, %f1;
	fma.rn.f32 	%f23, %f21, 0f3FD774EB, %f22;
	setp.lt.s32 	%p5, %r8, 0;
	selp.f32 	%f24, %f23, %f20, %p5;
	add.f32 	%f25, %f3, %f4;
	setp.eq.f32 	%p6, %f5, 0f00000000;
	selp.f32 	%f26, 0f40490FDB, 0f00000000, %p5;
	setp.eq.f32 	%p7, %f3, %f4;
	selp.f32 	%f27, 0f4016CBE4, 0f3F490FDB, %p5;
	selp.f32 	%f28, %f27, %f24, %p7;
	selp.f32 	%f29, %f26, %f28, %p6;
	abs.f32 	%f30, %f25;
	setp.nan.f32 	%p8, %f30, %f30;
	copysign.f32 	%f31, %f2, %f29;
	selp.f32 	%f32, %f25, %f31, %p8;
	ld.global.f32 	%f33, [%rd10+4];
	ld.global.f32 	%f34, [%rd11+4];
	abs.f32 	%f35, %f33;
	abs.f32 	%f36, %f34;
	setp.gt.f32 	%p9, %f36, %f35;
	selp.f32 	%f37, %f36, %f35, %p9;
	selp.f32 	%f38, %f35, %f36, %p9;
	div.rn.f32 	%f39, %f38, %f37;
	mul.f32 	%f40, %f39, %f39;
	fma.rn.f32 	%f41, %f40, 0f3B33710B, 0fBC807748;
	fma.rn.f32 	%f42, %f41, %f40, 0f3D2CDAB2;
	fma.rn.f32 	%f43, %f42, %f40, 0fBD992D10;
	fma.rn.f32 	%f44, %f43, %f40, 0f3DD9EA6C;
	fma.rn.f32 	%f45, %f44, %f40, 0fBE117CB1;
	fma.rn.f32 	%f46, %f45, %f40, 0f3E4CBCE0;
	fma.rn.f32 	%f47, %f46, %f40, 0fBEAAAA7D;
	mul.f32 	%f48, %f40, %f47;
	fma.rn.f32 	%f49, %f48, %f39, %f39;
	neg.f32 	%f50, %f49;
	fma.rn.f32 	%f51, 0f3F6EE581, 0f3FD774EB, %f50;
	selp.f32 	%f52, %f51, %f49, %p9;
	selp.f32 	%f53, 0f3F6EE581, 0f3FEEE581, %p9;
	selp.f32 	%f54, %f49, %f50, %p9;
	mov.b32 	%r9, %f33;
	fma.rn.f32 	%f55, %f53, 0f3FD774EB, %f54;
	setp.lt.s32 	%p10, %r9, 0;
	selp.f32 	%f56, %f55, %f52, %p10;
	add.f32 	%f57, %f35, %f36;
	setp.eq.f32 	%p11, %f37, 0f00000000;
	selp.f32 	%f58, 0f40490FDB, 0f00000000, %p10;
	setp.eq.f32 	%p12, %f35, %f36;
	selp.f32 	%f59, 0f4016CBE4, 0f3F490FDB, %p10;
	selp.f32 	%f60, %f59, %f56, %p12;
	selp.f32 	%f61, %f58, %f60, %p11;
	abs.f32 	%f62, %f57;
	setp.nan.f32 	%p13, %f62, %f62;
	copysign.f32 	%f63, %f34, %f61;
	selp.f32 	%f64, %f57, %f63, %p13;
	mul.wide.s32 	%rd12, %r1, 4;
	add.s64 	%rd13, %rd7, %rd12;
	st.global.f32 	[%rd13], %f32;
	sub.f32 	%f65, %f64, %f32;
	cvt.f64.f32 	%fd1, %f65;
	setp.gt.f64 	%p14, %fd1, 0d400921FB54442D18;
	add.f64 	%fd2, %fd1, 0dC01921FB54442D18;
	cvt.rn.f32.f64 	%f66, %fd2;
	selp.f32 	%f67, %f66, %f65, %p14;
	cvt.f64.f32 	%fd3, %f67;
	setp.lt.f64 	%p15, %fd3, 0dC00921FB54442D18;
	add.f64 	%fd4, %fd3, 0d401921FB54442D18;
	cvt.rn.f32.f64 	%f68, %fd4;
	selp.f32 	%f69, %f68, %f67, %p15;
	mul.f32 	%f70, %f69, 0f43160000;
	add.s64 	%rd14, %rd8, %rd12;
	st.global.f32 	[%rd14], %f70;
$L__BB1_2:
	ret;

}
	// .globl	_Z24cuda_fitacf_width_kernelPKfS0_iiS0_Pf
.visible .entry _Z24cuda_fitacf_width_kernelPKfS0_iiS0_Pf(
	.param .u64 .ptr .align 1 _Z24cuda_fitacf_width_kernelPKfS0_iiS0_Pf_param_0,
	.param .u64 .ptr .align 1 _Z24cuda_fitacf_width_kernelPKfS0_iiS0_Pf_param_1,
	.param .u32 _Z24cuda_fitacf_width_kernelPKfS0_iiS0_Pf_param_2,
	.param .u32 _Z24cuda_fitacf_width_kernelPKfS0_iiS0_Pf_param_3,
	.param .u64 .ptr .align 1 _Z24cuda_fitacf_width_kernelPKfS0_iiS0_Pf_param_4,
	.param .u64 .ptr .align 1 _Z24cuda_fitacf_width_kernelPKfS0_iiS0_Pf_param_5
)
{
	.reg .pred 	%p<12>;
	.reg .b32 	%r<31>;
	.reg .b32 	%f<43>;
	.reg .b64 	%rd<20>;

	ld.param.u64 	%rd4, [_Z24cuda_fitacf_width_kernelPKfS0_iiS0_Pf_param_0];
	ld.param.u64 	%rd5, [_Z24cuda_fitacf_width_kernelPKfS0_iiS0_Pf_param_1];
	ld.param.u32 	%r13, [_Z24cuda_fitacf_width_kernelPKfS0_iiS0_Pf_param_2];
	ld.param.u32 	%r12, [_Z24cuda_fitacf_width_kernelPKfS0_iiS0_Pf_param_3];
	ld.param.u64 	%rd6, [_Z24cuda_fitacf_width_kernelPKfS0_iiS0_Pf_param_4];
	ld.param.u64 	%rd7, [_Z24cuda_fitacf_width_kernelPKfS0_iiS0_Pf_param_5];
	cvta.to.global.u64 	%rd1, %rd7;
	mov.u32 	%r14, %ctaid.x;
	mov.u32 	%r15, %ntid.x;
	mov.u32 	%r16, %tid.x;
	mad.lo.s32 	%r1, %r14, %r15, %r16;
	setp.ge.s32 	%p1, %r1, %r13;
	@%p1 bra 	$L__BB2_10;
	cvta.to.global.u64 	%rd8, %rd6;
	mul.wide.s32 	%rd9, %r1, 4;
	add.s64 	%rd10, %rd8, %rd9;
	ld.global.f32 	%f1, [%rd10];
	setp.lt.f32 	%p2, %f1, 0f447A0000;
	@%p2 bra 	$L__BB2_11;
	setp.lt.s32 	%p3, %r12, 2;
	mov.b32 	%r29, 0;
	mov.f32 	%f41, 0f00000000;
	@%p3 bra 	$L__BB2_7;
	min.s32 	%r19, %r12, 5;
	neg.s32 	%r27, %r19;
	mad.lo.s32 	%r26, %r12, %r1, 1;
	cvta.to.global.u64 	%rd2, %rd4;
	cvta.to.global.u64 	%rd3, %rd5;
	mov.f32 	%f41, 0f00000000;
	mov.b32 	%r29, 0;
$L__BB2_4:
	mul.wide.s32 	%rd11, %r26, 4;
	add.s64 	%rd12, %rd3, %rd11;
	add.s64 	%rd13, %rd2, %rd11;
	ld.global.f32 	%f9, [%rd13];
	ld.global.f32 	%f10, [%rd12];
	mul.f32 	%f11, %f10, %f10;
	fma.rn.f32 	%f12, %f9, %f9, %f11;
	sqrt.rn.f32 	%f3, %f12;
	setp.leu.f32 	%p4, %f3, 0f00000000;
	setp.leu.f32 	%p5, %f1, 0f00000000;
	or.pred  	%p6, %p4, %p5;
	@%p6 bra 	$L__BB2_6;
	div.rn.f32 	%f13, %f3, %f1;
	setp.lt.f32 	%p7, %f13, 0f00800000;
	mul.f32 	%f14, %f13, 0f4B000000;
	selp.f32 	%f15, %f14, %f13, %p7;
	selp.f32 	%f16, 0fC1B80000, 0f00000000, %p7;
	mov.b32 	%r20, %f15;
	add.s32 	%r21, %r20, -1059760811;
	and.b32  	%r22, %r21, -8388608;
	sub.s32 	%r23, %r20, %r22;
	mov.b32 	%f17, %r23;
	cvt.rn.f32.s32 	%f18, %r22;
	fma.rn.f32 	%f19, %f18, 0f34000000, %f16;
	add.f32 	%f20, %f17, 0fBF800000;
	fma.rn.f32 	%f21, %f20, 0fBE055027, 0f3E1039F6;
	fma.rn.f32 	%f22, %f21, %f20, 0fBDF8CDCC;
	fma.rn.f32 	%f23, %f22, %f20, 0f3E0F2955;
	fma.rn.f32 	%f24, %f23, %f20, 0fBE2AD8B9;
	fma.rn.f32 	%f25, %f24, %f20, 0f3E4CED0B;
	fma.rn.f32 	%f26, %f25, %f20, 0fBE7FFF22;
	fma.rn.f32 	%f27, %f26, %f20, 0f3EAAAA78;
	fma.rn.f32 	%f28, %f27, %f20, 0fBF000000;
	mul.f32 	%f29, %f20, %f28;
	fma.rn.f32 	%f30, %f29, %f20, %f20;
	fma.rn.f32 	%f31, %f19, 0f3F317218, %f30;
	setp.gt.u32 	%p8, %r20, 2139095039;
	fma.rn.f32 	%f32, %f15, 0f7F800000, 0f7F800000;
	selp.f32 	%f33, %f32, %f31, %p8;
	setp.eq.f32 	%p9, %f15, 0f00000000;
	selp.f32 	%f34, 0fFF800000, %f33, %p9;
	add.f32 	%f41, %f41, %f34;
	add.s32 	%r29, %r29, 1;
$L__BB2_6:
	add.s32 	%r27, %r27, 1;
	add.s32 	%r26, %r26, 1;
	setp.ne.s32 	%p10, %r27, -1;
	@%p10 bra 	$L__BB2_4;
$L__BB2_7:
	setp.lt.s32 	%p11, %r29, 1;
	@%p11 bra 	$L__BB2_9;
	cvt.rn.f32.u32 	%f35, %r29;
	div.rn.f32 	%f36, %f41, %f35;
	fma.rn.f32 	%f37, %f36, 0fC1A00000, 0f42480000;
	add.s64 	%rd17, %rd1, %rd9;
	min.f32 	%f38, %f37, 0f43FA0000;
	max.f32 	%f39, %f38, 0f00000000;
	st.global.f32 	[%rd17], %f39;
	bra.uni 	$L__BB2_10;
$L__BB2_9:
	add.s64 	%rd15, %rd1, %rd9;
	mov.b32 	%r24, 1112014848;
	st.global.u32 	[%rd15], %r24;
$L__BB2_10:
	ret;
$L__BB2_11:
	add.s64 	%rd19, %rd1, %rd9;
	mov.b32 	%r25, 0;
	st.global.u32 	[%rd19], %r25;
	bra.uni 	$L__BB2_10;

}
	// .globl	_Z26cuda_fitacf_quality_kernelPKfiPf
.visible .entry _Z26cuda_fitacf_quality_kernelPKfiPf(
	.param .u64 .ptr .align 1 _Z26cuda_fitacf_quality_kernelPKfiPf_param_0,
	.param .u32 _Z26cuda_fitacf_quality_kernelPKfiPf_param_1,
	.param .u64 .ptr .align 1 _Z26cuda_fitacf_quality_kernelPKfiPf_param_2
)
{
	.reg .pred 	%p<5>;
	.reg .b32 	%r<10>;
	.reg .b32 	%f<2>;
	.reg .b64 	%rd<15>;

	ld.param.u64 	%rd2, [_Z26cuda_fitacf_quality_kernelPKfiPf_param_0];
	ld.param.u32 	%r2, [_Z26cuda_fitacf_quality_kernelPKfiPf_param_1];
	ld.param.u64 	%rd3, [_Z26cuda_fitacf_quality_kernelPKfiPf_param_2];
	cvta.to.global.u64 	%rd1, %rd3;
	mov.u32 	%r3, %ctaid.x;
	mov.u32 	%r4, %ntid.x;
	mov.u32 	%r5, %tid.x;
	mad.lo.s32 	%r1, %r3, %r4, %r5;
	setp.ge.s32 	%p1, %r1, %r2;
	@%p1 bra 	$L__BB3_8;
	cvta.to.global.u64 	%rd4, %rd2;
	mul.wide.s32 	%rd5, %r1, 4;
	add.s64 	%rd6, %rd4, %rd5;
	ld.global.f32 	%f1, [%rd6];
	setp.leu.f32 	%p2, %f1, 0f459C4000;
	@%p2 bra 	$L__BB3_3;
	add.s64 	%rd14, %rd1, %rd5;
	mov.b32 	%r9, 1063675494;
	st.global.u32 	[%rd14], %r9;
	bra.uni 	$L__BB3_8;
$L__BB3_3:
	setp.leu.f32 	%p3, %f1, 0f44FA0000;
	@%p3 bra 	$L__BB3_5;
	add.s64 	%rd12, %rd1, %rd5;
	mov.b32 	%r8, 1060320051;
	st.global.u32 	[%rd12], %r8;
	bra.uni 	$L__BB3_8;
$L__BB3_5:
	setp.leu.f32 	%p4, %f1, 0f447A0000;
	@%p4 bra 	$L__BB3_7;
	add.s64 	%rd10, %rd1, %rd5;
	mov.b32 	%r7, 1056964608;
	st.global.u32 	[%rd10], %r7;
	bra.uni 	$L__BB3_8;
$L__BB3_7:
	add.s64 	%rd8, %rd1, %rd5;
	mov.b32 	%r6, 1036831949;
	st.global.u32 	[%rd8], %r6;
$L__BB3_8:
	ret;

}
	// .globl	_Z30cuda_lmfit_calculate_residualsPKfS0_S0_S0_iiPfS1_
.visible .entry _Z30cuda_lmfit_calculate_residualsPKfS0_S0_S0_iiPfS1_(
	.param .u64 .ptr .align 1 _Z30cuda_lmfit_calculate_residualsPKfS0_S0_S0_iiPfS1__param_0,
	.param .u64 .ptr .align 1 _Z30cuda_lmfit_calculate_residualsPKfS0_S0_S0_iiPfS1__param_1,
	.param .u64 .ptr .align 1 _Z30cuda_lmfit_calculate_residualsPKfS0_S0_S0_iiPfS1__param_2,
	.param .u64 .ptr .align 1 _Z30cuda_lmfit_calculate_residualsPKfS0_S0_S0_iiPfS1__param_3,
	.param .u32 _Z30cuda_lmfit_calculate_residualsPKfS0_S0_S0_iiPfS1__param_4,
	.param .u32 _Z30cuda_lmfit_calculate_residualsPKfS0_S0_S0_iiPfS1__param_5,
	.param .u64 .ptr .align 1 _Z30cuda_lmfit_calculate_residualsPKfS0_S0_S0_iiPfS1__param_6,
	.param .u64 .ptr .align 1 _Z30cuda_lmfit_calculate_residualsPKfS0_S0_S0_iiPfS1__param_7
)
{
	.reg .pred 	%p<11>;
	.reg .b32 	%r<28>;
	.reg .b32 	%f<134>;
	.reg .b64 	%rd<33>;

	ld.param.u64 	%rd8, [_Z30cuda_lmfit_calculate_residualsPKfS0_S0_S0_iiPfS1__param_0];
	ld.param.u64 	%rd9, [_Z30cuda_lmfit_calculate_residualsPKfS0_S0_S0_iiPfS1__param_1];
	ld.param.u64 	%rd13, [_Z30cuda_lmfit_calculate_residualsPKfS0_S0_S0_iiPfS1__param_2];
	ld.param.u64 	%rd10, [_Z30cuda_lmfit_calculate_residualsPKfS0_S0_S0_iiPfS1__param_3];
	ld.param.u32 	%r18, [_Z30cuda_lmfit_calculate_residualsPKfS0_S0_S0_iiPfS1__param_4];
	ld.param.u32 	%r17, [_Z30cuda_lmfit_calculate_residualsPKfS0_S0_S0_iiPfS1__param_5];
	ld.param.u64 	%rd11, [_Z30cuda_lmfit_calculate_residualsPKfS0_S0_S0_iiPfS1__param_6];
	ld.param.u64 	%rd12, [_Z30cuda_lmfit_calculate_residualsPKfS0_S0_S0_iiPfS1__param_7];
	cvta.to.global.u64 	%rd1, %rd13;
	mov.u32 	%r19, %ctaid.x;
	mov.u32 	%r20, %ntid.x;
	mov.u32 	%r21, %tid.x;
	mad.lo.s32 	%r1, %r19, %r20, %r21;
	setp.ge.s32 	%p1, %r1, %r18;
	@%p1 bra 	$L__BB4_15;
	setp.lt.s32 	%p2, %r17, 1;
	mov.f32 	%f133, 0f00000000;
	@%p2 bra 	$L__BB4_14;
	cvta.to.global.u64 	%rd14, %rd9;
	mul.wide.s32 	%rd15, %r1, 4;
	add.s64 	%rd16, %rd14, %rd15;
	ld.global.f32 	%f1, [%rd16];
	and.b32  	%r2, %r17, 15;
	setp.lt.u32 	%p3, %r17, 16;
	mov.f32 	%f133, 0f00000000;
	mov.f32 	%f123, 0f3F800000;
	mov.b32 	%r25, 0;
	@%p3 bra 	$L__BB4_5;
	and.b32  	%r25, %r17, 2147483632;
	neg.s32 	%r23, %r25;
	add.s64 	%rd31, %rd1, 32;
	mov.f32 	%f133, 0f00000000;
	mov.f32 	%f123, 0f3F800000;
$L__BB4_4:
	.pragma "nounroll";
	ld.global.f32 	%f30, [%rd31+-32];
	fma.rn.f32 	%f31, %f123, %f30, %f133;
	mul.f32 	%f32, %f123, %f1;
	ld.global.f32 	%f33, [%rd31+-28];
	fma.rn.f32 	%f34, %f32, %f33, %f31;
	mul.f32 	%f35, %f32, %f1;
	ld.global.f32 	%f36, [%rd31+-24];
	fma.rn.f32 	%f37, %f35, %f36, %f34;
	mul.f32 	%f38, %f35, %f1;
	ld.global.f32 	%f39, [%rd31+-20];
	fma.rn.f32 	%f40, %f38, %f39, %f37;
	mul.f32 	%f41, %f38, %f1;
	ld.global.f32 	%f42, [%rd31+-16];
	fma.rn.f32 	%f43, %f41, %f42, %f40;
	mul.f32 	%f44, %f41, %f1;
	ld.global.f32 	%f45, [%rd31+-12];
	fma.rn.f32 	%f46, %f44, %f45, %f43;
	mul.f32 	%f47, %f44, %f1;
	ld.global.f32 	%f48, [%rd31+-8];
	fma.rn.f32 	%f49, %f47, %f48, %f46;
	mul.f32 	%f50, %f47, %f1;
	ld.global.f32 	%f51, [%rd31+-4];
	fma.rn.f32 	%f52, %f50, %f51, %f49;
	mul.f32 	%f53, %f50, %f1;
	ld.global.f32 	%f54, [%rd31];
	fma.rn.f32 	%f55, %f53, %f54, %f52;
	mul.f32 	%f56, %f53, %f1;
	ld.global.f32 	%f57, [%rd31+4];
	fma.rn.f32 	%f58, %f56, %f57, %f55;
	mul.f32 	%f59, %f56, %f1;
	ld.global.f32 	%f60, [%rd31+8];
	fma.rn.f32 	%f61, %f59, %f60, %f58;
	mul.f32 	%f62, %f59, %f1;
	ld.global.f32 	%f63, [%rd31+12];
	fma.rn.f32 	%f64, %f62, %f63, %f61;
	mul.f32 	%f65, %f62, %f1;
	ld.global.f32 	%f66, [%rd31+16];
	fma.rn.f32 	%f67, %f65, %f66, %f64;
	mul.f32 	%f68, %f65, %f1;
	ld.global.f32 	%f69, [%rd31+20];
	fma.rn.f32 	%f70, %f68, %f69, %f67;
	mul.f32 	%f71, %f68, %f1;
	ld.global.f32 	%f72, [%rd31+24];
	fma.rn.f32 	%f73, %f71, %f72, %f70;
	mul.f32 	%f74, %f71, %f1;
	ld.global.f32 	%f75, [%rd31+28];
	fma.rn.f32 	%f133, %f74, %f75, %f73;
	mul.f32 	%f123, %f74, %f1;
	add.s32 	%r23, %r23, 16;
	add.s64 	%rd31, %rd31, 64;
	setp.ne.s32 	%p4, %r23, 0;
	@%p4 bra 	$L__BB4_4;
$L__BB4_5:
	setp.eq.s32 	%p5, %r2, 0;
	@%p5 bra 	$L__BB4_14;
	and.b32  	%r8, %r17, 7;
	setp.lt.u32 	%p6, %r2, 8;
	@%p6 bra 	$L__BB4_8;
	mul.wide.u32 	%rd17, %r25, 4;
	add.s64 	%rd18, %rd1, %rd17;
	ld.global.f32 	%f77, [%rd18];
	fma.rn.f32 	%f78, %f123, %f77, %f133;
	mul.f32 	%f79, %f123, %f1;
	ld.global.f32 	%f80, [%rd18+4];
	fma.rn.f32 	%f81, %f79, %f80, %f78;
	mul.f32 	%f82, %f79, %f1;
	ld.global.f32 	%f83, [%rd18+8];
	fma.rn.f32 	%f84, %f82, %f83, %f81;
	mul.f32 	%f85, %f82, %f1;
	ld.global.f32 	%f86, [%rd18+12];
	fma.rn.f32 	%f87, %f85, %f86, %f84;
	mul.f32 	%f88, %f85, %f1;
	ld.global.f32 	%f89, [%rd18+16];
	fma.rn.f32 	%f90, %f88, %f89, %f87;
	mul.f32 	%f91, %f88, %f1;
	ld.global.f32 	%f92, [%rd18+20];
	fma.rn.f32 	%f93, %f91, %f92, %f90;
	mul.f32 	%f94, %f91, %f1;
	ld.global.f32 	%f95, [%rd18+24];
	fma.rn.f32 	%f96, %f94, %f95, %f93;
	mul.f32 	%f97, %f94, %f1;
	ld.global.f32 	%f98, [%rd18+28];
	fma.rn.f32 	%f133, %f97, %f98, %f96;
	mul.f32 	%f123, %f97, %f1;
	add.s32 	%r25, %r25, 8;
$L__BB4_8:
	setp.eq.s32 	%p7, %r8, 0;
	@%p7 bra 	$L__BB4_14;
	and.b32  	%r11, %r17, 3;
	setp.lt.u32 	%p8, %r8, 4;
	@%p8 bra 	$L__BB4_11;
	mul.wide.u32 	%rd19, %r25, 4;
	add.s64 	%rd20, %rd1, %rd19;
	ld.global.f32 	%f100, [%rd20];
	fma.rn.f32 	%f101, %f123, %f100, %f133;
	mul.f32 	%f102, %f123, %f1;
	ld.global.f32 	%f103, [%rd20+4];
	fma.rn.f32 	%f104, %f102, %f103, %f101;
	mul.f32 	%f105, %f102, %f1;
	ld.global.f32 	%f106, [%rd20+8];
	fma.rn.f32 	%f107, %f105, %f106, %f104;
	mul.f32 	%f108, %f105, %f1;
	ld.global.f32 	%f109, [%rd20+12];
	fma.rn.f32 	%f133, %f108, %f109, %f107;
	mul.f32 	%f123, %f108, %f1;
	add.s32 	%r25, %r25, 4;
$L__BB4_11:
	setp.eq.s32 	%p9, %r11, 0;
	@%p9 bra 	$L__BB4_14;
	mul.wide.u32 	%rd21, %r25, 4;
	add.s64 	%rd32, %rd1, %rd21;
	neg.s32 	%r27, %r11;
$L__BB4_13:
	.pragma "nounroll";
	ld.global.f32 	%f110, [%rd32];
	fma.rn.f32 	%f133, %f123, %f110, %f133;
	mul.f32 	%f123, %f123, %f1;
	add.s64 	%rd32, %rd32, 4;
	add.s32 	%r27, %r27, 1;
	setp.ne.s32 	%p10, %r27, 0;
	@%p10 bra 	$L__BB4_13;
$L__BB4_14:
	cvta.to.global.u64 	%rd22, %rd8;
	mul.wide.s32 	%rd23, %r1, 4;
	add.s64 	%rd24, %rd22, %rd23;
	ld.global.f32 	%f111, [%rd24];
	sub.f32 	%f112, %f111, %f133;
	cvta.to.global.u64 	%rd25, %rd10;
	add.s64 	%rd26, %rd25, %rd23;
	ld.global.f32 	%f113, [%rd26];
	mul.f32 	%f114, %f113, %f113;
	rcp.rn.f32 	%f115, %f114;
	sqrt.rn.f32 	%f116, %f115;
	mul.f32 	%f117, %f112, %f116;
	cvta.to.global.u64 	%rd27, %rd11;
	add.s64 	%rd28, %rd27, %rd23;
	st.global.f32 	[%rd28], %f117;
	mul.f32 	%f118, %f112, %f112;
	mul.f32 	%f119, %f118, %f115;
	cvta.to.global.u64 	%rd29, %rd12;
	add.s64 	%rd30, %rd29, %rd23;
	st.global.f32 	[%rd30], %f119;
$L__BB4_15:
	ret;

}
	// .globl	_Z29cuda_lmfit_calculate_jacobianPKfS0_iiPf
.visible .entry _Z29cuda_lmfit_calculate_jacobianPKfS0_iiPf(
	.param .u64 .ptr .align 1 _Z29cuda_lmfit_calculate_jacobianPKfS0_iiPf_param_0,
	.param .u64 .ptr .align 1 _Z29cuda_lmfit_calculate_jacobianPKfS0_iiPf_param_1,
	.param .u32 _Z29cuda_lmfit_calculate_jacobianPKfS0_iiPf_param_2,
	.param .u32 _Z29cuda_lmfit_calculate_jacobianPKfS0_iiPf_param_3,
	.param .u64 .ptr .align 1 _Z29cuda_lmfit_calculate_jacobianPKfS0_iiPf_param_4
)
{
	.reg .pred 	%p<9>;
	.reg .b32 	%r<24>;
	.reg .b32 	%f<24>;
	.reg .b64 	%rd<13>;

	ld.param.u64 	%rd1, [_Z29cuda_lmfit_calculate_jacobianPKfS0_iiPf_param_0];
	ld.param.u64 	%rd2, [_Z29cuda_lmfit_calculate_jacobianPKfS0_iiPf_param_1];
	ld.param.u32 	%r11, [_Z29cuda_lmfit_calculate_jacobianPKfS0_iiPf_param_2];
	ld.param.u32 	%r12, [_Z29cuda_lmfit_calculate_jacobianPKfS0_iiPf_param_3];
	ld.param.u64 	%rd3, [_Z29cuda_lmfit_calculate_jacobianPKfS0_iiPf_param_4];
	mov.u32 	%r13, %ctaid.x;
	mov.u32 	%r14, %ntid.x;
	mov.u32 	%r15, %tid.x;
	mad.lo.s32 	%r1, %r13, %r14, %r15;
	mov.u32 	%r16, %ctaid.y;
	mov.u32 	%r17, %ntid.y;
	mov.u32 	%r18, %tid.y;
	mad.lo.s32 	%r19, %r16, %r17, %r18;
	setp.ge.s32 	%p1, %r1, %r11;
	setp.ge.s32 	%p2, %r19, %r12;
	or.pred  	%p3, %p1, %p2;
	@%p3 bra 	$L__BB5_9;
	setp.eq.s32 	%p4, %r19, 0;
	mov.f32 	%f23, 0f3F800000;
	@%p4 bra 	$L__BB5_8;
	cvta.to.global.u64 	%rd4, %rd1;
	mul.wide.s32 	%rd5, %r1, 4;
	add.s64 	%rd6, %rd4, %rd5;
	ld.global.f32 	%f1, [%rd6];
	and.b32  	%r3, %r19, 3;
	setp.lt.u32 	%p5, %r19, 4;
	mov.f32 	%f23, 0f3F800000;
	@%p5 bra 	$L__BB5_5;
	and.b32  	%r20, %r19, -4;
	neg.s32 	%r22, %r20;
	mov.f32 	%f23, 0f3F800000;
$L__BB5_4:
	mul.f32 	%f13, %f23, %f1;
	mul.f32 	%f14, %f13, %f1;
	mul.f32 	%f15, %f14, %f1;
	mul.f32 	%f23, %f15, %f1;
	add.s32 	%r22, %r22, 4;
	setp.ne.s32 	%p6, %r22, 0;
	@%p6 bra 	$L__BB5_4;
$L__BB5_5:
	setp.eq.s32 	%p7, %r3, 0;
	@%p7 bra 	$L__BB5_8;
	neg.s32 	%r23, %r3;
$L__BB5_7:
	.pragma "nounroll";
	mul.f32 	%f23, %f23, %f1;
	add.s32 	%r23, %r23, 1;
	setp.ne.s32 	%p8, %r23, 0;
	@%p8 bra 	$L__BB5_7;
$L__BB5_8:
	cvta.to.global.u64 	%rd7, %rd2;
	mul.wide.s32 	%rd8, %r1, 4;
	add.s64 	%rd9, %rd7, %rd8;
	ld.global.f32 	%f16, [%rd9];
	rcp.rn.f32 	%f17, %f16;
	mul.f32 	%f18, %f23, %f17;
	mad.lo.s32 	%r21, %r12, %r1, %r19;
	cvta.to.global.u64 	%rd10, %rd3;
	mul.wide.s32 	%rd11, %r21, 4;
	add.s64 	%rd12, %rd10, %rd11;
	st.global.f32 	[%rd12], %f18;
$L__BB5_9:
	ret;

}
	// .globl	_Z33cuda_lmfit_build_normal_equationsPKfS0_iiPfS1_
.visible .entry _Z33cuda_lmfit_build_normal_equationsPKfS0_iiPfS1_(
	.param .u64 .ptr .align 1 _Z33cuda_lmfit_build_normal_equationsPKfS0_iiPfS1__param_0,
	.param .u64 .ptr .align 1 _Z33cuda_lmfit_build_normal_equationsPKfS0_iiPfS1__param_1,
	.param .u32 _Z33cuda_lmfit_build_normal_equationsPKfS0_iiPfS1__param_2,
	.param .u32 _Z33cuda_lmfit_build_normal_equationsPKfS0_iiPfS1__param_3,
	.param .u64 .ptr .align 1 _Z33cuda_lmfit_build_normal_equationsPKfS0_iiPfS1__param_4,
	.param .u64 .ptr .align 1 _Z33cuda_lmfit_build_normal_equationsPKfS0_iiPfS1__param_5
)
{
	.reg .pred 	%p<21>;
	.reg .b32 	%r<79>;
	.reg .b32 	%f<179>;
	.reg .b64 	%rd<103>;

	ld.param.u64 	%rd11, [_Z33cuda_lmfit_build_normal_equationsPKfS0_iiPfS1__param_0];
	ld.param.u64 	%rd12, [_Z33cuda_lmfit_build_normal_equationsPKfS0_iiPfS1__param_1];
	ld.param.u32 	%r40, [_Z33cuda_lmfit_build_normal_equationsPKfS0_iiPfS1__param_2];
	ld.param.u32 	%r42, [_Z33cuda_lmfit_build_normal_equationsPKfS0_iiPfS1__param_3];
	ld.param.u64 	%rd9, [_Z33cuda_lmfit_build_normal_equationsPKfS0_iiPfS1__param_4];
	ld.param.u64 	%rd10, [_Z33cuda_lmfit_build_normal_equationsPKfS0_iiPfS1__param_5];
	cvta.to.global.u64 	%rd1, %rd12;
	cvta.to.global.u64 	%rd2, %rd11;
	mov.u32 	%r43, %ctaid.x;
	mov.u32 	%r44, %ntid.x;
	mov.u32 	%r45, %tid.x;
	mad.lo.s32 	%r1, %r43, %r44, %r45;
	mov.u32 	%r46, %ctaid.y;
	mov.u32 	%r47, %ntid.y;
	mov.u32 	%r48, %tid.y;
	mad.lo.s32 	%r49, %r46, %r47, %r48;
	max.s32 	%r50, %r1, %r49;
	setp.ge.s32 	%p1, %r50, %r42;
	@%p1 bra 	$L__BB6_28;
	setp.lt.s32 	%p2, %r40, 1;
	mov.f32 	%f169, 0f00000000;
	@%p2 bra 	$L__BB6_13;
	and.b32  	%r3, %r40, 7;
	setp.lt.u32 	%p3, %r40, 8;
	mov.f32 	%f169, 0f00000000;
	mov.b32 	%r70, 0;
	@%p3 bra 	$L__BB6_5;
	and.b32  	%r70, %r40, 2147483640;
	neg.s32 	%r68, %r70;
	shl.b32 	%r6, %r42, 3;
	mov.f32 	%f169, 0f00000000;
	mul.wide.s32 	%rd17, %r42, 4;
	mov.u32 	%r66, %r1;
	mov.u32 	%r67, %r49;
$L__BB6_4:
	.pragma "nounroll";
	mul.wide.s32 	%rd13, %r66, 4;
	add.s64 	%rd14, %rd2, %rd13;
	ld.global.f32 	%f30, [%rd14];
	mul.wide.s32 	%rd15, %r67, 4;
	add.s64 	%rd16, %rd2, %rd15;
	ld.global.f32 	%f31, [%rd16];
	fma.rn.f32 	%f32, %f30, %f31, %f169;
	add.s64 	%rd18, %rd14, %rd17;
	ld.global.f32 	%f33, [%rd18];
	add.s64 	%rd19, %rd16, %rd17;
	ld.global.f32 	%f34, [%rd19];
	fma.rn.f32 	%f35, %f33, %f34, %f32;
	add.s64 	%rd20, %rd18, %rd17;
	ld.global.f32 	%f36, [%rd20];
	add.s64 	%rd21, %rd19, %rd17;
	ld.global.f32 	%f37, [%rd21];
	fma.rn.f32 	%f38, %f36, %f37, %f35;
	add.s64 	%rd22, %rd20, %rd17;
	ld.global.f32 	%f39, [%rd22];
	add.s64 	%rd23, %rd21, %rd17;
	ld.global.f32 	%f40, [%rd23];
	fma.rn.f32 	%f41, %f39, %f40, %f38;
	add.s64 	%rd24, %rd22, %rd17;
	ld.global.f32 	%f42, [%rd24];
	add.s64 	%rd25, %rd23, %rd17;
	ld.global.f32 	%f43, [%rd25];
	fma.rn.f32 	%f44, %f42, %f43, %f41;
	add.s64 	%rd26, %rd24, %rd17;
	ld.global.f32 	%f45, [%rd26];
	add.s64 	%rd27, %rd25, %rd17;
	ld.global.f32 	%f46, [%rd27];
	fma.rn.f32 	%f47, %f45, %f46, %f44;
	add.s64 	%rd28, %rd26, %rd17;
	ld.global.f32 	%f48, [%rd28];
	add.s64 	%rd29, %rd27, %rd17;
	ld.global.f32 	%f49, [%rd29];
	fma.rn.f32 	%f50, %f48, %f49, %f47;
	add.s64 	%rd30, %rd28, %rd17;
	ld.global.f32 	%f51, [%rd30];
	add.s64 	%rd31, %rd29, %rd17;
	ld.global.f32 	%f52, [%rd31];
	fma.rn.f32 	%f169, %f51, %f52, %f50;
	add.s32 	%r68, %r68, 8;
	add.s32 	%r67, %r67, %r6;
	add.s32 	%r66, %r66, %r6;
	setp.ne.s32 	%p4, %r68, 0;
	@%p4 bra 	$L__BB6_4;
$L__BB6_5:
	setp.eq.s32 	%p5, %r3, 0;
	@%p5 bra 	$L__BB6_13;
	and.b32  	%r14, %r40, 3;
	setp.lt.u32 	%p6, %r3, 4;
	@%p6 bra 	$L__BB6_8;
	mul.lo.s32 	%r52, %r70, %r42;
	add.s32 	%r53, %r52, %r1;
	mul.wide.s32 	%rd32, %r53, 4;
	add.s64 	%rd33, %rd2, %rd32;
	ld.global.f32 	%f54, [%rd33];
	add.s32 	%r54, %r52, %r49;
	mul.wide.s32 	%rd34, %r54, 4;
	add.s64 	%rd35, %rd2, %rd34;
	ld.global.f32 	%f55, [%rd35];
	fma.rn.f32 	%f56, %f54, %f55, %f169;
	mul.wide.s32 	%rd36, %r42, 4;
	add.s64 	%rd37, %rd33, %rd36;
	ld.global.f32 	%f57, [%rd37];
	add.s64 	%rd38, %rd35, %rd36;
	ld.global.f32 	%f58, [%rd38];
	fma.rn.f32 	%f59, %f57, %f58, %f56;
	add.s64 	%rd39, %rd37, %rd36;
	ld.global.f32 	%f60, [%rd39];
	add.s64 	%rd40, %rd38, %rd36;
	ld.global.f32 	%f61, [%rd40];
	fma.rn.f32 	%f62, %f60, %f61, %f59;
	add.s64 	%rd41, %rd39, %rd36;
	ld.global.f32 	%f63, [%rd41];
	add.s64 	%rd42, %rd40, %rd36;
	ld.global.f32 	%f64, [%rd42];
	fma.rn.f32 	%f169, %f63, %f64, %f62;
	add.s32 	%r70, %r70, 4;
$L__BB6_8:
	setp.eq.s32 	%p7, %r14, 0;
	@%p7 bra 	$L__BB6_13;
	setp.eq.s32 	%p8, %r14, 1;
	@%p8 bra 	$L__BB6_11;
	mul.lo.s32 	%r55, %r70, %r42;
	add.s32 	%r56, %r55, %r1;
	mul.wide.s32 	%rd43, %r56, 4;
	add.s64 	%rd44, %rd2, %rd43;
	ld.global.f32 	%f66, [%rd44];
	add.s32 	%r57, %r55, %r49;
	mul.wide.s32 	%rd45, %r57, 4;
	add.s64 	%rd46, %rd2, %rd45;
	ld.global.f32 	%f67, [%rd46];
	fma.rn.f32 	%f68, %f66, %f67, %f169;
	mul.wide.s32 	%rd47, %r42, 4;
	add.s64 	%rd48, %rd44, %rd47;
	ld.global.f32 	%f69, [%rd48];
	add.s64 	%rd49, %rd46, %rd47;
	ld.global.f32 	%f70, [%rd49];
	fma.rn.f32 	%f169, %f69, %f70, %f68;
	add.s32 	%r70, %r70, 2;
$L__BB6_11:
	and.b32  	%r58, %r40, 1;
	setp.eq.b32 	%p9, %r58, 1;
	not.pred 	%p10, %p9;
	@%p10 bra 	$L__BB6_13;
	mul.lo.s32 	%r59, %r70, %r42;
	add.s32 	%r60, %r59, %r1;
	mul.wide.s32 	%rd50, %r60, 4;
	add.s64 	%rd51, %rd2, %rd50;
	ld.global.f32 	%f71, [%rd51];
	add.s32 	%r61, %r59, %r49;
	mul.wide.s32 	%rd52, %r61, 4;
	add.s64 	%rd53, %rd2, %rd52;
	ld.global.f32 	%f72, [%rd53];
	fma.rn.f32 	%f169, %f71, %f72, %f169;
$L__BB6_13:
	mad.lo.s32 	%r62, %r42, %r1, %r49;
	cvta.to.global.u64 	%rd54, %rd9;
	mul.wide.s32 	%rd55, %r62, 4;
	add.s64 	%rd56, %rd54, %rd55;
	st.global.f32 	[%rd56], %f169;
	setp.ne.s32 	%p11, %r49, 0;
	@%p11 bra 	$L__BB6_28;
	setp.lt.s32 	%p12, %r40, 1;
	mov.f32 	%f178, 0f00000000;
	@%p12 bra 	$L__BB6_27;
	and.b32  	%r19, %r40, 15;
	setp.lt.u32 	%p13, %r40, 16;
	mov.f32 	%f178, 0f00000000;
	mov.b32 	%r75, 0;
	@%p13 bra 	$L__BB6_18;
	and.b32  	%r75, %r40, 2147483632;
	neg.s32 	%r73, %r75;
	shl.b32 	%r22, %r42, 4;
	add.s64 	%rd101, %rd1, 32;
	mov.f32 	%f178, 0f00000000;
	mul.wide.s32 	%rd59, %r42, 4;
	mov.u32 	%r72, %r1;
$L__BB6_17:
	.pragma "nounroll";
	mul.wide.s32 	%rd57, %r72, 4;
	add.s64 	%rd58, %rd2, %rd57;
	ld.global.f32 	%f77, [%rd58];
	ld.global.f32 	%f78, [%rd101+-32];
	fma.rn.f32 	%f79, %f77, %f78, %f178;
	add.s64 	%rd60, %rd58, %rd59;
	ld.global.f32 	%f80, [%rd60];
	ld.global.f32 	%f81, [%rd101+-28];
	fma.rn.f32 	%f82, %f80, %f81, %f79;
	add.s64 	%rd61, %rd60, %rd59;
	ld.global.f32 	%f83, [%rd61];
	ld.global.f32 	%f84, [%rd101+-24];
	fma.rn.f32 	%f85, %f83, %f84, %f82;
	add.s64 	%rd62, %rd61, %rd59;
	ld.global.f32 	%f86, [%rd62];
	ld.global.f32 	%f87, [%rd101+-20];
	fma.rn.f32 	%f88, %f86, %f87, %f85;
	add.s64 	%rd63, %rd62, %rd59;
	ld.global.f32 	%f89, [%rd63];
	ld.global.f32 	%f90, [%rd101+-16];
	fma.rn.f32 	%f91, %f89, %f90, %f88;
	add.s64 	%rd64, %rd63, %rd59;
	ld.global.f32 	%f92, [%rd64];
	ld.global.f32 	%f93, [%rd101+-12];
	fma.rn.f32 	%f94, %f92, %f93, %f91;
	add.s64 	%rd65, %rd64, %rd59;
	ld.global.f32 	%f95, [%rd65];
	ld.global.f32 	%f96, [%rd101+-8];
	fma.rn.f32 	%f97, %f95, %f96, %f94;
	add.s64 	%rd66, %rd65, %rd59;
	ld.global.f32 	%f98, [%rd66];
	ld.global.f32 	%f99, [%rd101+-4];
	fma.rn.f32 	%f100, %f98, %f99, %f97;
	add.s64 	%rd67, %rd66, %rd59;
	ld.global.f32 	%f101, [%rd67];
	ld.global.f32 	%f102, [%rd101];
	fma.rn.f32 	%f103, %f101, %f102, %f100;
	add.s64 	%rd68, %rd67, %rd59;
	ld.global.f32 	%f104, [%rd68];
	ld.global.f32 	%f105, [%rd101+4];
	fma.rn.f32 	%f106, %f104, %f105, %f103;
	add.s64 	%rd69, %rd68, %rd59;
	ld.global.f32 	%f107, [%rd69];
	ld.global.f32 	%f108, [%rd101+8];
	fma.rn.f32 	%f109, %f107, %f108, %f106;
	add.s64 	%rd70, %rd69, %rd59;
	ld.global.f32 	%f110, [%rd70];
	ld.global.f32 	%f111, [%rd101+12];
	fma.rn.f32 	%f112, %f110, %f111, %f109;
	add.s64 	%rd71, %rd70, %rd59;
	ld.global.f32 	%f113, [%rd71];
	ld.global.f32 	%f114, [%rd101+16];
	fma.rn.f32 	%f115, %f113, %f114, %f112;
	add.s64 	%rd72, %rd71, %rd59;
	ld.global.f32 	%f116, [%rd72];
	ld.global.f32 	%f117, [%rd101+20];
	fma.rn.f32 	%f118, %f116, %f117, %f115;
	add.s64 	%rd73, %rd72, %rd59;
	ld.global.f32 	%f119, [%rd73];
	ld.global.f32 	%f120, [%rd101+24];
	fma.rn.f32 	%f121, %f119, %f120, %f118;
	add.s64 	%rd74, %rd73, %rd59;
	ld.global.f32 	%f122, [%rd74];
	ld.global.f32 	%f123, [%rd101+28];
	fma.rn.f32 	%f178, %f122, %f123, %f121;
	add.s32 	%r73, %r73, 16;
	add.s32 	%r72, %r72, %r22;
	add.s64 	%rd101, %rd101, 64;
	setp.ne.s32 	%p14, %r73, 0;
	@%p14 bra 	$L__BB6_17;
$L__BB6_18:
	setp.eq.s32 	%p15, %r19, 0;
	@%p15 bra 	$L__BB6_27;
	and.b32  	%r28, %r40, 7;
	setp.lt.u32 	%p16, %r19, 8;
	@%p16 bra 	$L__BB6_21;
	mad.lo.s32 	%r64, %r75, %r42, %r1;
	mul.wide.s32 	%rd75, %r64, 4;
	add.s64 	%rd76, %rd2, %rd75;
	ld.global.f32 	%f125, [%rd76];
	mul.wide.u32 	%rd77, %r75, 4;
	add.s64 	%rd78, %rd1, %rd77;
	ld.global.f32 	%f126, [%rd78];
	fma.rn.f32 	%f127, %f125, %f126, %f178;
	mul.wide.s32 	%rd79, %r42, 4;
	add.s64 	%rd80, %rd76, %rd79;
	ld.global.f32 	%f128, [%rd80];
	ld.global.f32 	%f129, [%rd78+4];
	fma.rn.f32 	%f130, %f128, %f129, %f127;
	add.s64 	%rd81, %rd80, %rd79;
	ld.global.f32 	%f131, [%rd81];
	ld.global.f32 	%f132, [%rd78+8];
	fma.rn.f32 	%f133, %f131, %f132, %f130;
	add.s64 	%rd82, %rd81, %rd79;
	ld.global.f32 	%f134, [%rd82];
	ld.global.f32 	%f135, [%rd78+12];
	fma.rn.f32 	%f136, %f134, %f135, %f133;
	add.s64 	%rd83, %rd82, %rd79;
	ld.global.f32 	%f137, [%rd83];
	ld.global.f32 	%f138, [%rd78+16];
	fma.rn.f32 	%f139, %f137, %f138, %f136;
	add.s64 	%rd84, %rd83, %rd79;
	ld.global.f32 	%f140, [%rd84];
	ld.global.f32 	%f141, [%rd78+20];
	fma.rn.f32 	%f142, %f140, %f141, %f139;
	add.s64 	%rd85, %rd84, %rd79;
	ld.global.f32 	%f143, [%rd85];
	ld.global.f32 	%f144, [%rd78+24];
	fma.rn.f32 	%f145, %f143, %f144, %f142;
	add.s64 	%rd86, %rd85, %rd79;
	ld.global.f32 	%f146, [%rd86];
	ld.global.f32 	%f147, [%rd78+28];
	fma.rn.f32 	%f178, %f146, %f147, %f145;
	add.s32 	%r75, %r75, 8;
$L__BB6_21:
	setp.eq.s32 	%p17, %r28, 0;
	@%p17 bra 	$L__BB6_27;
	and.b32  	%r31, %r40, 3;
	setp.lt.u32 	%p18, %r28, 4;
	@%p18 bra 	$L__BB6_24;
	mad.lo.s32 	%r65, %r75, %r42, %r1;
	mul.wide.s32 	%rd87, %r65, 4;
	add.s64 	%rd88, %rd2, %rd87;
	ld.global.f32 	%f149, [%rd88];
	mul.wide.u32 	%rd89, %r75, 4;
	add.s64 	%rd90, %rd1, %rd89;
	ld.global.f32 	%f150, [%rd90];
	fma.rn.f32 	%f151, %f149, %f150, %f178;
	mul.wide.s32 	%rd91, %r42, 4;
	add.s64 	%rd92, %rd88, %rd91;
	ld.global.f32 	%f152, [%rd92];
	ld.global.f32 	%f153, [%rd90+4];
	fma.rn.f32 	%f154, %f152, %f153, %f151;
	add.s64 	%rd93, %rd92, %rd91;
	ld.global.f32 	%f155, [%rd93];
	ld.global.f32 	%f156, [%rd90+8];
	fma.rn.f32 	%f157, %f155, %f156, %f154;
	add.s64 	%rd94, %rd93, %rd91;
	ld.global.f32 	%f158, [%rd94];
	ld.global.f32 	%f159, [%rd90+12];
	fma.rn.f32 	%f178, %f158, %f159, %f157;
	add.s32 	%r75, %r75, 4;
$L__BB6_24:
	setp.eq.s32 	%p19, %r31, 0;
	@%p19 bra 	$L__BB6_27;
	mul.wide.u32 	%rd95, %r75, 4;
	add.s64 	%rd102, %rd1, %rd95;
	mad.lo.s32 	%r78, %r75, %r42, %r1;
	neg.s32 	%r77, %r31;
$L__BB6_26:
	.pragma "nounroll";
	mul.wide.s32 	%rd96, %r78, 4;
	add.s64 	%rd97, %rd2, %rd96;
	ld.global.f32 	%f160, [%rd97];
	ld.global.f32 	%f161, [%rd102];
	fma.rn.f32 	%f178, %f160, %f161, %f178;
	add.s64 	%rd102, %rd102, 4;
	add.s32 	%r78, %r78, %r42;
	add.s32 	%r77, %r77, 1;
	setp.ne.s32 	%p20, %r77, 0;
	@%p20 bra 	$L__BB6_26;
$L__BB6_27:
	cvta.to.global.u64 	%rd98, %rd10;
	mul.wide.s32 	%rd99, %r1, 4;
	add.s64 	%rd100, %rd98, %rd99;
	st.global.f32 	[%rd100], %f178;
$L__BB6_28:
	ret;

}
	// .globl	_Z25cuda_acf_calculate_kernelPKsPfS1_PKiS3_S3_iiiiib
.visible .entry _Z25cuda_acf_calculate_kernelPKsPfS1_PKiS3_S3_iiiiib(
	.param .u64 .ptr .align 1 _Z25cuda_acf_calculate_kernelPKsPfS1_PKiS3_S3_iiiiib_param_0,
	.param .u64 .ptr .align 1 _Z25cuda_acf_calculate_kernelPKsPfS1_PKiS3_S3_iiiiib_param_1,
	.param .u64 .ptr .align 1 _Z25cuda_acf_calculate_kernelPKsPfS1_PKiS3_S3_iiiiib_param_2,
	.param .u64 .ptr .align 1 _Z25cuda_acf_calculate_kernelPKsPfS1_PKiS3_S3_iiiiib_param_3,
	.param .u64 .ptr .align 1 _Z25cuda_acf_calculate_kernelPKsPfS1_PKiS3_S3_iiiiib_param_4,
	.param .u64 .ptr .align 1 _Z25cuda_acf_calculate_kernelPKsPfS1_PKiS3_S3_iiiiib_param_5,
	.param .u32 _Z25cuda_acf_calculate_kernelPKsPfS1_PKiS3_S3_iiiiib_param_6,
	.param .u32 _Z25cuda_acf_calculate_kernelPKsPfS1_PKiS3_S3_iiiiib_param_7,
	.param .u32 _Z25cuda_acf_calculate_kernelPKsPfS1_PKiS3_S3_iiiiib_param_8,
	.param .u32 _Z25cuda_acf_calculate_kernelPKsPfS1_PKiS3_S3_iiiiib_param_9,
	.param .u32 _Z25cuda_acf_calculate_kernelPKsPfS1_PKiS3_S3_iiiiib_param_10,
	.param .u8 _Z25cuda_acf_calculate_kernelPKsPfS1_PKiS3_S3_iiiiib_param_11
)
{
	.reg .pred 	%p<36>;
	.reg .b16 	%rs<58>;
	.reg .b32 	%r<264>;
	.reg .b32 	%f<250>;
	.reg .b64 	%rd<77>;

	ld.param.u64 	%rd6, [_Z25cuda_acf_calculate_kernelPKsPfS1_PKiS3_S3_iiiiib_param_0];
	ld.param.u64 	%rd4, [_Z25cuda_acf_calculate_kernelPKsPfS1_PKiS3_S3_iiiiib_param_3];
	ld.param.u64 	%rd5, [_Z25cuda_acf_calculate_kernelPKsPfS1_PKiS3_S3_iiiiib_param_5];
	ld.param.u32 	%r53, [_Z25cuda_acf_calculate_kernelPKsPfS1_PKiS3_S3_iiiiib_param_6];
	ld.param.u32 	%r49, [_Z25cuda_acf_calculate_kernelPKsPfS1_PKiS3_S3_iiiiib_param_7];
	ld.param.u32 	%r50, [_Z25cuda_acf_calculate_kernelPKsPfS1_PKiS3_S3_iiiiib_param_8];
	ld.param.u32 	%r51, [_Z25cuda_acf_calculate_kernelPKsPfS1_PKiS3_S3_iiiiib_param_9];
	ld.param.u32 	%r52, [_Z25cuda_acf_calculate_kernelPKsPfS1_PKiS3_S3_iiiiib_param_10];
	ld.param.s8 	%rs1, [_Z25cuda_acf_calculate_kernelPKsPfS1_PKiS3_S3_iiiiib_param_11];
	cvta.to.global.u64 	%rd1, %rd6;
	mov.u32 	%r1, %ctaid.x;
	mov.u32 	%r2, %tid.x;
	setp.ge.s32 	%p1, %r1, %r53;
	setp.ge.s32 	%p2, %r2, %r49;
	or.pred  	%p3, %p1, %p2;
	@%p3 bra 	$L__BB7_53;
	setp.ge.u32 	%p4, %r2, %r50;
	@%p4 bra 	$L__BB7_3;
	cvta.to.global.u64 	%rd7, %rd5;
	mul.wide.u32 	%rd8, %r2, 4;
	add.s64 	%rd9, %rd7, %rd8;
	ld.global.u32 	%r54, [%rd9];
	shl.b32 	%r55, %r2, 2;
	mov.u32 	%r56, s_pat;
	add.s32 	%r57, %r56, %r55;
	st.shared.u32 	[%r57], %r54;
$L__BB7_3:
	bar.sync 	0;
	shl.b32 	%r58, %r2, 1;
	cvta.to.global.u64 	%rd10, %rd4;
	mul.wide.u32 	%rd11, %r58, 4;
	add.s64 	%rd12, %rd10, %rd11;
	ld.global.u32 	%r3, [%rd12];
	add.s32 	%r4, %r3, %r52;
	ld.global.u32 	%r5, [%rd12+4];
	add.s32 	%r6, %r5, %r52;
	setp.lt.s32 	%p5, %r51, 1;
	mov.f32 	%f242, 0f00000000;
	mov.f32 	%f243, 0f00000000;
	mov.f32 	%f212, 0f00000000;
	mov.f32 	%f213, 0f00000000;
	@%p5 bra 	$L__BB7_51;
	setp.lt.s32 	%p6, %r50, 1;
	mul.lo.s32 	%r7, %r51, %r1;
	@%p6 bra 	$L__BB7_51;
	setp.eq.s16 	%p7, %rs1, 0;
	@%p7 bra 	$L__BB7_28;
	and.b32  	%r8, %r50, 3;
	and.b32  	%r9, %r50, 2147483644;
	mov.f32 	%f213, 0f00000000;
	mov.b32 	%r261, 0;
	mov.f32 	%f212, %f213;
	mov.f32 	%f243, %f213;
	mov.f32 	%f242, %f213;
$L__BB7_7:
	setp.lt.u32 	%p8, %r50, 4;
	add.s32 	%r61, %r261, %r7;
	mul.lo.s32 	%r62, %r61, %r50;
	add.s32 	%r40, %r4, %r62;
	add.s32 	%r41, %r6, %r62;
	mov.b32 	%r263, 0;
	@%p8 bra 	$L__BB7_18;
	mov.b32 	%r262, 0;
$L__BB7_9:
	shl.b32 	%r64, %r262, 2;
	mov.u32 	%r65, s_pat;
	add.s32 	%r43, %r65, %r64;
	ld.shared.u32 	%r66, [%r43];
	setp.eq.s32 	%p9, %r66, 0;
	@%p9 bra 	$L__BB7_11;
	add.s32 	%r67, %r40, %r262;
	shl.b32 	%r68, %r67, 1;
	add.s32 	%r69, %r41, %r262;
	shl.b32 	%r70, %r69, 1;
	mul.wide.s32 	%rd13, %r68, 2;
	add.s64 	%rd14, %rd1, %rd13;
	ld.global.u16 	%rs2, [%rd14];
	ld.global.u16 	%rs3, [%rd14+2];
	mul.wide.s32 	%rd15, %r70, 2;
	add.s64 	%rd16, %rd1, %rd15;
	ld.global.u16 	%rs4, [%rd16];
	ld.global.u16 	%rs5, [%rd16+2];
	mul.wide.s16 	%r71, %rs4, %rs2;
	mul.wide.s16 	%r72, %rs5, %rs3;
	add.s32 	%r73, %r72, %r71;
	cvt.rn.f32.s32 	%f122, %r73;
	add.f32 	%f242, %f242, %f122;
	mul.wide.s16 	%r74, %rs4, %rs3;
	mul.wide.s16 	%r75, %rs5, %rs2;
	sub.s32 	%r76, %r74, %r75;
	cvt.rn.f32.s32 	%f123, %r76;
	add.f32 	%f243, %f243, %f123;
	sub.s32 	%r77, %r71, %r72;
	cvt.rn.f32.s32 	%f124, %r77;
	add.f32 	%f212, %f212, %f124;
	add.s32 	%r78, %r75, %r74;
	cvt.rn.f32.s32 	%f125, %r78;
	add.f32 	%f213, %f213, %f125;
$L__BB7_11:
	ld.shared.u32 	%r79, [%r43+4];
	setp.eq.s32 	%p10, %r79, 0;
	@%p10 bra 	$L__BB7_13;
	add.s32 	%r80, %r262, 1;
	add.s32 	%r81, %r40, %r80;
	shl.b32 	%r82, %r81, 1;
	add.s32 	%r83, %r41, %r80;
	shl.b32 	%r84, %r83, 1;
	mul.wide.s32 	%rd17, %r82, 2;
	add.s64 	%rd18, %rd1, %rd17;
	ld.global.u16 	%rs6, [%rd18];
	ld.global.u16 	%rs7, [%rd18+2];
	mul.wide.s32 	%rd19, %r84, 2;
	add.s64 	%rd20, %rd1, %rd19;
	ld.global.u16 	%rs8, [%rd20];
	ld.global.u16 	%rs9, [%rd20+2];
	mul.wide.s16 	%r85, %rs8, %rs6;
	mul.wide.s16 	%r86, %rs9, %rs7;
	add.s32 	%r87, %r86, %r85;
	cvt.rn.f32.s32 	%f126, %r87;
	add.f32 	%f242, %f242, %f126;
	mul.wide.s16 	%r88, %rs8, %rs7;
	mul.wide.s16 	%r89, %rs9, %rs6;
	sub.s32 	%r90, %r88, %r89;
	cvt.rn.f32.s32 	%f127, %r90;
	add.f32 	%f243, %f243, %f127;
	sub.s32 	%r91, %r85, %r86;
	cvt.rn.f32.s32 	%f128, %r91;
	add.f32 	%f212, %f212, %f128;
	add.s32 	%r92, %r89, %r88;
	cvt.rn.f32.s32 	%f129, %r92;
	add.f32 	%f213, %f213, %f129;
$L__BB7_13:
	ld.shared.u32 	%r93, [%r43+8];
	setp.eq.s32 	%p11, %r93, 0;
	@%p11 bra 	$L__BB7_15;
	add.s32 	%r94, %r262, 2;
	add.s32 	%r95, %r40, %r94;
	shl.b32 	%r96, %r95, 1;
	add.s32 	%r97, %r41, %r94;
	shl.b32 	%r98, %r97, 1;
	mul.wide.s32 	%rd21, %r96, 2;
	add.s64 	%rd22, %rd1, %rd21;
	ld.global.u16 	%rs10, [%rd22];
	ld.global.u16 	%rs11, [%rd22+2];
	mul.wide.s32 	%rd23, %r98, 2;
	add.s64 	%rd24, %rd1, %rd23;
	ld.global.u16 	%rs12, [%rd24];
	ld.global.u16 	%rs13, [%rd24+2];
	mul.wide.s16 	%r99, %rs12, %rs10;
	mul.wide.s16 	%r100, %rs13, %rs11;
	add.s32 	%r101, %r100, %r99;
	cvt.rn.f32.s32 	%f130, %r101;
	add.f32 	%f242, %f242, %f130;
	mul.wide.s16 	%r102, %rs12, %rs11;
	mul.wide.s16 	%r103, %rs13, %rs10;
	sub.s32 	%r104, %r102, %r103;
	cvt.rn.f32.s32 	%f131, %r104;
	add.f32 	%f243, %f243, %f131;
	sub.s32 	%r105, %r99, %r100;
	cvt.rn.f32.s32 	%f132, %r105;
	add.f32 	%f212, %f212, %f132;
	add.s32 	%r106, %r103, %r102;
	cvt.rn.f32.s32 	%f133, %r106;
	add.f32 	%f213, %f213, %f133;
$L__BB7_15:
	ld.shared.u32 	%r107, [%r43+12];
	setp.eq.s32 	%p12, %r107, 0;
	@%p12 bra 	$L__BB7_17;
	add.s32 	%r108, %r262, 3;
	add.s32 	%r109, %r40, %r108;
	shl.b32 	%r110, %r109, 1;
	add.s32 	%r111, %r41, %r108;
	shl.b32 	%r112, %r111, 1;
	mul.wide.s32 	%rd25, %r110, 2;
	add.s64 	%rd26, %rd1, %rd25;
	ld.global.u16 	%rs14, [%rd26];
	ld.global.u16 	%rs15, [%rd26+2];
	mul.wide.s32 	%rd27, %r112, 2;
	add.s64 	%rd28, %rd1, %rd27;
	ld.global.u16 	%rs16, [%rd28];
	ld.global.u16 	%rs17, [%rd28+2];
	mul.wide.s16 	%r113, %rs16, %rs14;
	mul.wide.s16 	%r114, %rs17, %rs15;
	add.s32 	%r115, %r114, %r113;
	cvt.rn.f32.s32 	%f134, %r115;
	add.f32 	%f242, %f242, %f134;
	mul.wide.s16 	%r116, %rs16, %rs15;
	mul.wide.s16 	%r117, %rs17, %rs14;
	sub.s32 	%r118, %r116, %r117;
	cvt.rn.f32.s32 	%f135, %r118;
	add.f32 	%f243, %f243, %f135;
	sub.s32 	%r119, %r113, %r114;
	cvt.rn.f32.s32 	%f136, %r119;
	add.f32 	%f212, %f212, %f136;
	add.s32 	%r120, %r117, %r116;
	cvt.rn.f32.s32 	%f137, %r120;
	add.f32 	%f213, %f213, %f137;
$L__BB7_17:
	add.s32 	%r262, %r262, 4;
	setp.ne.s32 	%p13, %r262, %r9;
	mov.u32 	%r263, %r9;
	@%p13 bra 	$L__BB7_9;
$L__BB7_18:
	setp.eq.s32 	%p14, %r8, 0;
	@%p14 bra 	$L__BB7_27;
	shl.b32 	%r121, %r263, 2;
	mov.u32 	%r122, s_pat;
	add.s32 	%r46, %r122, %r121;
	ld.shared.u32 	%r123, [%r46];
	setp.eq.s32 	%p15, %r123, 0;
	@%p15 bra 	$L__BB7_21;
	add.s32 	%r124, %r40, %r263;
	shl.b32 	%r125, %r124, 1;
	add.s32 	%r126, %r41, %r263;
	shl.b32 	%r127, %r126, 1;
	mul.wide.s32 	%rd29, %r125, 2;
	add.s64 	%rd30, %rd1, %rd29;
	ld.global.u16 	%rs18, [%rd30];
	ld.global.u16 	%rs19, [%rd30+2];
	mul.wide.s32 	%rd31, %r127, 2;
	add.s64 	%rd32, %rd1, %rd31;
	ld.global.u16 	%rs20, [%rd32];
	ld.global.u16 	%rs21, [%rd32+2];
	mul.wide.s16 	%r128, %rs20, %rs18;
	mul.wide.s16 	%r129, %rs21, %rs19;
	add.s32 	%r130, %r129, %r128;
	cvt.rn.f32.s32 	%f138, %r130;
	add.f32 	%f242, %f242, %f138;
	mul.wide.s16 	%r131, %rs20, %rs19;
	mul.wide.s16 	%r132, %rs21, %rs18;
	sub.s32 	%r133, %r131, %r132;
	cvt.rn.f32.s32 	%f139, %r133;
	add.f32 	%f243, %f243, %f139;
	sub.s32 	%r134, %r128, %r129;
	cvt.rn.f32.s32 	%f140, %r134;
	add.f32 	%f212, %f212, %f140;
	add.s32 	%r135, %r132, %r131;
	cvt.rn.f32.s32 	%f141, %r135;
	add.f32 	%f213, %f213, %f141;
$L__BB7_21:
	setp.eq.s32 	%p16, %r8, 1;
	@%p16 bra 	$L__BB7_27;
	ld.shared.u32 	%r136, [%r46+4];
	setp.eq.s32 	%p17, %r136, 0;
	@%p17 bra 	$L__BB7_24;
	add.s32 	%r137, %r263, 1;
	add.s32 	%r138, %r40, %r137;
	shl.b32 	%r139, %r138, 1;
	add.s32 	%r140, %r41, %r137;
	shl.b32 	%r141, %r140, 1;
	mul.wide.s32 	%rd33, %r139, 2;
	add.s64 	%rd34, %rd1, %rd33;
	ld.global.u16 	%rs22, [%rd34];
	ld.global.u16 	%rs23, [%rd34+2];
	mul.wide.s32 	%rd35, %r141, 2;
	add.s64 	%rd36, %rd1, %rd35;
	ld.global.u16 	%rs24, [%rd36];
	ld.global.u16 	%rs25, [%rd36+2];
	mul.wide.s16 	%r142, %rs24, %rs22;
	mul.wide.s16 	%r143, %rs25, %rs23;
	add.s32 	%r144, %r143, %r142;
	cvt.rn.f32.s32 	%f142, %r144;
	add.f32 	%f242, %f242, %f142;
	mul.wide.s16 	%r145, %rs24, %rs23;
	mul.wide.s16 	%r146, %rs25, %rs22;
	sub.s32 	%r147, %r145, %r146;
	cvt.rn.f32.s32 	%f143, %r147;
	add.f32 	%f243, %f243, %f143;
	sub.s32 	%r148, %r142, %r143;
	cvt.rn.f32.s32 	%f144, %r148;
	add.f32 	%f212, %f212, %f144;
	add.s32 	%r149, %r146, %r145;
	cvt.rn.f32.s32 	%f145, %r149;
	add.f32 	%f213, %f213, %f145;
$L__BB7_24:
	setp.eq.s32 	%p18, %r8, 2;
	@%p18 bra 	$L__BB7_27;
	ld.shared.u32 	%r150, [%r46+8];
	setp.eq.s32 	%p19, %r150, 0;
	@%p19 bra 	$L__BB7_27;
	add.s32 	%r151, %r263, 2;
	add.s32 	%r152, %r40, %r151;
	shl.b32 	%r153, %r152, 1;
	add.s32 	%r154, %r41, %r151;
	shl.b32 	%r155, %r154, 1;
	mul.wide.s32 	%rd37, %r153, 2;
	add.s64 	%rd38, %rd1, %rd37;
	ld.global.u16 	%rs26, [%rd38];
	ld.global.u16 	%rs27, [%rd38+2];
	mul.wide.s32 	%rd39, %r155, 2;
	add.s64 	%rd40, %rd1, %rd39;
	ld.global.u16 	%rs28, [%rd40];
	ld.global.u16 	%rs29, [%rd40+2];
	mul.wide.s16 	%r156, %rs28, %rs26;
	mul.wide.s16 	%r157, %rs29, %rs27;
	add.s32 	%r158, %r157, %r156;
	cvt.rn.f32.s32 	%f146, %r158;
	add.f32 	%f242, %f242, %f146;
	mul.wide.s16 	%r159, %rs28, %rs27;
	mul.wide.s16 	%r160, %rs29, %rs26;
	sub.s32 	%r161, %r159, %r160;
	cvt.rn.f32.s32 	%f147, %r161;
	add.f32 	%f243, %f243, %f147;
	sub.s32 	%r162, %r156, %r157;
	cvt.rn.f32.s32 	%f148, %r162;
	add.f32 	%f212, %f212, %f148;
	add.s32 	%r163, %r160, %r159;
	cvt.rn.f32.s32 	%f149, %r163;
	add.f32 	%f213, %f213, %f149;
$L__BB7_27:
	add.s32 	%r261, %r261, 1;
	setp.ne.s32 	%p20, %r261, %r51;
	@%p20 bra 	$L__BB7_7;
	bra.uni 	$L__BB7_51;
$L__BB7_28:
	and.b32  	%r165, %r50, 2147483644;
	neg.s32 	%r10, %r165;
	shl.b32 	%r166, %r3, 1;
	shl.b32 	%r167, %r52, 1;
	add.s32 	%r11, %r166, %r167;
	shl.b32 	%r168, %r5, 1;
	add.s32 	%r12, %r168, %r167;
	mov.f32 	%f243, 0f00000000;
	mov.b32 	%r252, 0;
	mov.f32 	%f242, %f243;
$L__BB7_29:
	setp.lt.u32 	%p21, %r50, 4;
	add.s32 	%r14, %r252, %r7;
	mul.lo.s32 	%r170, %r14, %r50;
	add.s32 	%r15, %r4, %r170;
	add.s32 	%r16, %r6, %r170;
	mov.b32 	%r260, 0;
	@%p21 bra 	$L__BB7_40;
	mul.lo.s32 	%r172, %r50, %r14;
	shl.b32 	%r173, %r172, 1;
	add.s32 	%r257, %r11, %r173;
	add.s32 	%r256, %r12, %r173;
	shl.b32 	%r255, %r16, 1;
	mov.u32 	%r174, s_pat;
	add.s32 	%r253, %r174, 8;
	shl.b32 	%r254, %r15, 1;
	mov.u32 	%r258, %r10;
$L__BB7_31:
	.pragma "nounroll";
	ld.shared.u32 	%r175, [%r253+-8];
	setp.eq.s32 	%p22, %r175, 0;
	@%p22 bra 	$L__BB7_33;
	mul.wide.s32 	%rd41, %r254, 2;
	add.s64 	%rd42, %rd1, %rd41;
	ld.global.u16 	%rs30, [%rd42];
	ld.global.u16 	%rs31, [%rd42+2];
	mul.wide.s32 	%rd43, %r255, 2;
	add.s64 	%rd44, %rd1, %rd43;
	ld.global.u16 	%rs32, [%rd44];
	ld.global.u16 	%rs33, [%rd44+2];
	mul.wide.s16 	%r176, %rs32, %rs30;
	mul.wide.s16 	%r177, %rs33, %rs31;
	add.s32 	%r178, %r177, %r176;
	cvt.rn.f32.s32 	%f152, %r178;
	add.f32 	%f242, %f242, %f152;
	mul.wide.s16 	%r179, %rs32, %rs31;
	mul.wide.s16 	%r180, %rs33, %rs30;
	sub.s32 	%r181, %r179, %r180;
	cvt.rn.f32.s32 	%f153, %r181;
	add.f32 	%f243, %f243, %f153;
$L__BB7_33:
	ld.shared.u32 	%r182, [%r253+-4];
	setp.eq.s32 	%p23, %r182, 0;
	@%p23 bra 	$L__BB7_35;
	add.s32 	%r183, %r257, 2;
	add.s32 	%r184, %r256, 2;
	mul.wide.s32 	%rd45, %r183, 2;
	add.s64 	%rd46, %rd1, %rd45;
	ld.global.u16 	%rs34, [%rd46];
	ld.global.u16 	%rs35, [%rd46+2];
	mul.wide.s32 	%rd47, %r184, 2;
	add.s64 	%rd48, %rd1, %rd47;
	ld.global.u16 	%rs36, [%rd48];
	ld.global.u16 	%rs37, [%rd48+2];
	mul.wide.s16 	%r185, %rs36, %rs34;
	mul.wide.s16 	%r186, %rs37, %rs35;
	add.s32 	%r187, %r186, %r185;
	cvt.rn.f32.s32 	%f154, %r187;
	add.f32 	%f242, %f242, %f154;
	mul.wide.s16 	%r188, %rs36, %rs35;
	mul.wide.s16 	%r189, %rs37, %rs34;
	sub.s32 	%r190, %r188, %r189;
	cvt.rn.f32.s32 	%f155, %r190;
	add.f32 	%f243, %f243, %f155;
$L__BB7_35:
	ld.shared.u32 	%r191, [%r253];
	setp.eq.s32 	%p24, %r191, 0;
	@%p24 bra 	$L__BB7_37;
	add.s32 	%r192, %r257, 4;
	add.s32 	%r193, %r256, 4;
	mul.wide.s32 	%rd49, %r192, 2;
	add.s64 	%rd50, %rd1, %rd49;
	ld.global.u16 	%rs38, [%rd50];
	ld.global.u16 	%rs39, [%rd50+2];
	mul.wide.s32 	%rd51, %r193, 2;
	add.s64 	%rd52, %rd1, %rd51;
	ld.global.u16 	%rs40, [%rd52];
	ld.global.u16 	%rs41, [%rd52+2];
	mul.wide.s16 	%r194, %rs40, %rs38;
	mul.wide.s16 	%r195, %rs41, %rs39;
	add.s32 	%r196, %r195, %r194;
	cvt.rn.f32.s32 	%f156, %r196;
	add.f32 	%f242, %f242, %f156;
	mul.wide.s16 	%r197, %rs40, %rs39;
	mul.wide.s16 	%r198, %rs41, %rs38;
	sub.s32 	%r199, %r197, %r198;
	cvt.rn.f32.s32 	%f157, %r199;
	add.f32 	%f243, %f243, %f157;
$L__BB7_37:
	ld.shared.u32 	%r200, [%r253+4];
	setp.eq.s32 	%p25, %r200, 0;
	@%p25 bra 	$L__BB7_39;
	add.s32 	%r201, %r257, 6;
	add.s32 	%r202, %r256, 6;
	mul.wide.s32 	%rd53, %r201, 2;
	add.s64 	%rd54, %rd1, %rd53;
	ld.global.u16 	%rs42, [%rd54];
	ld.global.u16 	%rs43, [%rd54+2];
	mul.wide.s32 	%rd55, %r202, 2;
	add.s64 	%rd56, %rd1, %rd55;
	ld.global.u16 	%rs44, [%rd56];
	ld.global.u16 	%rs45, [%rd56+2];
	mul.wide.s16 	%r203, %rs44, %rs42;
	mul.wide.s16 	%r204, %rs45, %rs43;
	add.s32 	%r205, %r204, %r203;
	cvt.rn.f32.s32 	%f158, %r205;
	add.f32 	%f242, %f242, %f158;
	mul.wide.s16 	%r206, %rs44, %rs43;
	mul.wide.s16 	%r207, %rs45, %rs42;
	sub.s32 	%r208, %r206, %r207;
	cvt.rn.f32.s32 	%f159, %r208;
	add.f32 	%f243, %f243, %f159;
$L__BB7_39:
	and.b32  	%r260, %r50, 2147483644;
	add.s32 	%r258, %r258, 4;
	add.s32 	%r257, %r257, 8;
	add.s32 	%r256, %r256, 8;
	add.s32 	%r255, %r255, 8;
	add.s32 	%r254, %r254, 8;
	add.s32 	%r253, %r253, 16;
	setp.ne.s32 	%p26, %r258, 0;
	@%p26 bra 	$L__BB7_31;
$L__BB7_40:
	and.b32  	%r209, %r50, 3;
	setp.eq.s32 	%p27, %r209, 0;
	@%p27 bra 	$L__BB7_50;
	setp.eq.s32 	%p28, %r209, 1;
	@%p28 bra 	$L__BB7_47;
	shl.b32 	%r210, %r260, 2;
	mov.u32 	%r211, s_pat;
	add.s32 	%r35, %r211, %r210;
	ld.shared.u32 	%r212, [%r35];
	setp.eq.s32 	%p29, %r212, 0;
	@%p29 bra 	$L__BB7_44;
	add.s32 	%r213, %r15, %r260;
	shl.b32 	%r214, %r213, 1;
	add.s32 	%r215, %r16, %r260;
	shl.b32 	%r216, %r215, 1;
	mul.wide.s32 	%rd57, %r214, 2;
	add.s64 	%rd58, %rd1, %rd57;
	ld.global.u16 	%rs46, [%rd58];
	ld.global.u16 	%rs47, [%rd58+2];
	mul.wide.s32 	%rd59, %r216, 2;
	add.s64 	%rd60, %rd1, %rd59;
	ld.global.u16 	%rs48, [%rd60];
	ld.global.u16 	%rs49, [%rd60+2];
	mul.wide.s16 	%r217, %rs48, %rs46;
	mul.wide.s16 	%r218, %rs49, %rs47;
	add.s32 	%r219, %r218, %r217;
	cvt.rn.f32.s32 	%f161, %r219;
	add.f32 	%f242, %f242, %f161;
	mul.wide.s16 	%r220, %rs48, %rs47;
	mul.wide.s16 	%r221, %rs49, %rs46;
	sub.s32 	%r222, %r220, %r221;
	cvt.rn.f32.s32 	%f162, %r222;
	add.f32 	%f243, %f243, %f162;
$L__BB7_44:
	ld.shared.u32 	%r223, [%r35+4];
	setp.eq.s32 	%p30, %r223, 0;
	@%p30 bra 	$L__BB7_46;
	add.s32 	%r224, %r260, 1;
	add.s32 	%r225, %r15, %r224;
	shl.b32 	%r226, %r225, 1;
	add.s32 	%r227, %r16, %r224;
	shl.b32 	%r228, %r227, 1;
	mul.wide.s32 	%rd61, %r226, 2;
	add.s64 	%rd62, %rd1, %rd61;
	ld.global.u16 	%rs50, [%rd62];
	ld.global.u16 	%rs51, [%rd62+2];
	mul.wide.s32 	%rd63, %r228, 2;
	add.s64 	%rd64, %rd1, %rd63;
	ld.global.u16 	%rs52, [%rd64];
	ld.global.u16 	%rs53, [%rd64+2];
	mul.wide.s16 	%r229, %rs52, %rs50;
	mul.wide.s16 	%r230, %rs53, %rs51;
	add.s32 	%r231, %r230, %r229;
	cvt.rn.f32.s32 	%f163, %r231;
	add.f32 	%f242, %f242, %f163;
	mul.wide.s16 	%r232, %rs52, %rs51;
	mul.wide.s16 	%r233, %rs53, %rs50;
	sub.s32 	%r234, %r232, %r233;
	cvt.rn.f32.s32 	%f164, %r234;
	add.f32 	%f243, %f243, %f164;
$L__BB7_46:
	add.s32 	%r260, %r260, 2;
$L__BB7_47:
	and.b32  	%r235, %r50, 1;
	setp.eq.b32 	%p31, %r235, 1;
	not.pred 	%p32, %p31;
	@%p32 bra 	$L__BB7_50;
	shl.b32 	%r236, %r260, 2;
	mov.u32 	%r237, s_pat;
	add.s32 	%r238, %r237, %r236;
	ld.shared.u32 	%r239, [%r238];
	setp.eq.s32 	%p33, %r239, 0;
	@%p33 bra 	$L__BB7_50;
	add.s32 	%r240, %r15, %r260;
	shl.b32 	%r241, %r240, 1;
	add.s32 	%r242, %r16, %r260;
	shl.b32 	%r243, %r242, 1;
	mul.wide.s32 	%rd65, %r241, 2;
	add.s64 	%rd66, %rd1, %rd65;
	ld.global.u16 	%rs54, [%rd66];
	ld.global.u16 	%rs55, [%rd66+2];
	mul.wide.s32 	%rd67, %r243, 2;
	add.s64 	%rd68, %rd1, %rd67;
	ld.global.u16 	%rs56, [%rd68];
	ld.global.u16 	%rs57, [%rd68+2];
	mul.wide.s16 	%r244, %rs56, %rs54;
	mul.wide.s16 	%r245, %rs57, %rs55;
	add.s32 	%r246, %r245, %r244;
	cvt.rn.f32.s32 	%f165, %r246;
	add.f32 	%f242, %f242, %f165;
	mul.wide.s16 	%r247, %rs56, %rs55;
	mul.wide.s16 	%r248, %rs57, %rs54;
	sub.s32 	%r249, %r247, %r248;
	cvt.rn.f32.s32 	%f166, %r249;
	add.f32 	%f243, %f243, %f166;
$L__BB7_50:
	add.s32 	%r252, %r252, 1;
	setp.eq.s32 	%p34, %r252, %r51;
	@%p34 bra 	$L__BB7_51;
	bra.uni 	$L__BB7_29;
$L__BB7_51:
	ld.param.u64 	%rd75, [_Z25cuda_acf_calculate_kernelPKsPfS1_PKiS3_S3_iiiiib_param_1];
	mad.lo.s32 	%r250, %r49, %r1, %r2;
	mul.lo.s32 	%r251, %r51, %r50;
	cvt.rn.f32.s32 	%f117, %r251;
	div.rn.f32 	%f168, %f242, %f117;
	shl.b32 	%r48, %r250, 1;
	cvta.to.global.u64 	%rd69, %rd75;
	mul.wide.u32 	%rd70, %r48, 4;
	add.s64 	%rd71, %rd69, %rd70;
	st.global.f32 	[%rd71], %f168;
	div.rn.f32 	%f169, %f243, %f117;
	st.global.f32 	[%rd71+4], %f169;
	setp.eq.s16 	%p35, %rs1, 0;
	@%p35 bra 	$L__BB7_53;
	ld.param.u64 	%rd76, [_Z25cuda_acf_calculate_kernelPKsPfS1_PKiS3_S3_iiiiib_param_2];
	div.rn.f32 	%f170, %f212, %f117;
	cvta.to.global.u64 	%rd72, %rd76;
	add.s64 	%rd74, %rd72, %rd70;
	st.global.f32 	[%rd74], %f170;
	div.rn.f32 	%f171, %f213, %f117;
	st.global.f32 	[%rd74+4], %f171;
$L__BB7_53:
	ret;

}
	// .globl	_Z21cuda_acf_power_kernelPKfPfii
.visible .entry _Z21cuda_acf_power_kernelPKfPfii(
	.param .u64 .ptr .align 1 _Z21cuda_acf_power_kernelPKfPfii_param_0,
	.param .u64 .ptr .align 1 _Z21cuda_acf_power_kernelPKfPfii_param_1,
	.param .u32 _Z21cuda_acf_power_kernelPKfPfii_param_2,
	.param .u32 _Z21cuda_acf_power_kernelPKfPfii_param_3
)
{
	.reg .pred 	%p<2>;
	.reg .b32 	%r<9>;
	.reg .b32 	%f<6>;
	.reg .b64 	%rd<9>;

	ld.param.u64 	%rd1, [_Z21cuda_acf_power_kernelPKfPfii_param_0];
	ld.param.u64 	%rd2, [_Z21cuda_acf_power_kernelPKfPfii_param_1];
	ld.param.u32 	%r3, [_Z21cuda_acf_power_kernelPKfPfii_param_2];
	ld.param.u32 	%r2, [_Z21cuda_acf_power_kernelPKfPfii_param_3];
	mov.u32 	%r4, %ctaid.x;
	mov.u32 	%r5, %ntid.x;
	mov.u32 	%r6, %tid.x;
	mad.lo.s32 	%r1, %r4, %r5, %r6;
	setp.ge.s32 	%p1, %r1, %r3;
	@%p1 bra 	$L__BB8_2;
	cvta.to.global.u64 	%rd3, %rd1;
	cvta.to.global.u64 	%rd4, %rd2;
	mul.lo.s32 	%r7, %r1, %r2;
	shl.b32 	%r8, %r7, 1;
	mul.wide.s32 	%rd5, %r8, 4;
	add.s64 	%rd6, %rd3, %rd5;
	ld.global.f32 	%f1, [%rd6];
	ld.global.f32 	%f2, [%rd6+4];
	mul.f32 	%f3, %f2, %f2;
	fma.rn.f32 	%f4, %f1, %f1, %f3;
	sqrt.rn.f32 	%f5, %f4;
	mul.wide.s32 	%rd7, %r1, 4;
	add.s64 	%rd8, %rd4, %rd7;
	st.global.f32 	[%rd8], %f5;
$L__BB8_2:
	ret;

}
	// .globl	_Z27cuda_iq_time_convert_kernelPKdPlS1_i
.visible .entry _Z27cuda_iq_time_convert_kernelPKdPlS1_i(
	.param .u64 .ptr .align 1 _Z27cuda_iq_time_convert_kernelPKdPlS1_i_param_0,
	.param .u64 .ptr .align 1 _Z27cuda_iq_time_convert_kernelPKdPlS1_i_param_1,
	.param .u64 .ptr .align 1 _Z27cuda_iq_time_convert_kernelPKdPlS1_i_param_2,
	.param .u32 _Z27cuda_iq_time_convert_kernelPKdPlS1_i_param_3
)
{
	.reg .pred 	%p<2>;
	.reg .b32 	%r<6>;
	.reg .b64 	%rd<13>;
	.reg .b64 	%fd<5>;

	ld.param.u64 	%rd1, [_Z27cuda_iq_time_convert_kernelPKdPlS1_i_param_0];
	ld.param.u64 	%rd2, [_Z27cuda_iq_time_convert_kernelPKdPlS1_i_param_1];
	ld.param.u64 	%rd3, [_Z27cuda_iq_time_convert_kernelPKdPlS1_i_param_2];
	ld.param.u32 	%r2, [_Z27cuda_iq_time_convert_kernelPKdPlS1_i_param_3];
	mov.u32 	%r3, %ctaid.x;
	mov.u32 	%r4, %ntid.x;
	mov.u32 	%r5, %tid.x;
	mad.lo.s32 	%r1, %r3, %r4, %r5;
	setp.ge.s32 	%p1, %r1, %r2;
	@%p1 bra 	$L__BB9_2;
	cvta.to.global.u64 	%rd4, %rd1;
	cvta.to.global.u64 	%rd5, %rd2;
	cvta.to.global.u64 	%rd6, %rd3;
	mul.wide.s32 	%rd7, %r1, 8;
	add.s64 	%rd8, %rd4, %rd7;
	ld.global.f64 	%fd1, [%rd8];
	cvt.rzi.s64.f64 	%rd9, %fd1;
	add.s64 	%rd10, %rd5, %rd7;
	st.global.u64 	[%rd10], %rd9;
	cvt.rn.f64.s64 	%fd2, %rd9;
	sub.f64 	%fd3, %fd1, %fd2;
	mul.f64 	%fd4, %fd3, 0d41CDCD6500000000;
	cvt.rzi.s64.f64 	%rd11, %fd4;
	add.s64 	%rd12, %rd6, %rd7;
	st.global.u64 	[%rd12], %rd11;
$L__BB9_2:
	ret;

}
	// .globl	_Z21cuda_iq_encode_kernelPKfPsfi
.visible .entry _Z21cuda_iq_encode_kernelPKfPsfi(
	.param .u64 .ptr .align 1 _Z21cuda_iq_encode_kernelPKfPsfi_param_0,
	.param .u64 .ptr .align 1 _Z21cuda_iq_encode_kernelPKfPsfi_param_1,
	.param .f32 _Z21cuda_iq_encode_kernelPKfPsfi_param_2,
	.param .u32 _Z21cuda_iq_encode_kernelPKfPsfi_param_3
)
{
	.reg .pred 	%p<2>;
	.reg .b32 	%r<7>;
	.reg .b32 	%f<10>;
	.reg .b64 	%rd<9>;

	ld.param.u64 	%rd1, [_Z21cuda_iq_encode_kernelPKfPsfi_param_0];
	ld.param.u64 	%rd2, [_Z21cuda_iq_encode_kernelPKfPsfi_param_1];
	ld.param.f32 	%f1, [_Z21cuda_iq_encode_kernelPKfPsfi_param_2];
	ld.param.u32 	%r2, [_Z21cuda_iq_encode_kernelPKfPsfi_param_3];
	mov.u32 	%r3, %ctaid.x;
	mov.u32 	%r4, %ntid.x;
	mov.u32 	%r5, %tid.x;
	mad.lo.s32 	%r1, %r3, %r4, %r5;
	setp.ge.s32 	%p1, %r1, %r2;
	@%p1 bra 	$L__BB10_2;
	cvta.to.global.u64 	%rd3, %rd1;
	cvta.to.global.u64 	%rd4, %rd2;
	mul.wide.s32 	%rd5, %r1, 4;
	add.s64 	%rd6, %rd3, %rd5;
	ld.global.f32 	%f2, [%rd6];
	mul.f32 	%f3, %f1, %f2;
	min.f32 	%f4, %f3, 0f46FFFE00;
	max.f32 	%f5, %f4, 0fC7000000;
	mov.f32 	%f6, 0f3F000000;
	copysign.f32 	%f7, %f5, %f6;
	add.rz.f32 	%f8, %f5, %f7;
	cvt.rzi.f32.f32 	%f9, %f8;
	cvt.rzi.s32.f32 	%r6, %f9;
	mul.wide.s32 	%rd7, %r1, 2;
	add.s64 	%rd8, %rd4, %rd7;
	st.global.u16 	[%rd8], %r6;
$L__BB10_2:
	ret;

}
	// .globl	_Z25cuda_legendre_eval_kerneliPKdPdi
.visible .entry _Z25cuda_legendre_eval_kerneliPKdPdi(
	.param .u32 _Z25cuda_legendre_eval_kerneliPKdPdi_param_0,
	.param .u64 .ptr .align 1 _Z25cuda_legendre_eval_kerneliPKdPdi_param_1,
	.param .u64 .ptr .align 1 _Z25cuda_legendre_eval_kerneliPKdPdi_param_2,
	.param .u32 _Z25cuda_legendre_eval_kerneliPKdPdi_param_3
)
{
	.reg .pred 	%p<31>;
	.reg .b16 	%rs<10>;
	.reg .b32 	%r<123>;
	.reg .b64 	%rd<25>;
	.reg .b64 	%fd<138>;

	ld.param.u64 	%rd3, [_Z25cuda_legendre_eval_kerneliPKdPdi_param_1];
	ld.param.u32 	%r30, [_Z25cuda_legendre_eval_kerneliPKdPdi_param_3];
	mov.u32 	%r31, %ctaid.x;
	mov.u32 	%r32, %ntid.x;
	mov.u32 	%r33, %tid.x;
	mad.lo.s32 	%r1, %r31, %r32, %r33;
	setp.ge.s32 	%p2, %r1, %r30;
	@%p2 bra 	$L__BB11_31;
	ld.param.u32 	%r105, [_Z25cuda_legendre_eval_kerneliPKdPdi_param_0];
	cvta.to.global.u64 	%rd5, %rd3;
	mul.wide.s32 	%rd6, %r1, 8;
	add.s64 	%rd7, %rd5, %rd6;
	ld.global.f64 	%fd1, [%rd7];
	setp.lt.s32 	%p3, %r105, 0;
	@%p3 bra 	$L__BB11_31;
	ld.param.u32 	%r106, [_Z25cuda_legendre_eval_kerneliPKdPdi_param_0];
	mov.f64 	%fd137, 0d3FF0000000000000;
	sub.f64 	%fd39, %fd137, %fd1;
	add.f64 	%fd40, %fd1, 0d3FF0000000000000;
	mul.f64 	%fd2, %fd39, %fd40;
	sqrt.rn.f64 	%fd3, %fd2;
	mov.f64 	%fd41, 0dBFF0000000000000;
	{
	.reg .b32 %temp; 
	mov.b64 	{%temp, %r2}, %fd41;
	}
	{
	.reg .b32 %temp; 
	mov.b64 	{%temp, %r3}, %fd3;
	}
	abs.f64 	%fd4, %fd3;
	add.s32 	%r4, %r106, 1;
	mad.lo.s32 	%r35, %r1, %r106, %r1;
	add.s32 	%r36, %r106, 2;
	mul.lo.s32 	%r37, %r35, %r36;
	shr.u32 	%r38, %r37, 31;
	add.s32 	%r39, %r37, %r38;
	shr.s32 	%r5, %r39, 1;
	mov.b32 	%r114, 0;
	mov.b16 	%rs9, 0;
$L__BB11_3:
	mov.u32 	%r6, %r114;
	setp.eq.s32 	%p4, %r6, 0;
	@%p4 bra 	$L__BB11_20;
	and.b32  	%r7, %r6, 3;
	setp.lt.u32 	%p5, %r6, 4;
	mov.f64 	%fd125, 0d3FF0000000000000;
	mov.b32 	%r118, 1;
	@%p5 bra 	$L__BB11_8;
	and.b32  	%r43, %r6, -4;
	neg.s32 	%r117, %r43;
	mov.f64 	%fd125, 0d3FF0000000000000;
	mov.b32 	%r116, 0;
	mov.b32 	%r115, 3;
$L__BB11_6:
	add.s32 	%r44, %r115, -2;
	cvt.rn.f64.s32 	%fd45, %r44;
	mul.f64 	%fd46, %fd125, %fd45;
	add.s32 	%r45, %r115, 4;
	cvt.rn.f64.u32 	%fd47, %r115;
	mul.f64 	%fd48, %fd46, %fd47;
	add.s32 	%r46, %r115, 2;
	cvt.rn.f64.s32 	%fd49, %r46;
	mul.f64 	%fd50, %fd48, %fd49;
	cvt.rn.f64.s32 	%fd51, %r45;
	mul.f64 	%fd125, %fd50, %fd51;
	add.s32 	%r117, %r117, 4;
	add.s32 	%r116, %r116, 4;
	add.s32 	%r115, %r115, 8;
	setp.ne.s32 	%p6, %r117, 0;
	@%p6 bra 	$L__BB11_6;
	add.s32 	%r118, %r116, 1;
$L__BB11_8:
	setp.eq.s32 	%p7, %r7, 0;
	@%p7 bra 	$L__BB11_12;
	shl.b32 	%r17, %r118, 1;
	add.s32 	%r47, %r17, -1;
	cvt.rn.f64.s32 	%fd52, %r47;
	mul.f64 	%fd125, %fd125, %fd52;
	setp.eq.s32 	%p8, %r7, 1;
	@%p8 bra 	$L__BB11_12;
	add.s32 	%r48, %r17, 1;
	cvt.rn.f64.u32 	%fd53, %r48;
	mul.f64 	%fd125, %fd125, %fd53;
	setp.eq.s32 	%p9, %r7, 2;
	@%p9 bra 	$L__BB11_12;
	add.s32 	%r49, %r17, 3;
	cvt.rn.f64.s32 	%fd54, %r49;
	mul.f64 	%fd125, %fd125, %fd54;
$L__BB11_12:
	setp.neu.f64 	%p10, %fd2, 0d0000000000000000;
	setp.lt.s32 	%p11, %r3, 0;
	setp.lt.s32 	%p12, %r2, 0;
	cvt.rn.f64.u32 	%fd14, %r6;
	{
	.reg .b32 %temp; 
	mov.b64 	{%temp, %r18}, %fd14;
	}
	shr.u32 	%r50, %r18, 20;
	and.b32  	%r51, %r50, 2047;
	add.s32 	%r52, %r51, -1012;
	mov.b64 	%rd8, %fd14;
	shl.b64 	%rd9, %rd8, %r52;
	setp.eq.s64 	%p13, %rd9, -9223372036854775808;
	{ // callseq 0, 0
	.param .b64 param0;
	st.param.f64 	[param0], 0d3FF0000000000000;
	.param .b64 param1;
	st.param.f64 	[param1], %fd14;
	.param .b64 retval0;
	call.uni (retval0), 
	__internal_accurate_pow, 
	(
	param0, 
	param1
	);
	ld.param.f64 	%fd55, [retval0];
	} // callseq 0
	neg.f64 	%fd57, %fd55;
	selp.f64 	%fd58, %fd57, %fd55, %p13;
	selp.f64 	%fd59, %fd58, %fd55, %p12;
	mul.f64 	%fd15, %fd125, %fd59;
	{ // callseq 1, 0
	.param .b64 param0;
	st.param.f64 	[param0], %fd4;
	.param .b64 param1;
	st.param.f64 	[param1], %fd14;
	.param .b64 retval0;
	call.uni (retval0), 
	__internal_accurate_pow, 
	(
	param0, 
	param1
	);
	ld.param.f64 	%fd60, [retval0];
	} // callseq 1
	and.pred  	%p1, %p11, %p13;
	neg.f64 	%fd62, %fd60;
	selp.f64 	%fd127, %fd62, %fd60, %p1;
	@%p10 bra 	$L__BB11_14;
	setp.eq.s64 	%p14, %rd9, -9223372036854775808;
	selp.b32 	%r53, %r3, 0, %p14;
	setp.lt.s32 	%p15, %r18, 0;
	or.b32  	%r54, %r53, 2146435072;
	selp.b32 	%r55, %r54, %r53, %p15;
	mov.b32 	%r56, 0;
	mov.b64 	%fd127, {%r56, %r55};
$L__BB11_14:
	add.f64 	%fd63, %fd3, %fd14;
	{
	.reg .b32 %temp; 
	mov.b64 	{%temp, %r57}, %fd63;
	}
	and.b32  	%r58, %r57, 2146435072;
	setp.ne.s32 	%p16, %r58, 2146435072;
	@%p16 bra 	$L__BB11_19;
	setp.ge.f64 	%p17, %fd2, 0d0000000000000000;
	@%p17 bra 	$L__BB11_17;
	add.rn.f64 	%fd127, %fd3, %fd14;
	bra.uni 	$L__BB11_19;
$L__BB11_17:
	setp.neu.f64 	%p18, %fd4, 0d7FF0000000000000;
	@%p18 bra 	$L__BB11_19;
	setp.lt.s32 	%p19, %r18, 0;
	selp.b32 	%r59, 0, 2146435072, %p19;
	and.b32  	%r60, %r18, 2147483647;
	setp.ne.s32 	%p20, %r60, 1071644672;
	or.b32  	%r61, %r59, -2147483648;
	selp.b32 	%r62, %r61, %r59, %p20;
	selp.b32 	%r63, %r62, %r59, %p1;
	mov.b32 	%r64, 0;
	mov.b64 	%fd127, {%r64, %r63};
$L__BB11_19:
	setp.eq.f64 	%p21, %fd3, 0d3FF0000000000000;
	selp.f64 	%fd64, 0d3FF0000000000000, %fd127, %p21;
	mul.f64 	%fd137, %fd15, %fd64;
$L__BB11_20:
	ld.param.u64 	%rd21, [_Z25cuda_legendre_eval_kerneliPKdPdi_param_2];
	ld.param.u32 	%r107, [_Z25cuda_legendre_eval_kerneliPKdPdi_param_0];
	mad.lo.s32 	%r19, %r6, %r4, %r5;
	add.s32 	%r65, %r19, %r6;
	cvta.to.global.u64 	%rd10, %rd21;
	mul.wide.s32 	%rd11, %r65, 8;
	add.s64 	%rd2, %rd10, %rd11;
	st.global.f64 	[%rd2], %fd137;
	setp.ge.s32 	%p22, %r6, %r107;
	@%p22 bra 	$L__BB11_30;
	ld.param.u32 	%r108, [_Z25cuda_legendre_eval_kerneliPKdPdi_param_0];
	shl.b32 	%r66, %r6, 1;
	or.b32  	%r67, %r66, 1;
	cvt.rn.f64.u32 	%fd65, %r67;
	mul.f64 	%fd66, %fd1, %fd65;
	mul.f64 	%fd132, %fd66, %fd137;
	st.global.f64 	[%rd2+8], %fd132;
	add.s32 	%r121, %r6, 2;
	setp.gt.s32 	%p23, %r121, %r108;
	@%p23 bra 	$L__BB11_30;
	ld.param.u32 	%r109, [_Z25cuda_legendre_eval_kerneliPKdPdi_param_0];
	sub.s32 	%r68, %r109, %r6;
	add.s32 	%r69, %r68, -2;
	setp.lt.u32 	%p24, %r69, 3;
	@%p24 bra 	$L__BB11_25;
	mov.b32 	%r120, 0;
$L__BB11_24:
	.pragma "nounroll";
	ld.param.u64 	%rd22, [_Z25cuda_legendre_eval_kerneliPKdPdi_param_2];
	ld.param.u32 	%r110, [_Z25cuda_legendre_eval_kerneliPKdPdi_param_0];
	shl.b32 	%r71, %r121, 1;
	add.s32 	%r72, %r71, -1;
	cvt.rn.f64.s32 	%fd68, %r72;
	mul.f64 	%fd69, %fd1, %fd68;
	mul.f64 	%fd70, %fd132, %fd69;
	add.s32 	%r73, %r6, %r121;
	add.s32 	%r74, %r73, -1;
	cvt.rn.f64.s32 	%fd71, %r74;
	mul.f64 	%fd72, %fd137, %fd71;
	sub.f64 	%fd73, %fd70, %fd72;
	sub.s32 	%r75, %r121, %r6;
	cvt.rn.f64.s32 	%fd74, %r75;
	div.rn.f64 	%fd75, %fd73, %fd74;
	add.s32 	%r76, %r121, %r19;
	cvta.to.global.u64 	%rd12, %rd22;
	mul.wide.s32 	%rd13, %r76, 8;
	add.s64 	%rd14, %rd12, %rd13;
	st.global.f64 	[%rd14], %fd75;
	or.b32  	%r77, %r71, 1;
	cvt.rn.f64.u32 	%fd76, %r77;
	mul.f64 	%fd77, %fd1, %fd76;
	mul.f64 	%fd78, %fd75, %fd77;
	cvt.rn.f64.s32 	%fd79, %r73;
	mul.f64 	%fd80, %fd132, %fd79;
	sub.f64 	%fd81, %fd78, %fd80;
	add.s32 	%r78, %r75, 1;
	cvt.rn.f64.s32 	%fd82, %r78;
	div.rn.f64 	%fd83, %fd81, %fd82;
	st.global.f64 	[%rd14+8], %fd83;
	add.s32 	%r79, %r71, 3;
	cvt.rn.f64.s32 	%fd84, %r79;
	mul.f64 	%fd85, %fd1, %fd84;
	mul.f64 	%fd86, %fd83, %fd85;
	add.s32 	%r80, %r73, 1;
	cvt.rn.f64.s32 	%fd87, %r80;
	mul.f64 	%fd88, %fd75, %fd87;
	sub.f64 	%fd89, %fd86, %fd88;
	add.s32 	%r81, %r75, 2;
	cvt.rn.f64.s32 	%fd90, %r81;
	div.rn.f64 	%fd137, %fd89, %fd90;
	st.global.f64 	[%rd14+16], %fd137;
	add.s32 	%r82, %r71, 5;
	cvt.rn.f64.s32 	%fd91, %r82;
	mul.f64 	%fd92, %fd1, %fd91;
	mul.f64 	%fd93, %fd137, %fd92;
	add.s32 	%r83, %r73, 2;
	cvt.rn.f64.s32 	%fd94, %r83;
	mul.f64 	%fd95, %fd83, %fd94;
	sub.f64 	%fd96, %fd93, %fd95;
	add.s32 	%r84, %r75, 3;
	cvt.rn.f64.s32 	%fd97, %r84;
	div.rn.f64 	%fd132, %fd96, %fd97;
	st.global.f64 	[%rd14+24], %fd132;
	add.s32 	%r121, %r121, 4;
	add.s32 	%r120, %r120, 4;
	not.b32 	%r85, %r6;
	add.s32 	%r86, %r110, %r85;
	and.b32  	%r87, %r86, -4;
	setp.ne.s32 	%p25, %r120, %r87;
	@%p25 bra 	$L__BB11_24;
$L__BB11_25:
	ld.param.u32 	%r111, [_Z25cuda_legendre_eval_kerneliPKdPdi_param_0];
	not.b32 	%r88, %r6;
	add.s32 	%r89, %r111, %r88;
	and.b32  	%r90, %r89, 3;
	setp.eq.s32 	%p26, %r90, 0;
	@%p26 bra 	$L__BB11_30;
	ld.param.u32 	%r112, [_Z25cuda_legendre_eval_kerneliPKdPdi_param_0];
	xor.b16  	%rs5, %rs9, 3;
	cvt.u16.u32 	%rs6, %r112;
	add.s16 	%rs2, %rs5, %rs6;
	and.b16  	%rs7, %rs2, 3;
	setp.eq.s16 	%p27, %rs7, 1;
	@%p27 bra 	$L__BB11_28;
	ld.param.u64 	%rd23, [_Z25cuda_legendre_eval_kerneliPKdPdi_param_2];
	shl.b32 	%r91, %r121, 1;
	add.s32 	%r92, %r91, -1;
	cvt.rn.f64.s32 	%fd99, %r92;
	mul.f64 	%fd100, %fd1, %fd99;
	mul.f64 	%fd101, %fd132, %fd100;
	add.s32 	%r93, %r6, %r121;
	add.s32 	%r94, %r93, -1;
	cvt.rn.f64.s32 	%fd102, %r94;
	mul.f64 	%fd103, %fd137, %fd102;
	sub.f64 	%fd104, %fd101, %fd103;
	sub.s32 	%r95, %r121, %r6;
	cvt.rn.f64.s32 	%fd105, %r95;
	div.rn.f64 	%fd137, %fd104, %fd105;
	add.s32 	%r96, %r121, %r19;
	cvta.to.global.u64 	%rd15, %rd23;
	mul.wide.s32 	%rd16, %r96, 8;
	add.s64 	%rd17, %rd15, %rd16;
	st.global.f64 	[%rd17], %fd137;
	or.b32  	%r97, %r91, 1;
	cvt.rn.f64.u32 	%fd106, %r97;
	mul.f64 	%fd107, %fd1, %fd106;
	mul.f64 	%fd108, %fd137, %fd107;
	cvt.rn.f64.s32 	%fd109, %r93;
	mul.f64 	%fd110, %fd132, %fd109;
	sub.f64 	%fd111, %fd108, %fd110;
	add.s32 	%r98, %r95, 1;
	cvt.rn.f64.s32 	%fd112, %r98;
	div.rn.f64 	%fd132, %fd111, %fd112;
	st.global.f64 	[%rd17+8], %fd132;
	add.s32 	%r121, %r121, 2;
$L__BB11_28:
	and.b16  	%rs8, %rs2, 1;
	setp.eq.b16 	%p28, %rs8, 1;
	not.pred 	%p29, %p28;
	@%p29 bra 	$L__BB11_30;
	ld.param.u64 	%rd24, [_Z25cuda_legendre_eval_kerneliPKdPdi_param_2];
	shl.b32 	%r99, %r121, 1;
	add.s32 	%r100, %r99, -1;
	cvt.rn.f64.s32 	%fd113, %r100;
	mul.f64 	%fd114, %fd1, %fd113;
	mul.f64 	%fd115, %fd132, %fd114;
	add.s32 	%r101, %r6, %r121;
	add.s32 	%r102, %r101, -1;
	cvt.rn.f64.s32 	%fd116, %r102;
	mul.f64 	%fd117, %fd137, %fd116;
	sub.f64 	%fd118, %fd115, %fd117;
	sub.s32 	%r103, %r121, %r6;
	cvt.rn.f64.s32 	%fd119, %r103;
	div.rn.f64 	%fd120, %fd118, %fd119;
	add.s32 	%r104, %r121, %r19;
	cvta.to.global.u64 	%rd18, %rd24;
	mul.wide.s32 	%rd19, %r104, 8;
	add.s64 	%rd20, %rd18, %rd19;
	st.global.f64 	[%rd20], %fd120;
	mov.f64 	%fd137, %fd132;
$L__BB11_30:
	ld.param.u32 	%r113, [_Z25cuda_legendre_eval_kerneliPKdPdi_param_0];
	add.s32 	%r114, %r6, 1;
	setp.ne.s32 	%p30, %r6, %r113;
	add.s16 	%rs9, %rs9, 1;
	@%p30 bra 	$L__BB11_3;
$L__BB11_31:
	ret;

}
	// .globl	_Z28cuda_grid_locate_cell_kernelPKfS0_S0_S0_Piiiif
.visible .entry _Z28cuda_grid_locate_cell_kernelPKfS0_S0_S0_Piiiif(
	.param .u64 .ptr .align 1 _Z28cuda_grid_locate_cell_kernelPKfS0_S0_S0_Piiiif_param_0,
	.param .u64 .ptr .align 1 _Z28cuda_grid_locate_cell_kernelPKfS0_S0_S0_Piiiif_param_1,
	.param .u64 .ptr .align 1 _Z28cuda_grid_locate_cell_kernelPKfS0_S0_S0_Piiiif_param_2,
	.param .u64 .ptr .align 1 _Z28cuda_grid_locate_cell_kernelPKfS0_S0_S0_Piiiif_param_3,
	.param .u64 .ptr .align 1 _Z28cuda_grid_locate_cell_kernelPKfS0_S0_S0_Piiiif_param_4,
	.param .u32 _Z28cuda_grid_locate_cell_kernelPKfS0_S0_S0_Piiiif_param_5,
	.param .u32 _Z28cuda_grid_locate_cell_kernelPKfS0_S0_S0_Piiiif_param_6,
	.param .u32 _Z28cuda_grid_locate_cell_kernelPKfS0_S0_S0_Piiiif_param_7,
	.param .f32 _Z28cuda_grid_locate_cell_kernelPKfS0_S0_S0_Piiiif_param_8
)
{
	.reg .pred 	%p<11>;
	.reg .b32 	%r<12>;
	.reg .b32 	%f<12>;
	.reg .b64 	%rd<18>;

	ld.param.u64 	%rd2, [_Z28cuda_grid_locate_cell_kernelPKfS0_S0_S0_Piiiif_param_0];
	ld.param.u64 	%rd3, [_Z28cuda_grid_locate_cell_kernelPKfS0_S0_S0_Piiiif_param_1];
	ld.param.u64 	%rd4, [_Z28cuda_grid_locate_cell_kernelPKfS0_S0_S0_Piiiif_param_2];
	ld.param.u64 	%rd5, [_Z28cuda_grid_locate_cell_kernelPKfS0_S0_S0_Piiiif_param_3];
	ld.param.u64 	%rd6, [_Z28cuda_grid_locate_cell_kernelPKfS0_S0_S0_Piiiif_param_4];
	ld.param.u32 	%r6, [_Z28cuda_grid_locate_cell_kernelPKfS0_S0_S0_Piiiif_param_5];
	ld.param.u32 	%r4, [_Z28cuda_grid_locate_cell_kernelPKfS0_S0_S0_Piiiif_param_6];
	ld.param.u32 	%r5, [_Z28cuda_grid_locate_cell_kernelPKfS0_S0_S0_Piiiif_param_7];
	ld.param.f32 	%f1, [_Z28cuda_grid_locate_cell_kernelPKfS0_S0_S0_Piiiif_param_8];
	cvta.to.global.u64 	%rd1, %rd6;
	mov.u32 	%r7, %ctaid.x;
	mov.u32 	%r8, %ntid.x;
	mov.u32 	%r9, %tid.x;
	mad.lo.s32 	%r1, %r7, %r8, %r9;
	setp.ge.s32 	%p1, %r1, %r6;
	@%p1 bra 	$L__BB12_4;
	cvta.to.global.u64 	%rd7, %rd2;
	cvta.to.global.u64 	%rd8, %rd3;
	cvta.to.global.u64 	%rd9, %rd4;
	cvta.to.global.u64 	%rd10, %rd5;
	mul.wide.s32 	%rd11, %r1, 4;
	add.s64 	%rd12, %rd7, %rd11;
	ld.global.f32 	%f2, [%rd12];
	add.s64 	%rd13, %rd8, %rd11;
	ld.global.f32 	%f3, [%rd13];
	ld.global.f32 	%f4, [%rd9];
	sub.f32 	%f5, %f2, %f4;
	div.rn.f32 	%f6, %f5, %f1;
	cvt.rmi.f32.f32 	%f7, %f6;
	cvt.rzi.s32.f32 	%r2, %f7;
	ld.global.f32 	%f8, [%rd10];
	sub.f32 	%f9, %f3, %f8;
	div.rn.f32 	%f10, %f9, %f1;
	cvt.rmi.f32.f32 	%f11, %f10;
	cvt.rzi.s32.f32 	%r3, %f11;
	setp.gt.s32 	%p2, %r2, -1;
	setp.lt.s32 	%p3, %r2, %r4;
	and.pred  	%p4, %p2, %p3;
	setp.gt.s32 	%p5, %r3, -1;
	setp.lt.s32 	%p6, %r3, %r5;
	and.pred  	%p7, %p5, %p6;
	and.pred  	%p9, %p4, %p7;
	not.pred 	%p10, %p9;
	@%p10 bra 	$L__BB12_3;
	mad.lo.s32 	%r11, %r3, %r4, %r2;
	add.s64 	%rd17, %rd1, %rd11;
	st.global.u32 	[%rd17], %r11;
	bra.uni 	$L__BB12_4;
$L__BB12_3:
	add.s64 	%rd15, %rd1, %rd11;
	mov.b32 	%r10, -1;
	st.global.u32 	[%rd15], %r10;
$L__BB12_4:
	ret;

}
	// .globl	_ZN3cub18CUB_300001_SM_10006detail11EmptyKernelIvEEvv
.visible .entry _ZN3cub18CUB_300001_SM_10006detail11EmptyKernelIvEEvv()
{


	ret;

}
.func  (.param .b64 func_retval0) __internal_accurate_pow(
	.param .b64 __internal_accurate_pow_param_0,
	.param .b64 __internal_accurate_pow_param_1
)
{
	.reg .pred 	%p<8>;
	.reg .b32 	%r<49>;
	.reg .b32 	%f<3>;
	.reg .b64 	%fd<109>;

	ld.param.f64 	%fd10, [__internal_accurate_pow_param_0];
	ld.param.f64 	%fd11, [__internal_accurate_pow_param_1];
	{
	.reg .b32 %temp; 
	mov.b64 	{%temp, %r46}, %fd10;
	}
	{
	.reg .b32 %temp; 
	mov.b64 	{%r45, %temp}, %fd10;
	}
	shr.u32 	%r47, %r46, 20;
	setp.gt.u32 	%p1, %r46, 1048575;
	@%p1 bra 	$L__BB14_2;
	mul.f64 	%fd12, %fd10, 0d4350000000000000;
	{
	.reg .b32 %temp; 
	mov.b64 	{%temp, %r46}, %fd12;
	}
	{
	.reg .b32 %temp; 
	mov.b64 	{%r45, %temp}, %fd12;
	}
	shr.u32 	%r16, %r46, 20;
	add.s32 	%r47, %r16, -54;
$L__BB14_2:
	add.s32 	%r48, %r47, -1023;
	and.b32  	%r17, %r46, -2146435073;
	or.b32  	%r18, %r17, 1072693248;
	mov.b64 	%fd107, {%r45, %r18};
	setp.lt.u32 	%p2, %r18, 1073127583;
	@%p2 bra 	$L__BB14_4;
	{
	.reg .b32 %temp; 
	mov.b64 	{%r19, %temp}, %fd107;
	}
	{
	.reg .b32 %temp; 
	mov.b64 	{%temp, %r20}, %fd107;
	}
	add.s32 	%r21, %r20, -1048576;
	mov.b64 	%fd107, {%r19, %r21};
	add.s32 	%r48, %r47, -1022;
$L__BB14_4:
	add.f64 	%fd13, %fd107, 0dBFF0000000000000;
	add.f64 	%fd14, %fd107, 0d3FF0000000000000;
	rcp.approx.ftz.f64 	%fd15, %fd14;
	neg.f64 	%fd16, %fd14;
	fma.rn.f64 	%fd17, %fd16, %fd15, 0d3FF0000000000000;
	fma.rn.f64 	%fd18, %fd17, %fd17, %fd17;
	fma.rn.f64 	%fd19, %fd18, %fd15, %fd15;
	mul.f64 	%fd20, %fd13, %fd19;
	fma.rn.f64 	%fd21, %fd13, %fd19, %fd20;
	mul.f64 	%fd22, %fd21, %fd21;
	fma.rn.f64 	%fd23, %fd22, 0d3EB0F5FF7D2CAFE2, 0d3ED0F5D241AD3B5A;
	fma.rn.f64 	%fd24, %fd23, %fd22, 0d3EF3B20A75488A3F;
	fma.rn.f64 	%fd25, %fd24, %fd22, 0d3F1745CDE4FAECD5;
	fma.rn.f64 	%fd26, %fd25, %fd22, 0d3F3C71C7258A578B;
	fma.rn.f64 	%fd27, %fd26, %fd22, 0d3F6249249242B910;
	fma.rn.f64 	%fd28, %fd27, %fd22, 0d3F89999999999DFB;
	sub.f64 	%fd29, %fd13, %fd21;
	add.f64 	%fd30, %fd29, %fd29;
	neg.f64 	%fd31, %fd21;
	fma.rn.f64 	%fd32, %fd31, %fd13, %fd30;
	mul.f64 	%fd33, %fd19, %fd32;
	fma.rn.f64 	%fd34, %fd22, %fd28, 0d3FB5555555555555;
	mov.f64 	%fd35, 0d3FB5555555555555;
	sub.f64 	%fd36, %fd35, %fd34;
	fma.rn.f64 	%fd37, %fd22, %fd28, %fd36;
	add.f64 	%fd38, %fd37, 0dBC46A4CB00B9E7B0;
	add.f64 	%fd39, %fd34, %fd38;
	sub.f64 	%fd40, %fd34, %fd39;
	add.f64 	%fd41, %fd38, %fd40;
	mul.rn.f64 	%fd42, %fd21, %fd21;
	neg.f64 	%fd43, %fd42;
	fma.rn.f64 	%fd44, %fd21, %fd21, %fd43;
	{
	.reg .b32 %temp; 
	mov.b64 	{%r22, %temp}, %fd33;
	}
	{
	.reg .b32 %temp; 
	mov.b64 	{%temp, %r23}, %fd33;
	}
	add.s32 	%r24, %r23, 1048576;
	mov.b64 	%fd45, {%r22, %r24};
	fma.rn.f64 	%fd46, %fd21, %fd45, %fd44;
	mul.rn.f64 	%fd47, %fd42, %fd21;
	neg.f64 	%fd48, %fd47;
	fma.rn.f64 	%fd49, %fd42, %fd21, %fd48;
	fma.rn.f64 	%fd50, %fd42, %fd33, %fd49;
	fma.rn.f64 	%fd51, %fd46, %fd21, %fd50;
	mul.rn.f64 	%fd52, %fd39, %fd47;
	neg.f64 	%fd53, %fd52;
	fma.rn.f64 	%fd54, %fd39, %fd47, %fd53;
	fma.rn.f64 	%fd55, %fd39, %fd51, %fd54;
	fma.rn.f64 	%fd56, %fd41, %fd47, %fd55;
	add.f64 	%fd57, %fd52, %fd56;
	sub.f64 	%fd58, %fd52, %fd57;
	add.f64 	%fd59, %fd56, %fd58;
	add.f64 	%fd60, %fd21, %fd57;
	sub.f64 	%fd61, %fd21, %fd60;
	add.f64 	%fd62, %fd57, %fd61;
	add.f64 	%fd63, %fd59, %fd62;
	add.f64 	%fd64, %fd33, %fd63;
	add.f64 	%fd65, %fd60, %fd64;
	sub.f64 	%fd66, %fd60, %fd65;
	add.f64 	%fd67, %fd64, %fd66;
	xor.b32  	%r25, %r48, -2147483648;
	mov.b32 	%r26, 1127219200;
	mov.b64 	%fd68, {%r25, %r26};
	mov.b32 	%r27, -2147483648;
	mov.b64 	%fd69, {%r27, %r26};
	sub.f64 	%fd70, %fd68, %fd69;
	fma.rn.f64 	%fd71, %fd70, 0d3FE62E42FEFA39EF, %fd65;
	fma.rn.f64 	%fd72, %fd70, 0dBFE62E42FEFA39EF, %fd71;
	sub.f64 	%fd73, %fd72, %fd65;
	sub.f64 	%fd74, %fd67, %fd73;
	fma.rn.f64 	%fd75, %fd70, 0d3C7ABC9E3B39803F, %fd74;
	add.f64 	%fd76, %fd71, %fd75;
	sub.f64 	%fd77, %fd71, %fd76;
	add.f64 	%fd78, %fd75, %fd77;
	{
	.reg .b32 %temp; 
	mov.b64 	{%temp, %r28}, %fd11;
	}
	{
	.reg .b32 %temp; 
	mov.b64 	{%r29, %temp}, %fd11;
	}
	shl.b32 	%r30, %r28, 1;
	setp.gt.u32 	%p3, %r30, -33554433;
	and.b32  	%r31, %r28, -15728641;
	selp.b32 	%r32, %r31, %r28, %p3;
	mov.b64 	%fd79, {%r29, %r32};
	mul.rn.f64 	%fd80, %fd76, %fd79;
	neg.f64 	%fd81, %fd80;
	fma.rn.f64 	%fd82, %fd76, %fd79, %fd81;
	fma.rn.f64 	%fd83, %fd78, %fd79, %fd82;
	add.f64 	%fd4, %fd80, %fd83;
	sub.f64 	%fd84, %fd80, %fd4;
	add.f64 	%fd5, %fd83, %fd84;
	fma.rn.f64 	%fd85, %fd4, 0d3FF71547652B82FE, 0d4338000000000000;
	{
	.reg .b32 %temp; 
	mov.b64 	{%r13, %temp}, %fd85;
	}
	mov.f64 	%fd86, 0dC338000000000000;
	add.rn.f64 	%fd87, %fd85, %fd86;
	fma.rn.f64 	%fd88, %fd87, 0dBFE62E42FEFA39EF, %fd4;
	fma.rn.f64 	%fd89, %fd87, 0dBC7ABC9E3B39803F, %fd88;
	fma.rn.f64 	%fd90, %fd89, 0d3E5ADE1569CE2BDF, 0d3E928AF3FCA213EA;
	fma.rn.f64 	%fd91, %fd90, %fd89, 0d3EC71DEE62401315;
	fma.rn.f64 	%fd92, %fd91, %fd89, 0d3EFA01997C89EB71;
	fma.rn.f64 	%fd93, %fd92, %fd89, 0d3F2A01A014761F65;
	fma.rn.f64 	%fd94, %fd93, %fd89, 0d3F56C16C1852B7AF;
	fma.rn.f64 	%fd95, %fd94, %fd89, 0d3F81111111122322;
	fma.rn.f64 	%fd96, %fd95, %fd89, 0d3FA55555555502A1;
	fma.rn.f64 	%fd97, %fd96, %fd89, 0d3FC5555555555511;
	fma.rn.f64 	%fd98, %fd97, %fd89, 0d3FE000000000000B;
	fma.rn.f64 	%fd99, %fd98, %fd89, 0d3FF0000000000000;
	fma.rn.f64 	%fd100, %fd99, %fd89, 0d3FF0000000000000;
	{
	.reg .b32 %temp; 
	mov.b64 	{%r14, %temp}, %fd100;
	}
	{
	.reg .b32 %temp; 
	mov.b64 	{%temp, %r15}, %fd100;
	}
	shl.b32 	%r33, %r13, 20;
	add.s32 	%r34, %r33, %r15;
	mov.b64 	%fd108, {%r14, %r34};
	{
	.reg .b32 %temp; 
	mov.b64 	{%temp, %r35}, %fd4;
	}
	mov.b32 	%f2, %r35;
	abs.f32 	%f1, %f2;
	setp.lt.f32 	%p4, %f1, 0f4086232B;
	@%p4 bra 	$L__BB14_7;
	setp.lt.f64 	%p5, %fd4, 0d0000000000000000;
	add.f64 	%fd101, %fd4, 0d7FF0000000000000;
	selp.f64 	%fd108, 0d0000000000000000, %fd101, %p5;
	setp.geu.f32 	%p6, %f1, 0f40874800;
	@%p6 bra 	$L__BB14_7;
	shr.u32 	%r36, %r13, 31;
	add.s32 	%r37, %r13, %r36;
	shr.s32 	%r38, %r37, 1;
	shl.b32 	%r39, %r38, 20;
	add.s32 	%r40, %r15, %r39;
	mov.b64 	%fd102, {%r14, %r40};
	sub.s32 	%r41, %r13, %r38;
	shl.b32 	%r42, %r41, 20;
	add.s32 	%r43, %r42, 1072693248;
	mov.b32 	%r44, 0;
	mov.b64 	%fd103, {%r44, %r43};
	mul.f64 	%fd108, %fd103, %fd102;
$L__BB14_7:
	abs.f64 	%fd104, %fd108;
	setp.eq.f64 	%p7, %fd104, 0d7FF0000000000000;
	fma.rn.f64 	%fd105, %fd108, %fd5, %fd108;
	selp.f64 	%fd106, %fd108, %fd105, %p7;
	st.param.f64 	[func_retval0], %fd106;
	ret;

}


// ===== COMPILED SASS (sm_100) =====

	.target	sm_100

	.elftype	@"ET_EXEC"


//--------------------- .note.nv.tkinfo           --------------------------
	.section	.note.nv.tkinfo,"",@"SHT_NOTE"
	.sectionflags	@"SHF_NOTE_NV_TKINFO"
	.tkinfo
        /*0018*/ 	.word	0x00000002
        /*0030*/ 	.string	""
        /*0030*/ 	.string	"ptxas"
        /*0030*/ 	.string	"Cuda compilation tools, release 13.0, V13.0.88"
        /*0030*/ 	.string	"Build cuda_13.0.r13.0/compiler.36424714_0"
        /*0030*/ 	.string	"-arch sm_100 -m 64 "



//--------------------- .note.nv.cuinfo           --------------------------
	.section	.note.nv.cuinfo,"",@"SHT_NOTE"
	.sectionflags	@"SHF_NOTE_NV_CUINFO"
        /*0018*/ 	.short	0x0002
        /*001a*/ 	.short	0x0064
        /*001c*/ 	.short	0x0082
	.zero		2


//--------------------- .nv.info                  --------------------------
	.section	.nv.info,"",@"SHT_CUDA_INFO"
	.align	4


	//----- nvinfo : EIATTR_REGCOUNT
	.align		4
        /*0000*/ 	.byte	0x04, 0x2f
        /*0002*/ 	.short	(.L_46 - .L_45)
	.align		4
.L_45:
        /*0004*/ 	.word	index@(_Z24cuda_fitacf_power_kernelPKfS0_iiPf)
        /*0008*/ 	.word	0x0000000b


	//----- nvinfo : EIATTR_FRAME_SIZE
	.align		4
.L_46:
        /*000c*/ 	.byte	0x04, 0x11
        /*000e*/ 	.short	(.L_48 - .L_47)
	.align		4
.L_47:
        /*0010*/ 	.word	index@($__internal_11_$__cuda_sm20_sqrt_rn_f32_slowpath)
        /*0014*/ 	.word	0x00000000


	//----- nvinfo : EIATTR_FRAME_SIZE
	.align		4
.L_48:
        /*0018*/ 	.byte	0x04, 0x11
        /*001a*/ 	.short	(.L_50 - .L_49)
	.align		4
.L_49:
        /*001c*/ 	.word	index@(_Z24cuda_fitacf_power_kernelPKfS0_iiPf)
        /*0020*/ 	.word	0x00000000


	//----- nvinfo : EIATTR_REGCOUNT
	.align		4
.L_50:
        /*0024*/ 	.byte	0x04, 0x2f
        /*0026*/ 	.short	(.L_52 - .L_51)
	.align		4
.L_51:
        /*0028*/ 	.word	index@(_Z27cuda_fitacf_velocity_kernelPKfS0_iiPfS1_)
        /*002c*/ 	.word	0x00000015


	//----- nvinfo : EIATTR_FRAME_SIZE
	.align		4
.L_52:
        /*0030*/ 	.byte	0x04, 0x11
        /*0032*/ 	.short	(.L_54 - .L_53)
	.align		4
.L_53:
        /*0034*/ 	.word	index@($__internal_10_$__cuda_sm3x_div_rn_noftz_f32_slowpath)
        /*0038*/ 	.word	0x00000000


	//----- nvinfo : EIATTR_FRAME_SIZE
	.align		4
.L_54:
        /*003c*/ 	.byte	0x04, 0x11
        /*003e*/ 	.short	(.L_56 - .L_55)
	.align		4
.L_55:
        /*0040*/ 	.word	index@(_Z27cuda_fitacf_velocity_kernelPKfS0_iiPfS1_)
        /*0044*/ 	.word	0x00000000


	//----- nvinfo : EIATTR_REGCOUNT
	.align		4
.L_56:
        /*0048*/ 	.byte	0x04, 0x2f
        /*004a*/ 	.short	(.L_58 - .L_57)
	.align		4
.L_57:
        /*004c*/ 	.word	index@(_Z24cuda_fitacf_width_kernelPKfS0_iiS0_Pf)
        /*0050*/ 	.word	0x00000017


	//----- nvinfo : EIATTR_FRAME_SIZE
	.align		4
.L_58:
        /*0054*/ 	.byte	0x04, 0x11
        /*0056*/ 	.short	(.L_60 - .L_59)
	.align		4
.L_59:
        /*0058*/ 	.word	index@($__internal_9_$__cuda_sm3x_div_rn_noftz_f32_slowpath)
        /*005c*/ 	.word	0x00000000


	//----- nvinfo : EIATTR_FRAME_SIZE
	.align		4
.L_60:
        /*0060*/ 	.byte	0x04, 0x11
        /*0062*/ 	.short	(.L_62 - .L_61)
	.align		4
.L_61:
        /*0064*/ 	.word	index@($__internal_8_$__cuda_sm20_sqrt_rn_f32_slowpath)
        /*0068*/ 	.word	0x00000000


	//----- nvinfo : EIATTR_FRAME_SIZE
	.align		4
.L_62:
        /*006c*/ 	.byte	0x04, 0x11
        /*006e*/ 	.short	(.L_64 - .L_63)
	.align		4
.L_63:
        /*0070*/ 	.word	index@(_Z24cuda_fitacf_width_kernelPKfS0_iiS0_Pf)
        /*0074*/ 	.word	0x00000000


	//----- nvinfo : EIATTR_REGCOUNT
	.align		4
.L_64:
        /*0078*/ 	.byte	0x04, 0x2f
        /*007a*/ 	.short	(.L_66 - .L_65)
	.align		4
.L_65:
        /*007c*/ 	.word	index@(_Z26cuda_fitacf_quality_kernelPKfiPf)
        /*0080*/ 	.word	0x0000000c


	//----- nvinfo : EIATTR_FRAME_SIZE
	.align		4
.L_66:
        /*0084*/ 	.byte	0x04, 0x11
        /*0086*/ 	.short	(.L_68 - .L_67)
	.align		4
.L_67:
        /*0088*/ 	.word	index@(_Z26cuda_fitacf_quality_kernelPKfiPf)
        /*008c*/ 	.word	0x00000000


	//----- nvinfo : EIATTR_REGCOUNT
	.align		4
.L_68:
        /*0090*/ 	.byte	0x04, 0x2f
        /*0092*/ 	.short	(.L_70 - .L_69)
	.align		4
.L_69:
        /*0094*/ 	.word	index@(_Z30cuda_lmfit_calculate_residualsPKfS0_S0_S0_iiPfS1_)
        /*0098*/ 	.word	0x0000001a


	//----- nvinfo : EIATTR_FRAME_SIZE
	.align		4
.L_70:
        /*009c*/ 	.byte	0x04, 0x11
        /*009e*/ 	.short	(.L_72 - .L_71)
	.align		4
.L_71:
        /*00a0*/ 	.word	index@($__internal_7_$__cuda_sm20_sqrt_rn_f32_slowpath)
        /*00a4*/ 	.word	0x00000000


	//----- nvinfo : EIATTR_FRAME_SIZE
	.align		4
.L_72:
        /*00a8*/ 	.byte	0x04, 0x11
        /*00aa*/ 	.short	(.L_74 - .L_73)
	.align		4
.L_73:
        /*00ac*/ 	.word	index@($__internal_6_$__cuda_sm20_rcp_rn_f32_slowpath)
        /*00b0*/ 	.word	0x00000000


	//----- nvinfo : EIATTR_FRAME_SIZE
	.align		4
.L_74:
        /*00b4*/ 	.byte	0x04, 0x11
        /*00b6*/ 	.short	(.L_76 - .L_75)
	.align		4
.L_75:
        /*00b8*/ 	.word	index@(_Z30cuda_lmfit_calculate_residualsPKfS0_S0_S0_iiPfS1_)
        /*00bc*/ 	.word	0x00000000


	//----- nvinfo : EIATTR_REGCOUNT
	.align		4
.L_76:
        /*00c0*/ 	.byte	0x04, 0x2f
        /*00c2*/ 	.short	(.L_78 - .L_77)
	.align		4
.L_77:
        /*00c4*/ 	.word	index@(_Z29cuda_lmfit_calculate_jacobianPKfS0_iiPf)
        /*00c8*/ 	.word	0x00000010


	//----- nvinfo : EIATTR_FRAME_SIZE
	.align		4
.L_78:
        /*00cc*/ 	.byte	0x04, 0x11
        /*00ce*/ 	.short	(.L_80 - .L_79)
	.align		4
.L_79:
        /*00d0*/ 	.word	index@($__internal_5_$__cuda_sm20_rcp_rn_f32_slowpath)
        /*00d4*/ 	.word	0x00000000


	//----- nvinfo : EIATTR_FRAME_SIZE
	.align		4
.L_80:
        /*00d8*/ 	.byte	0x04, 0x11
        /*00da*/ 	.short	(.L_82 - .L_81)
	.align		4
.L_81:
        /*00dc*/ 	.word	index@(_Z29cuda_lmfit_calculate_jacobianPKfS0_iiPf)
        /*00e0*/ 	.word	0x00000000


	//----- nvinfo : EIATTR_REGCOUNT
	.align		4
.L_82:
        /*00e4*/ 	.byte	0x04, 0x2f
        /*00e6*/ 	.short	(.L_84 - .L_83)
	.align		4
.L_83:
        /*00e8*/ 	.word	index@(_Z33cuda_lmfit_build_normal_equationsPKfS0_iiPfS1_)
        /*00ec*/ 	.word	0x00000020


	//----- nvinfo : EIATTR_FRAME_SIZE
	.align		4
.L_84:
        /*00f0*/ 	.byte	0x04, 0x11
        /*00f2*/ 	.short	(.L_86 - .L_85)
	.align		4
.L_85:
        /*00f4*/ 	.word	index@(_Z33cuda_lmfit_build_normal_equationsPKfS0_iiPfS1_)
        /*00f8*/ 	.word	0x00000000


	//----- nvinfo : EIATTR_REGCOUNT
	.align		4
.L_86:
        /*00fc*/ 	.byte	0x04, 0x2f
        /*00fe*/ 	.short	(.L_88 - .L_87)
	.align		4
.L_87:
        /*0100*/ 	.word	index@(_Z25cuda_acf_calculate_kernelPKsPfS1_PKiS3_S3_iiiiib)
        /*0104*/ 	.word	0x00000020


	//----- nvinfo : EIATTR_FRAME_SIZE
	.align		4
.L_88:
        /*0108*/ 	.byte	0x04, 0x11
        /*010a*/ 	.short	(.L_90 - .L_89)
	.align		4
.L_89:
        /*010c*/ 	.word	index@($__internal_4_$__cuda_sm3x_div_rn_noftz_f32_slowpath)
        /*0110*/ 	.word	0x00000000


	//----- nvinfo : EIATTR_FRAME_SIZE
	.align		4
.L_90:
        /*0114*/ 	.byte	0x04, 0x11
        /*0116*/ 	.short	(.L_92 - .L_91)
	.align		4
.L_91:
        /*0118*/ 	.word	index@(_Z25cuda_acf_calculate_kernelPKsPfS1_PKiS3_S3_iiiiib)
        /*011c*/ 	.word	0x00000000


	//----- nvinfo : EIATTR_REGCOUNT
	.align		4
.L_92:
        /*0120*/ 	.byte	0x04, 0x2f
        /*0122*/ 	.short	(.L_94 - .L_93)
	.align		4
.L_93:
        /*0124*/ 	.word	index@(_Z21cuda_acf_power_kernelPKfPfii)
        /*0128*/ 	.word	0x0000000b


	//----- nvinfo : EIATTR_FRAME_SIZE
	.align		4
.L_94:
        /*012c*/ 	.byte	0x04, 0x11
        /*012e*/ 	.short	(.L_96 - .L_95)
	.align		4
.L_95:
        /*0130*/ 	.word	index@($__internal_3_$__cuda_sm20_sqrt_rn_f32_slowpath)
        /*0134*/ 	.word	0x00000000


	//----- nvinfo : EIATTR_FRAME_SIZE
	.align		4
.L_96:
        /*0138*/ 	.byte	0x04, 0x11
        /*013a*/ 	.short	(.L_98 - .L_97)
	.align		4
.L_97:
        /*013c*/ 	.word	index@(_Z21cuda_acf_power_kernelPKfPfii)
        /*0140*/ 	.word	0x00000000


	//----- nvinfo : EIATTR_REGCOUNT
	.align		4
.L_98:
        /*0144*/ 	.byte	0x04, 0x2f
        /*0146*/ 	.short	(.L_100 - .L_99)
	.align		4
.L_99:
        /*0148*/ 	.word	index@(_Z27cuda_iq_time_convert_kernelPKdPlS1_i)
        /*014c*/ 	.word	0x00000012


	//----- nvinfo : EIATTR_FRAME_SIZE
	.align		4
.L_100:
        /*0150*/ 	.byte	0x04, 0x11
        /*0152*/ 	.short	(.L_102 - .L_101)
	.align		4
.L_101:
        /*0154*/ 	.word	index@(_Z27cuda_iq_time_convert_kernelPKdPlS1_i)
        /*0158*/ 	.word	0x00000000


	//----- nvinfo : EIATTR_REGCOUNT
	.align		4
.L_102:
        /*015c*/ 	.byte	0x04, 0x2f
        /*015e*/ 	.short	(.L_104 - .L_103)
	.align		4
.L_103:
        /*0160*/ 	.word	index@(_Z21cuda_iq_encode_kernelPKfPsfi)
        /*0164*/ 	.word	0x0000000c


	//----- nvinfo : EIATTR_FRAME_SIZE
	.align		4
.L_104:
        /*0168*/ 	.byte	0x04, 0x11
        /*016a*/ 	.short	(.L_106 - .L_105)
	.align		4
.L_105:
        /*016c*/ 	.word	index@(_Z21cuda_iq_encode_kernelPKfPsfi)
        /*0170*/ 	.word	0x00000000


	//----- nvinfo : EIATTR_REGCOUNT
	.align		4
.L_106:
        /*0174*/ 	.byte	0x04, 0x2f
        /*0176*/ 	.short	(.L_108 - .L_107)
	.align		4
.L_107:
        /*0178*/ 	.word	index@(_Z25cuda_legendre_eval_kerneliPKdPdi)
        /*017c*/ 	.word	0x00000028


	//----- nvinfo : EIATTR_FRAME_SIZE
	.align		4
.L_108:
        /*0180*/ 	.byte	0x04, 0x11
        /*0182*/ 	.short	(.L_110 - .L_109)
	.align		4
.L_109:
        /*0184*/ 	.word	index@($_Z25cuda_legendre_eval_kerneliPKdPdi$__internal_accurate_pow)
        /*0188*/ 	.word	0x00000000


	//----- nvinfo : EIATTR_FRAME_SIZE
	.align		4
.L_110:
        /*018c*/ 	.byte	0x04, 0x11
        /*018e*/ 	.short	(.L_112 - .L_111)
	.align		4
.L_111:
        /*0190*/ 	.word	index@($__internal_2_$__cuda_sm20_dsqrt_rn_f64_mediumpath_v1)
        /*0194*/ 	.word	0x00000000


	//----- nvinfo : EIATTR_FRAME_SIZE
	.align		4
.L_112:
        /*0198*/ 	.byte	0x04, 0x11
        /*019a*/ 	.short	(.L_114 - .L_113)
	.align		4
.L_113:
        /*019c*/ 	.word	index@($__internal_1_$__cuda_sm20_div_rn_f64_full)
        /*01a0*/ 	.word	0x00000000


	//----- nvinfo : EIATTR_FRAME_SIZE
	.align		4
.L_114:
        /*01a4*/ 	.byte	0x04, 0x11
        /*01a6*/ 	.short	(.L_116 - .L_115)
	.align		4
.L_115:
        /*01a8*/ 	.word	index@(_Z25cuda_legendre_eval_kerneliPKdPdi)
        /*01ac*/ 	.word	0x00000000


	//----- nvinfo : EIATTR_REGCOUNT
	.align		4
.L_116:
        /*01b0*/ 	.byte	0x04, 0x2f
        /*01b2*/ 	.short	(.L_118 - .L_117)
	.align		4
.L_117:
        /*01b4*/ 	.word	index@(_Z28cuda_grid_locate_cell_kernelPKfS0_S0_S0_Piiiif)
        /*01b8*/ 	.word	0x00000011


	//----- nvinfo : EIATTR_FRAME_SIZE
	.align		4
.L_118:
        /*01bc*/ 	.byte	0x04, 0x11
        /*01be*/ 	.short	(.L_120 - .L_119)
	.align		4
.L_119:
        /*01c0*/ 	.word	index@($__internal_0_$__cuda_sm3x_div_rn_noftz_f32_slowpath)
        /*01c4*/ 	.word	0x00000000


	//----- nvinfo : EIATTR_FRAME_SIZE
	.align		4
.L_120:
        /*01c8*/ 	.byte	0x04, 0x11
        /*01ca*/ 	.short	(.L_122 - .L_121)
	.align		4
.L_121:
        /*01cc*/ 	.word	index@(_Z28cuda_grid_locate_cell_kernelPKfS0_S0_S0_Piiiif)
        /*01d0*/ 	.word	0x00000000


	//----- nvinfo : EIATTR_REGCOUNT
	.align		4
.L_122:
        /*01d4*/ 	.byte	0x04, 0x2f
        /*01d6*/ 	.short	(.L_124 - .L_123)
	.align		4
.L_123:
        /*01d8*/ 	.word	index@(_ZN3cub18CUB_300001_SM_10006detail11EmptyKernelIvEEvv)
        /*01dc*/ 	.word	0x00000004


	//----- nvinfo : EIATTR_FRAME_SIZE
	.align		4
.L_124:
        /*01e0*/ 	.byte	0x04, 0x11
        /*01e2*/ 	.short	(.L_126 - .L_125)
	.align		4
.L_125:
        /*01e4*/ 	.word	index@(_ZN3cub18CUB_300001_SM_10006detail11EmptyKernelIvEEvv)
        /*01e8*/ 	.word	0x00000000


	//----- nvinfo : EIATTR_MIN_STACK_SIZE
	.align		4
.L_126:
        /*01ec*/ 	.byte	0x04, 0x12
        /*01ee*/ 	.short	(.L_128 - .L_127)
	.align		4
.L_127:
        /*01f0*/ 	.word	index@(_ZN3cub18CUB_300001_SM_10006detail11EmptyKernelIvEEvv)
        /*01f4*/ 	.word	0x00000000


	//----- nvinfo : EIATTR_MIN_STACK_SIZE
	.align		4
.L_128:
        /*01f8*/ 	.byte	0x04, 0x12
        /*01fa*/ 	.short	(.L_130 - .L_129)
	.align		4
.L_129:
        /*01fc*/ 	.word	index@(_Z28cuda_grid_locate_cell_kernelPKfS0_S0_S0_Piiiif)
        /*0200*/ 	.word	0x00000000


	//----- nvinfo : EIATTR_MIN_STACK_SIZE
	.align		4
.L_130:
        /*0204*/ 	.byte	0x04, 0x12
        /*0206*/ 	.short	(.L_132 - .L_131)
	.align		4
.L_131:
        /*0208*/ 	.word	index@(_Z25cuda_legendre_eval_kerneliPKdPdi)
        /*020c*/ 	.word	0x00000000


	//----- nvinfo : EIATTR_MIN_STACK_SIZE
	.align		4
.L_132:
        /*0210*/ 	.byte	0x04, 0x12
        /*0212*/ 	.short	(.L_134 - .L_133)
	.align		4
.L_133:
        /*0214*/ 	.word	index@(_Z21cuda_iq_encode_kernelPKfPsfi)
        /*0218*/ 	.word	0x00000000


	//----- nvinfo : EIATTR_MIN_STACK_SIZE
	.align		4
.L_134:
        /*021c*/ 	.byte	0x04, 0x12
        /*021e*/ 	.short	(.L_136 - .L_135)
	.align		4
.L_135:
        /*0220*/ 	.word	index@(_Z27cuda_iq_time_convert_kernelPKdPlS1_i)
        /*0224*/ 	.word	0x00000000


	//----- nvinfo : EIATTR_MIN_STACK_SIZE
	.align		4
.L_136:
        /*0228*/ 	.byte	0x04, 0x12
        /*022a*/ 	.short	(.L_138 - .L_137)
	.align		4
.L_137:
        /*022c*/ 	.word	index@(_Z21cuda_acf_power_kernelPKfPfii)
        /*0230*/ 	.word	0x00000000


	//----- nvinfo : EIATTR_MIN_STACK_SIZE
	.align		4
.L_138:
        /*0234*/ 	.byte	0x04, 0x12
        /*0236*/ 	.short	(.L_140 - .L_139)
	.align		4
.L_139:
        /*0238*/ 	.word	index@(_Z25cuda_acf_calculate_kernelPKsPfS1_PKiS3_S3_iiiiib)
        /*023c*/ 	.word	0x00000000


	//----- nvinfo : EIATTR_MIN_STACK_SIZE
	.align		4
.L_140:
        /*0240*/ 	.byte	0x04, 0x12
        /*0242*/ 	.short	(.L_142 - .L_141)
	.align		4
.L_141:
        /*0244*/ 	.word	index@(_Z33cuda_lmfit_build_normal_equationsPKfS0_iiPfS1_)
        /*0248*/ 	.word	0x00000000


	//----- nvinfo : EIATTR_MIN_STACK_SIZE
	.align		4
.L_142:
        /*024c*/ 	.byte	0x04, 0x12
        /*024e*/ 	.short	(.L_144 - .L_143)
	.align		4
.L_143:
        /*0250*/ 	.word	index@(_Z29cuda_lmfit_calculate_jacobianPKfS0_iiPf)
        /*0254*/ 	.word	0x00000000


	//----- nvinfo : EIATTR_MIN_STACK_SIZE
	.align		4
.L_144:
        /*0258*/ 	.byte	0x04, 0x12
        /*025a*/ 	.short	(.L_146 - .L_145)
	.align		4
.L_145:
        /*025c*/ 	.word	index@(_Z30cuda_lmfit_calculate_residualsPKfS0_S0_S0_iiPfS1_)
        /*0260*/ 	.word	0x00000000


	//----- nvinfo : EIATTR_MIN_STACK_SIZE
	.align		4
.L_146:
        /*0264*/ 	.byte	0x04, 0x12
        /*0266*/ 	.short	(.L_148 - .L_147)
	.align		4
.L_147:
        /*0268*/ 	.word	index@(_Z26cuda_fitacf_quality_kernelPKfiPf)
        /*026c*/ 	.word	0x00000000


	//----- nvinfo : EIATTR_MIN_STACK_SIZE
	.align		4
.L_148:
        /*0270*/ 	.byte	0x04, 0x12
        /*0272*/ 	.short	(.L_150 - .L_149)
	.align		4
.L_149:
        /*0274*/ 	.word	index@(_Z24cuda_fitacf_width_kernelPKfS0_iiS0_Pf)
        /*0278*/ 	.word	0x00000000


	//----- nvinfo : EIATTR_MIN_STACK_SIZE
	.align		4
.L_150:
        /*027c*/ 	.byte	0x04, 0x12
        /*027e*/ 	.short	(.L_152 - .L_151)
	.align		4
.L_151:
        /*0280*/ 	.word	index@(_Z27cuda_fitacf_velocity_kernelPKfS0_iiPfS1_)
        /*0284*/ 	.word	0x00000000


	//----- nvinfo : EIATTR_MIN_STACK_SIZE
	.align		4
.L_152:
        /*0288*/ 	.byte	0x04, 0x12
        /*028a*/ 	.short	(.L_154 - .L_153)
	.align		4
.L_153:
        /*028c*/ 	.word	index@(_Z24cuda_fitacf_power_kernelPKfS0_iiPf)
        /*0290*/ 	.word	0x00000000
.L_154:


//--------------------- .nv.compat                --------------------------
	.section	.nv.compat,"",@"SHT_CUDA_COMPAT_INFO"
	.align	4
        /*0000*/ 	.byte	0x02, 0x09, 0x00, 0x00, 0x02, 0x02, 0x01, 0x00, 0x02, 0x05, 0x05, 0x00, 0x03, 0x07, 0x01, 0x01
        /*0010*/ 	.byte	0x02, 0x03, 0x00, 0x00, 0x02, 0x06, 0x01, 0x00, 0x04, 0x0b, 0x08, 0x00, 0x01, 0x00, 0x00, 0x00
        /*0020*/ 	.byte	0x00, 0x00, 0x00, 0x00


//--------------------- .nv.info._ZN3cub18CUB_300001_SM_10006detail11EmptyKernelIvEEvv --------------------------
	.section	.nv.info._ZN3cub18CUB_300001_SM_10006detail11EmptyKernelIvEEvv,"",@"SHT_CUDA_INFO"
	.sectionflags	@""
	.align	4


	//----- nvinfo : EIATTR_CUDA_API_VERSION
	.align		4
        /*0000*/ 	.byte	0x04, 0x37
        /*0002*/ 	.short	(.L_156 - .L_155)
.L_155:
        /*0004*/ 	.word	0x00000082


	//----- nvinfo : EIATTR_SPARSE_MMA_MASK
	.align		4
.L_156:
        /*0008*/ 	.byte	0x03, 0x50
        /*000a*/ 	.short	0x0000


	//----- nvinfo : EIATTR_MAXREG_COUNT
	.align		4
        /*000c*/ 	.byte	0x03, 0x1b
        /*000e*/ 	.short	0x00ff


	//----- nvinfo : EIATTR_MERCURY_ISA_VERSION
	.align		4
        /*0010*/ 	.byte	0x03, 0x5f
        /*0012*/ 	.short	0x0101


	//----- nvinfo : EIATTR_VRC_CTA_INIT_COUNT
	.align		4
        /*0014*/ 	.byte	0x02, 0x4a
	.zero		1
	.zero		1


	//----- nvinfo : EIATTR_EXIT_INSTR_OFFSETS
	.align		4
        /*0018*/ 	.byte	0x04, 0x1c
        /*001a*/ 	.short	(.L_158 - .L_157)


	//   ....[0]....
.L_157:
        /*001c*/ 	.word	0x00000010


	//----- nvinfo : EIATTR_SW_WAR
	.align		4
.L_158:
        /*0020*/ 	.byte	0x04, 0x36
        /*0022*/ 	.short	(.L_160 - .L_159)
.L_159:
        /*0024*/ 	.word	0x00000008
.L_160:


//--------------------- .nv.info._Z28cuda_grid_locate_cell_kernelPKfS0_S0_S0_Piiiif --------------------------
	.section	.nv.info._Z28cuda_grid_locate_cell_kernelPKfS0_S0_S0_Piiiif,"",@"SHT_CUDA_INFO"
	.sectionflags	@""
	.align	4


	//----- nvinfo : EIATTR_CUDA_API_VERSION
	.align		4
        /*0000*/ 	.byte	0x04, 0x37
        /*0002*/ 	.short	(.L_162 - .L_161)
.L_161:
        /*0004*/ 	.word	0x00000082


	//----- nvinfo : EIATTR_KPARAM_INFO
	.align		4
.L_162:
        /*0008*/ 	.byte	0x04, 0x17
        /*000a*/ 	.short	(.L_164 - .L_163)
.L_163:
        /*000c*/ 	.word	0x00000000
        /*0010*/ 	.short	0x0008
        /*0012*/ 	.short	0x0034
        /*0014*/ 	.byte	0x00, 0xf0, 0x11, 0x00


	//----- nvinfo : EIATTR_KPARAM_INFO
	.align		4
.L_164:
        /*0018*/ 	.byte	0x04, 0x17
        /*001a*/ 	.short	(.L_166 - .L_165)
.L_165:
        /*001c*/ 	.word	0x00000000
        /*0020*/ 	.short	0x0007
        /*0022*/ 	.short	0x0030
        /*0024*/ 	.byte	0x00, 0xf0, 0x11, 0x00


	//----- nvinfo : EIATTR_KPARAM_INFO
	.align		4
.L_166:
        /*0028*/ 	.byte	0x04, 0x17
        /*002a*/ 	.short	(.L_168 - .L_167)
.L_167:
        /*002c*/ 	.word	0x00000000
        /*0030*/ 	.short	0x0006
        /*0032*/ 	.short	0x002c
        /*0034*/ 	.byte	0x00, 0xf0, 0x11, 0x00


	//----- nvinfo : EIATTR_KPARAM_INFO
	.align		4
.L_168:
        /*0038*/ 	.byte	0x04, 0x17
        /*003a*/ 	.short	(.L_170 - .L_169)
.L_169:
        /*003c*/ 	.word	0x00000000
        /*0040*/ 	.short	0x0005
        /*0042*/ 	.short	0x0028
        /*0044*/ 	.byte	0x00, 0xf0, 0x11, 0x00


	//----- nvinfo : EIATTR_KPARAM_INFO
	.align		4
.L_170:
        /*0048*/ 	.byte	0x04, 0x17
        /*004a*/ 	.short	(.L_172 - .L_171)
.L_171:
        /*004c*/ 	.word	0x00000000
        /*0050*/ 	.short	0x0004
        /*0052*/ 	.short	0x0020
        /*0054*/ 	.byte	0x00, 0xf5, 0x21, 0x00


	//----- nvinfo : EIATTR_KPARAM_INFO
	.align		4
.L_172:
        /*0058*/ 	.byte	0x04, 0x17
        /*005a*/ 	.short	(.L_174 - .L_173)
.L_173:
        /*005c*/ 	.word	0x00000000
        /*0060*/ 	.short	0x0003
        /*0062*/ 	.short	0x0018
        /*0064*/ 	.byte	0x00, 0xf5, 0x21, 0x00


	//----- nvinfo : EIATTR_KPARAM_INFO
	.align		4
.L_174:
        /*0068*/ 	.byte	0x04, 0x17
        /*006a*/ 	.short	(.L_176 - .L_175)
.L_175:
        /*006c*/ 	.word	0x00000000
        /*0070*/ 	.short	0x0002
        /*0072*/ 	.short	0x0010
        /*0074*/ 	.byte	0x00, 0xf5, 0x21, 0x00


	//----- nvinfo : EIATTR_KPARAM_INFO
	.align		4
.L_176:
        /*0078*/ 	.byte	0x04, 0x17
        /*007a*/ 	.short	(.L_178 - .L_177)
.L_177:
        /*007c*/ 	.word	0x00000000
        /*0080*/ 	.short	0x0001
        /*0082*/ 	.short	0x0008
        /*0084*/ 	.byte	0x00, 0xf5, 0x21, 0x00


	//----- nvinfo : EIATTR_KPARAM_INFO
	.align		4
.L_178:
        /*0088*/ 	.byte	0x04, 0x17
        /*008a*/ 	.short	(.L_180 - .L_179)
.L_179:
        /*008c*/ 	.word	0x00000000
        /*0090*/ 	.short	0x0000
        /*0092*/ 	.short	0x0000
        /*0094*/ 	.byte	0x00, 0xf5, 0x21, 0x00


	//----- nvinfo : EIATTR_SPARSE_MMA_MASK
	.align		4
.L_180:
        /*0098*/ 	.byte	0x03, 0x50
        /*009a*/ 	.short	0x0000


	//----- nvinfo : EIATTR_MAXREG_COUNT
	.align		4
        /*009c*/ 	.byte	0x03, 0x1b
        /*009e*/ 	.short	0x00ff


	//----- nvinfo : EIATTR_MERCURY_ISA_VERSION
	.align		4
        /*00a0*/ 	.byte	0x03, 0x5f
        /*00a2*/ 	.short	0x0101


	//----- nvinfo : EIATTR_VRC_CTA_INIT_COUNT
	.align		4
        /*00a4*/ 	.byte	0x02, 0x4a
	.zero		1
	.zero		1


	//----- nvinfo : EIATTR_EXIT_INSTR_OFFSETS
	.align		4
        /*00a8*/ 	.byte	0x04, 0x1c
        /*00aa*/ 	.short	(.L_182 - .L_181)


	//   ....[0]....
.L_181:
        /*00ac*/ 	.word	0x00000070


	//   ....[1]....
        /*00b0*/ 	.word	0x000003f0


	//   ....[2]....
        /*00b4*/ 	.word	0x00000440


	//----- nvinfo : EIATTR_CRS_STACK_SIZE
	.align		4
.L_182:
        /*00b8*/ 	.byte	0x04, 0x1e
        /*00ba*/ 	.short	(.L_184 - .L_183)
.L_183:
        /*00bc*/ 	.word	0x00000000


	//----- nvinfo : EIATTR_CBANK_PARAM_SIZE
	.align		4
.L_184:
        /*00c0*/ 	.byte	0x03, 0x19
        /*00c2*/ 	.short	0x0038


	//----- nvinfo : EIATTR_PARAM_CBANK
	.align		4
        /*00c4*/ 	.byte	0x04, 0x0a
        /*00c6*/ 	.short	(.L_186 - .L_185)
	.align		4
.L_185:
        /*00c8*/ 	.word	index@(.nv.constant0._Z28cuda_grid_locate_cell_kernelPKfS0_S0_S0_Piiiif)
        /*00cc*/ 	.short	0x0380
        /*00ce*/ 	.short	0x0038


	//----- nvinfo : EIATTR_SW_WAR
	.align		4
.L_186:
        /*00d0*/ 	.byte	0x04, 0x36
        /*00d2*/ 	.short	(.L_188 - .L_187)
.L_187:
        /*00d4*/ 	.word	0x00000008
.L_188:


//--------------------- .nv.info._Z25cuda_legendre_eval_kerneliPKdPdi --------------------------
	.section	.nv.info._Z25cuda_legendre_eval_kerneliPKdPdi,"",@"SHT_CUDA_INFO"
	.sectionflags	@""
	.align	4


	//----- nvinfo : EIATTR_CUDA_API_VERSION
	.align		4
        /*0000*/ 	.byte	0x04, 0x37
        /*0002*/ 	.short	(.L_190 - .L_189)
.L_189:
        /*0004*/ 	.word	0x00000082


	//----- nvinfo : EIATTR_KPARAM_INFO
	.align		4
.L_190:
        /*0008*/ 	.byte	0x04, 0x17
        /*000a*/ 	.short	(.L_192 - .L_191)
.L_191:
        /*000c*/ 	.word	0x00000000
        /*0010*/ 	.short	0x0003
        /*0012*/ 	.short	0x0018
        /*0014*/ 	.byte	0x00, 0xf0, 0x11, 0x00


	//----- nvinfo : EIATTR_KPARAM_INFO
	.align		4
.L_192:
        /*0018*/ 	.byte	0x04, 0x17
        /*001a*/ 	.short	(.L_194 - .L_193)
.L_193:
        /*001c*/ 	.word	0x00000000
        /*0020*/ 	.short	0x0002
        /*0022*/ 	.short	0x0010
        /*0024*/ 	.byte	0x00, 0xf5, 0x21, 0x00


	//----- nvinfo : EIATTR_KPARAM_INFO
	.align		4
.L_194:
        /*0028*/ 	.byte	0x04, 0x17
        /*002a*/ 	.short	(.L_196 - .L_195)
.L_195:
        /*002c*/ 	.word	0x00000000
        /*0030*/ 	.short	0x0001
        /*0032*/ 	.short	0x0008
        /*0034*/ 	.byte	0x00, 0xf5, 0x21, 0x00


	//----- nvinfo : EIATTR_KPARAM_INFO
	.align		4
.L_196:
        /*0038*/ 	.byte	0x04, 0x17
        /*003a*/ 	.short	(.L_198 - .L_197)
.L_197:
        /*003c*/ 	.word	0x00000000
        /*0040*/ 	.short	0x0000
        /*0042*/ 	.short	0x0000
        /*0044*/ 	.byte	0x00, 0xf0, 0x11, 0x00


	//----- nvinfo : EIATTR_SPARSE_MMA_MASK
	.align		4
.L_198:
        /*0048*/ 	.byte	0x03, 0x50
        /*004a*/ 	.short	0x0000


	//----- nvinfo : EIATTR_MAXREG_COUNT
	.align		4
        /*004c*/ 	.byte	0x03, 0x1b
        /*004e*/ 	.short	0x00ff


	//----- nvinfo : EIATTR_MERCURY_ISA_VERSION
	.align		4
        /*0050*/ 	.byte	0x03, 0x5f
        /*0052*/ 	.short	0x0101


	//----- nvinfo : EIATTR_VRC_CTA_INIT_COUNT
	.align		4
        /*0054*/ 	.byte	0x02, 0x4a
	.zero		1
	.zero		1


	//----- nvinfo : EIATTR_EXIT_INSTR_OFFSETS
	.align		4
        /*0058*/ 	.byte	0x04, 0x1c
        /*005a*/ 	.short	(.L_200 - .L_199)


	//   ....[0]....
.L_199:
        /*005c*/ 	.word	0x00000070


	//   ....[1]....
        /*0060*/ 	.word	0x000000a0


	//   ....[2]....
        /*0064*/ 	.word	0x000022b0


	//----- nvinfo : EIATTR_CRS_STACK_SIZE
	.align		4
.L_200:
        /*0068*/ 	.byte	0x04, 0x1e
        /*006a*/ 	.short	(.L_202 - .L_201)
.L_201:
        /*006c*/ 	.word	0x00000000


	//----- nvinfo : EIATTR_CBANK_PARAM_SIZE
	.align		4
.L_202:
        /*0070*/ 	.byte	0x03, 0x19
        /*0072*/ 	.short	0x001c


	//----- nvinfo : EIATTR_PARAM_CBANK
	.align		4
        /*0074*/ 	.byte	0x04, 0x0a
        /*0076*/ 	.short	(.L_204 - .L_203)
	.align		4
.L_203:
        /*0078*/ 	.word	index@(.nv.constant0._Z25cuda_legendre_eval_kerneliPKdPdi)
        /*007c*/ 	.short	0x0380
        /*007e*/ 	.short	0x001c


	//----- nvinfo : EIATTR_SW_WAR
	.align		4
.L_204:
        /*0080*/ 	.byte	0x04, 0x36
        /*0082*/ 	.short	(.L_206 - .L_205)
.L_205:
        /*0084*/ 	.word	0x00000008
.L_206:


//--------------------- .nv.info._Z21cuda_iq_encode_kernelPKfPsfi --------------------------
	.section	.nv.info._Z21cuda_iq_encode_kernelPKfPsfi,"",@"SHT_CUDA_INFO"
	.sectionflags	@""
	.align	4


	//----- nvinfo : EIATTR_CUDA_API_VERSION
	.align		4
        /*0000*/ 	.byte	0x04, 0x37
        /*0002*/ 	.short	(.L_208 - .L_207)
.L_207:
        /*0004*/ 	.word	0x00000082


	//----- nvinfo : EIATTR_KPARAM_INFO
	.align		4
.L_208:
        /*0008*/ 	.byte	0x04, 0x17
        /*000a*/ 	.short	(.L_210 - .L_209)
.L_209:
        /*000c*/ 	.word	0x00000000
        /*0010*/ 	.short	0x0003
        /*0012*/ 	.short	0x0014
        /*0014*/ 	.byte	0x00, 0xf0, 0x11, 0x00


	//----- nvinfo : EIATTR_KPARAM_INFO
	.align		4
.L_210:
        /*0018*/ 	.byte	0x04, 0x17
        /*001a*/ 	.short	(.L_212 - .L_211)
.L_211:
        /*001c*/ 	.word	0x00000000
        /*0020*/ 	.short	0x0002
        /*0022*/ 	.short	0x0010
        /*0024*/ 	.byte	0x00, 0xf0, 0x11, 0x00


	//----- nvinfo : EIATTR_KPARAM_INFO
	.align		4
.L_212:
        /*0028*/ 	.byte	0x04, 0x17
        /*002a*/ 	.short	(.L_214 - .L_213)
.L_213:
        /*002c*/ 	.word	0x00000000
        /*0030*/ 	.short	0x0001
        /*0032*/ 	.short	0x0008
        /*0034*/ 	.byte	0x00, 0xf5, 0x21, 0x00


	//----- nvinfo : EIATTR_KPARAM_INFO
	.align		4
.L_214:
        /*0038*/ 	.byte	0x04, 0x17
        /*003a*/ 	.short	(.L_216 - .L_215)
.L_215:
        /*003c*/ 	.word	0x00000000
        /*0040*/ 	.short	0x0000
        /*0042*/ 	.short	0x0000
        /*0044*/ 	.byte	0x00, 0xf5, 0x21, 0x00


	//----- nvinfo : EIATTR_SPARSE_MMA_MASK
	.align		4
.L_216:
        /*0048*/ 	.byte	0x03, 0x50
        /*004a*/ 	.short	0x0000


	//----- nvinfo : EIATTR_MAXREG_COUNT
	.align		4
        /*004c*/ 	.byte	0x03, 0x1b
        /*004e*/ 	.short	0x00ff


	//----- nvinfo : EIATTR_MERCURY_ISA_VERSION
	.align		4
        /*0050*/ 	.byte	0x03, 0x5f
        /*0052*/ 	.short	0x0101


	//----- nvinfo : EIATTR_VRC_CTA_INIT_COUNT
	.align		4
        /*0054*/ 	.byte	0x02, 0x4a
	.zero		1
	.zero		1


	//----- nvinfo : EIATTR_EXIT_INSTR_OFFSETS
	.align		4
        /*0058*/ 	.byte	0x04, 0x1c
        /*005a*/ 	.short	(.L_218 - .L_217)


	//   ....[0]....
.L_217:
        /*005c*/ 	.word	0x00000070


	//   ....[1]....
        /*0060*/ 	.word	0x00000170


	//----- nvinfo : EIATTR_CBANK_PARAM_SIZE
	.align		4
.L_218:
        /*0064*/ 	.byte	0x03, 0x19
        /*0066*/ 	.short	0x0018


	//----- nvinfo : EIATTR_PARAM_CBANK
	.align		4
        /*0068*/ 	.byte	0x04, 0x0a
        /*006a*/ 	.short	(.L_220 - .L_219)
	.align		4
.L_219:
        /*006c*/ 	.word	index@(.nv.constant0._Z21cuda_iq_encode_kernelPKfPsfi)
        /*0070*/ 	.short	0x0380
        /*0072*/ 	.short	0x0018


	//----- nvinfo : EIATTR_SW_WAR
	.align		4
.L_220:
        /*0074*/ 	.byte	0x04, 0x36
        /*0076*/ 	.short	(.L_222 - .L_221)
.L_221:
        /*0078*/ 	.word	0x00000008
.L_222:


//--------------------- .nv.info._Z27cuda_iq_time_convert_kernelPKdPlS1_i --------------------------
	.section	.nv.info._Z27cuda_iq_time_convert_kernelPKdPlS1_i,"",@"SHT_CUDA_INFO"
	.sectionflags	@""
	.align	4


	//----- nvinfo : EIATTR_CUDA_API_VERSION
	.align		4
        /*0000*/ 	.byte	0x04, 0x37
        /*0002*/ 	.short	(.L_224 - .L_223)
.L_223:
        /*0004*/ 	.word	0x00000082


	//----- nvinfo : EIATTR_KPARAM_INFO
	.align		4
.L_224:
        /*0008*/ 	.byte	0x04, 0x17
        /*000a*/ 	.short	(.L_226 - .L_225)
.L_225:
        /*000c*/ 	.word	0x00000000
        /*0010*/ 	.short	0x0003
        /*0012*/ 	.short	0x0018
        /*0014*/ 	.byte	0x00, 0xf0, 0x11, 0x00


	//----- nvinfo : EIATTR_KPARAM_INFO
	.align		4
.L_226:
        /*0018*/ 	.byte	0x04, 0x17
        /*001a*/ 	.short	(.L_228 - .L_227)
.L_227:
        /*001c*/ 	.word	0x00000000
        /*0020*/ 	.short	0x0002
        /*0022*/ 	.short	0x0010
        /*0024*/ 	.byte	0x00, 0xf5, 0x21, 0x00


	//----- nvinfo : EIATTR_KPARAM_INFO
	.align		4
.L_228:
        /*0028*/ 	.byte	0x04, 0x17
        /*002a*/ 	.short	(.L_230 - .L_229)
.L_229:
        /*002c*/ 	.word	0x00000000
        /*0030*/ 	.short	0x0001
        /*0032*/ 	.short	0x0008
        /*0034*/ 	.byte	0x00, 0xf5, 0x21, 0x00


	//----- nvinfo : EIATTR_KPARAM_INFO
	.align		4
.L_230:
        /*0038*/ 	.byte	0x04, 0x17
        /*003a*/ 	.short	(.L_232 - .L_231)
.L_231:
        /*003c*/ 	.word	0x00000000
        /*0040*/ 	.short	0x0000
        /*0042*/ 	.short	0x0000
        /*0044*/ 	.byte	0x00, 0xf5, 0x21, 0x00


	//----- nvinfo : EIATTR_SPARSE_MMA_MASK
	.align		4
.L_232:
        /*0048*/ 	.byte	0x03, 0x50
        /*004a*/ 	.short	0x0000


	//----- nvinfo : EIATTR_MAXREG_COUNT
	.align		4
        /*004c*/ 	.byte	0x03, 0x1b
        /*004e*/ 	.short	0x00ff


	//----- nvinfo : EIATTR_MERCURY_ISA_VERSION
	.align		4
        /*0050*/ 	.byte	0x03, 0x5f
        /*0052*/ 	.short	0x0101


	//----- nvinfo : EIATTR_VRC_CTA_INIT_COUNT
	.align		4
        /*0054*/ 	.byte	0x02, 0x4a
	.zero		1
	.zero		1


	//----- nvinfo : EIATTR_EXIT_INSTR_OFFSETS
	.align		4
        /*0058*/ 	.byte	0x04, 0x1c
        /*005a*/ 	.short	(.L_234 - .L_233)


	//   ....[0]....
.L_233:
        /*005c*/ 	.word	0x00000070


	//   ....[1]....
        /*0060*/ 	.word	0x00000170


	//----- nvinfo : EIATTR_CBANK_PARAM_SIZE
	.align		4
.L_234:
        /*0064*/ 	.byte	0x03, 0x19
        /*0066*/ 	.short	0x001c


	//----- nvinfo : EIATTR_PARAM_CBANK
	.align		4
        /*0068*/ 	.byte	0x04, 0x0a
        /*006a*/ 	.short	(.L_236 - .L_235)
	.align		4
.L_235:
        /*006c*/ 	.word	index@(.nv.constant0._Z27cuda_iq_time_convert_kernelPKdPlS1_i)
        /*0070*/ 	.short	0x0380
        /*0072*/ 	.short	0x001c


	//----- nvinfo : EIATTR_SW_WAR
	.align		4
.L_236:
        /*0074*/ 	.byte	0x04, 0x36
        /*0076*/ 	.short	(.L_238 - .L_237)
.L_237:
        /*0078*/ 	.word	0x00000008
.L_238:


//--------------------- .nv.info._Z21cuda_acf_power_kernelPKfPfii --------------------------
	.section	.nv.info._Z21cuda_acf_power_kernelPKfPfii,"",@"SHT_CUDA_INFO"
	.sectionflags	@""
	.align	4


	//----- nvinfo : EIATTR_CUDA_API_VERSION
	.align		4
        /*0000*/ 	.byte	0x04, 0x37
        /*0002*/ 	.short	(.L_240 - .L_239)
.L_239:
        /*0004*/ 	.word	0x00000082


	//----- nvinfo : EIATTR_KPARAM_INFO
	.align		4
.L_240:
        /*0008*/ 	.byte	0x04, 0x17
        /*000a*/ 	.short	(.L_242 - .L_241)
.L_241:
        /*000c*/ 	.word	0x00000000
        /*0010*/ 	.short	0x0003
        /*0012*/ 	.short	0x0014
        /*0014*/ 	.byte	0x00, 0xf0, 0x11, 0x00


	//----- nvinfo : EIATTR_KPARAM_INFO
	.align		4
.L_242:
        /*0018*/ 	.byte	0x04, 0x17
        /*001a*/ 	.short	(.L_244 - .L_243)
.L_243:
        /*001c*/ 	.word	0x00000000
        /*0020*/ 	.short	0x0002
        /*0022*/ 	.short	0x0010
        /*0024*/ 	.byte	0x00, 0xf0, 0x11, 0x00


	//----- nvinfo : EIATTR_KPARAM_INFO
	.align		4
.L_244:
        /*0028*/ 	.byte	0x04, 0x17
        /*002a*/ 	.short	(.L_246 - .L_245)
.L_245:
        /*002c*/ 	.word	0x00000000
        /*0030*/ 	.short	0x0001
        /*0032*/ 	.short	0x0008
        /*0034*/ 	.byte	0x00, 0xf5, 0x21, 0x00


	//----- nvinfo : EIATTR_KPARAM_INFO
	.align		4
.L_246:
        /*0038*/ 	.byte	0x04, 0x17
        /*003a*/ 	.short	(.L_248 - .L_247)
.L_247:
        /*003c*/ 	.word	0x00000000
        /*0040*/ 	.short	0x0000
        /*0042*/ 	.short	0x0000
        /*0044*/ 	.byte	0x00, 0xf5, 0x21, 0x00


	//----- nvinfo : EIATTR_SPARSE_MMA_MASK
	.align		4
.L_248:
        /*0048*/ 	.byte	0x03, 0x50
        /*004a*/ 	.short	0x0000


	//----- nvinfo : EIATTR_MAXREG_COUNT
	.align		4
        /*004c*/ 	.byte	0x03, 0x1b
        /*004e*/ 	.short	0x00ff


	//----- nvinfo : EIATTR_MERCURY_ISA_VERSION
	.align		4
        /*0050*/ 	.byte	0x03, 0x5f
        /*0052*/ 	.short	0x0101


	//----- nvinfo : EIATTR_VRC_CTA_INIT_COUNT
	.align		4
        /*0054*/ 	.byte	0x02, 0x4a
	.zero		1
	.zero		1


	//----- nvinfo : EIATTR_EXIT_INSTR_OFFSETS
	.align		4
        /*0058*/ 	.byte	0x04, 0x1c
        /*005a*/ 	.short	(.L_250 - .L_249)


	//   ....[0]....
.L_249:
        /*005c*/ 	.word	0x00000070


	//   ....[1]....
        /*0060*/ 	.word	0x00000230


	//----- nvinfo : EIATTR_CRS_STACK_SIZE
	.align		4
.L_250:
        /*0064*/ 	.byte	0x04, 0x1e
        /*0066*/ 	.short	(.L_252 - .L_251)
.L_251:
        /*0068*/ 	.word	0x00000000


	//----- nvinfo : EIATTR_CBANK_PARAM_SIZE
	.align		4
.L_252:
        /*006c*/ 	.byte	0x03, 0x19
        /*006e*/ 	.short	0x0018


	//----- nvinfo : EIATTR_PARAM_CBANK
	.align		4
        /*0070*/ 	.byte	0x04, 0x0a
        /*0072*/ 	.short	(.L_254 - .L_253)
	.align		4
.L_253:
        /*0074*/ 	.word	index@(.nv.constant0._Z21cuda_acf_power_kernelPKfPfii)
        /*0078*/ 	.short	0x0380
        /*007a*/ 	.short	0x0018


	//----- nvinfo : EIATTR_SW_WAR
	.align		4
.L_254:
        /*007c*/ 	.byte	0x04, 0x36
        /*007e*/ 	.short	(.L_256 - .L_255)
.L_255:
        /*0080*/ 	.word	0x00000008
.L_256:


//--------------------- .nv.info._Z25cuda_acf_calculate_kernelPKsPfS1_PKiS3_S3_iiiiib --------------------------
	.section	.nv.info._Z25cuda_acf_calculate_kernelPKsPfS1_PKiS3_S3_iiiiib,"",@"SHT_CUDA_INFO"
	.sectionflags	@""
	.align	4


	//----- nvinfo : EIATTR_CUDA_API_VERSION
	.align		4
        /*0000*/ 	.byte	0x04, 0x37
        /*0002*/ 	.short	(.L_258 - .L_257)
.L_257:
        /*0004*/ 	.word	0x00000082


	//----- nvinfo : EIATTR_KPARAM_INFO
	.align		4
.L_258:
        /*0008*/ 	.byte	0x04, 0x17
        /*000a*/ 	.short	(.L_260 - .L_259)
.L_259:
        /*000c*/ 	.word	0x00000000
        /*0010*/ 	.short	0x000b
        /*0012*/ 	.short	0x0044
        /*0014*/ 	.byte	0x00, 0xf0, 0x05, 0x00


	//----- nvinfo : EIATTR_KPARAM_INFO
	.align		4
.L_260:
        /*0018*/ 	.byte	0x04, 0x17
        /*001a*/ 	.short	(.L_262 - .L_261)
.L_261:
        /*001c*/ 	.word	0x00000000
        /*0020*/ 	.short	0x000a
        /*0022*/ 	.short	0x0040
        /*0024*/ 	.byte	0x00, 0xf0, 0x11, 0x00


	//----- nvinfo : EIATTR_KPARAM_INFO
	.align		4
.L_262:
        /*0028*/ 	.byte	0x04, 0x17
        /*002a*/ 	.short	(.L_264 - .L_263)
.L_263:
        /*002c*/ 	.word	0x00000000
        /*0030*/ 	.short	0x0009
        /*0032*/ 	.short	0x003c
        /*0034*/ 	.byte	0x00, 0xf0, 0x11, 0x00


	//----- nvinfo : EIATTR_KPARAM_INFO
	.align		4
.L_264:
        /*0038*/ 	.byte	0x04, 0x17
        /*003a*/ 	.short	(.L_266 - .L_265)
.L_265:
        /*003c*/ 	.word	0x00000000
        /*0040*/ 	.short	0x0008
        /*0042*/ 	.short	0x0038
        /*0044*/ 	.byte	0x00, 0xf0, 0x11, 0x00


	//----- nvinfo : EIATTR_KPARAM_INFO
	.align		4
.L_266:
        /*0048*/ 	.byte	0x04, 0x17
        /*004a*/ 	.short	(.L_268 - .L_267)
.L_267:
        /*004c*/ 	.word	0x00000000
        /*0050*/ 	.short	0x0007
        /*0052*/ 	.short	0x0034
        /*0054*/ 	.byte	0x00, 0xf0, 0x11, 0x00


	//----- nvinfo : EIATTR_KPARAM_INFO
	.align		4
.L_268:
        /*0058*/ 	.byte	0x04, 0x17
        /*005a*/ 	.short	(.L_270 - .L_269)
.L_269:
        /*005c*/ 	.word	0x00000000
        /*0060*/ 	.short	0x0006
        /*0062*/ 	.short	0x0030
        /*0064*/ 	.byte	0x00, 0xf0, 0x11, 0x00


	//----- nvinfo : EIATTR_KPARAM_INFO
	.align		4
.L_270:
        /*0068*/ 	.byte	0x04, 0x17
        /*006a*/ 	.short	(.L_272 - .L_271)
.L_271:
        /*006c*/ 	.word	0x00000000
        /*0070*/ 	.short	0x0005
        /*0072*/ 	.short	0x0028
        /*0074*/ 	.byte	0x00, 0xf5, 0x21, 0x00


	//----- nvinfo : EIATTR_KPARAM_INFO
	.align		4
.L_272:
        /*0078*/ 	.byte	0x04, 0x17
        /*007a*/ 	.short	(.L_274 - .L_273)
.L_273:
        /*007c*/ 	.word	0x00000000
        /*0080*/ 	.short	0x0004
        /*0082*/ 	.short	0x0020
        /*0084*/ 	.byte	0x00, 0xf5, 0x21, 0x00


	//----- nvinfo : EIATTR_KPARAM_INFO
	.align		4
.L_274:
        /*0088*/ 	.byte	0x04, 0x17
        /*008a*/ 	.short	(.L_276 - .L_275)
.L_275:
        /*008c*/ 	.word	0x00000000
        /*0090*/ 	.short	0x0003
        /*0092*/ 	.short	0x0018
        /*0094*/ 	.byte	0x00, 0xf5, 0x21, 0x00


	//----- nvinfo : EIATTR_KPARAM_INFO
	.align		4
.L_276:
        /*0098*/ 	.byte	0x04, 0x17
        /*009a*/ 	.short	(.L_278 - .L_277)
.L_277:
        /*009c*/ 	.word	0x00000000
        /*00a0*/ 	.short	0x0002
        /*00a2*/ 	.short	0x0010
        /*00a4*/ 	.byte	0x00, 0xf5, 0x21, 0x00


	//----- nvinfo : EIATTR_KPARAM_INFO
	.align		4
.L_278:
        /*00a8*/ 	.byte	0x04, 0x17
        /*00aa*/ 	.short	(.L_280 - .L_279)
.L_279:
        /*00ac*/ 	.word	0x00000000
        /*00b0*/ 	.short	0x0001
        /*00b2*/ 	.short	0x0008
        /*00b4*/ 	.byte	0x00, 0xf5, 0x21, 0x00


	//----- nvinfo : EIATTR_KPARAM_INFO
	.align		4
.L_280:
        /*00b8*/ 	.byte	0x04, 0x17
        /*00ba*/ 	.short	(.L_282 - .L_281)
.L_281:
        /*00bc*/ 	.word	0x00000000
        /*00c0*/ 	.short	0x0000
        /*00c2*/ 	.short	0x0000
        /*00c4*/ 	.byte	0x00, 0xf5, 0x21, 0x00


	//----- nvinfo : EIATTR_SPARSE_MMA_MASK
	.align		4
.L_282:
        /*00c8*/ 	.byte	0x03, 0x50
        /*00ca*/ 	.short	0x0000


	//----- nvinfo : EIATTR_MAXREG_COUNT
	.align		4
        /*00cc*/ 	.byte	0x03, 0x1b
        /*00ce*/ 	.short	0x00ff


	//----- nvinfo : EIATTR_NUM_BARRIERS
	.align		4
        /*00d0*/ 	.byte	0x02, 0x4c
        /*00d2*/ 	.byte	0x01
	.zero		1


	//----- nvinfo : EIATTR_MERCURY_ISA_VERSION
	.align		4
        /*00d4*/ 	.byte	0x03, 0x5f
        /*00d6*/ 	.short	0x0101


	//----- nvinfo : EIATTR_UNUSED_LOAD_BYTE_OFFSET
	.align		4
        /*00d8*/ 	.byte	0x04, 0x44
        /*00da*/ 	.short	(.L_284 - .L_283)


	//   ....[0]....
.L_283:
        /*00dc*/ 	.word	0x00000d00
        /*00e0*/ 	.word	0x00000fff


	//----- nvinfo : EIATTR_VRC_CTA_INIT_COUNT
	.align		4
.L_284:
        /*00e4*/ 	.byte	0x02, 0x4a
	.zero		1
	.zero		1


	//----- nvinfo : EIATTR_EXIT_INSTR_OFFSETS
	.align		4
        /*00e8*/ 	.byte	0x04, 0x1c
        /*00ea*/ 	.short	(.L_286 - .L_285)


	//   ....[0]....
.L_285:
        /*00ec*/ 	.word	0x00000060


	//   ....[1]....
        /*00f0*/ 	.word	0x000024d0


	//   ....[2]....
        /*00f4*/ 	.word	0x000026f0


	//----- nvinfo : EIATTR_CRS_STACK_SIZE
	.align		4
.L_286:
        /*00f8*/ 	.byte	0x04, 0x1e
        /*00fa*/ 	.short	(.L_288 - .L_287)
.L_287:
        /*00fc*/ 	.word	0x00000000


	//----- nvinfo : EIATTR_CBANK_PARAM_SIZE
	.align		4
.L_288:
        /*0100*/ 	.byte	0x03, 0x19
        /*0102*/ 	.short	0x0045


	//----- nvinfo : EIATTR_PARAM_CBANK
	.align		4
        /*0104*/ 	.byte	0x04, 0x0a
        /*0106*/ 	.short	(.L_290 - .L_289)
	.align		4
.L_289:
        /*0108*/ 	.word	index@(.nv.constant0._Z25cuda_acf_calculate_kernelPKsPfS1_PKiS3_S3_iiiiib)
        /*010c*/ 	.short	0x0380
        /*010e*/ 	.short	0x0045


	//----- nvinfo : EIATTR_SW_WAR
	.align		4
.L_290:
        /*0110*/ 	.byte	0x04, 0x36
        /*0112*/ 	.short	(.L_292 - .L_291)
.L_291:
        /*0114*/ 	.word	0x00000008
.L_292:


//--------------------- .nv.info._Z33cuda_lmfit_build_normal_equationsPKfS0_iiPfS1_ --------------------------
	.section	.nv.info._Z33cuda_lmfit_build_normal_equationsPKfS0_iiPfS1_,"",@"SHT_CUDA_INFO"
	.sectionflags	@""
	.align	4


	//----- nvinfo : EIATTR_CUDA_API_VERSION
	.align		4
        /*0000*/ 	.byte	0x04, 0x37
        /*0002*/ 	.short	(.L_294 - .L_293)
.L_293:
        /*0004*/ 	.word	0x00000082


	//----- nvinfo : EIATTR_KPARAM_INFO
	.align		4
.L_294:
        /*0008*/ 	.byte	0x04, 0x17
        /*000a*/ 	.short	(.L_296 - .L_295)
.L_295:
        /*000c*/ 	.word	0x00000000
        /*0010*/ 	.short	0x0005
        /*0012*/ 	.short	0x0020
        /*0014*/ 	.byte	0x00, 0xf5, 0x21, 0x00


	//----- nvinfo : EIATTR_KPARAM_INFO
	.align		4
.L_296:
        /*0018*/ 	.byte	0x04, 0x17
        /*001a*/ 	.short	(.L_298 - .L_297)
.L_297:
        /*001c*/ 	.word	0x00000000
        /*0020*/ 	.short	0x0004
        /*0022*/ 	.short	0x0018
        /*0024*/ 	.byte	0x00, 0xf5, 0x21, 0x00


	//----- nvinfo : EIATTR_KPARAM_INFO
	.align		4
.L_298:
        /*0028*/ 	.byte	0x04, 0x17
        /*002a*/ 	.short	(.L_300 - .L_299)
.L_299:
        /*002c*/ 	.word	0x00000000
        /*0030*/ 	.short	0x0003
        /*0032*/ 	.short	0x0014
        /*0034*/ 	.byte	0x00, 0xf0, 0x11, 0x00


	//----- nvinfo : EIATTR_KPARAM_INFO
	.align		4
.L_300:
        /*0038*/ 	.byte	0x04, 0x17
        /*003a*/ 	.short	(.L_302 - .L_301)
.L_301:
        /*003c*/ 	.word	0x00000000
        /*0040*/ 	.short	0x0002
        /*0042*/ 	.short	0x0010
        /*0044*/ 	.byte	0x00, 0xf0, 0x11, 0x00


	//----- nvinfo : EIATTR_KPARAM_INFO
	.align		4
.L_302:
        /*0048*/ 	.byte	0x04, 0x17
        /*004a*/ 	.short	(.L_304 - .L_303)
.L_303:
        /*004c*/ 	.word	0x00000000
        /*0050*/ 	.short	0x0001
        /*0052*/ 	.short	0x0008
        /*0054*/ 	.byte	0x00, 0xf5, 0x21, 0x00


	//----- nvinfo : EIATTR_KPARAM_INFO
	.align		4
.L_304:
        /*0058*/ 	.byte	0x04, 0x17
        /*005a*/ 	.short	(.L_306 - .L_305)
.L_305:
        /*005c*/ 	.word	0x00000000
        /*0060*/ 	.short	0x0000
        /*0062*/ 	.short	0x0000
        /*0064*/ 	.byte	0x00, 0xf5, 0x21, 0x00


	//----- nvinfo : EIATTR_SPARSE_MMA_MASK
	.align		4
.L_306:
        /*0068*/ 	.byte	0x03, 0x50
        /*006a*/ 	.short	0x0000


	//----- nvinfo : EIATTR_MAXREG_COUNT
	.align		4
        /*006c*/ 	.byte	0x03, 0x1b
        /*006e*/ 	.short	0x00ff


	//----- nvinfo : EIATTR_MERCURY_ISA_VERSION
	.align		4
        /*0070*/ 	.byte	0x03, 0x5f
        /*0072*/ 	.short	0x0101


	//----- nvinfo : EIATTR_VRC_CTA_INIT_COUNT
	.align		4
        /*0074*/ 	.byte	0x02, 0x4a
	.zero		1
	.zero		1


	//----- nvinfo : EIATTR_EXIT_INSTR_OFFSETS
	.align		4
        /*0078*/ 	.byte	0x04, 0x1c
        /*007a*/ 	.short	(.L_308 - .L_307)


	//   ....[0]....
.L_307:
        /*007c*/ 	.word	0x000000c0


	//   ....[1]....
        /*0080*/ 	.word	0x00000870


	//   ....[2]....
        /*0084*/ 	.word	0x000013a0


	//----- nvinfo : EIATTR_CBANK_PARAM_SIZE
	.align		4
.L_308:
        /*0088*/ 	.byte	0x03, 0x19
        /*008a*/ 	.short	0x0028


	//----- nvinfo : EIATTR_PARAM_CBANK
	.align		4
        /*008c*/ 	.byte	0x04, 0x0a
        /*008e*/ 	.short	(.L_310 - .L_309)
	.align		4
.L_309:
        /*0090*/ 	.word	index@(.nv.constant0._Z33cuda_lmfit_build_normal_equationsPKfS0_iiPfS1_)
        /*0094*/ 	.short	0x0380
        /*0096*/ 	.short	0x0028


	//----- nvinfo : EIATTR_SW_WAR
	.align		4
.L_310:
        /*0098*/ 	.byte	0x04, 0x36
        /*009a*/ 	.short	(.L_312 - .L_311)
.L_311:
        /*009c*/ 	.word	0x00000008
.L_312:


//--------------------- .nv.info._Z29cuda_lmfit_calculate_jacobianPKfS0_iiPf --------------------------
	.section	.nv.info._Z29cuda_lmfit_calculate_jacobianPKfS0_iiPf,"",@"SHT_CUDA_INFO"
	.sectionflags	@""
	.align	4


	//----- nvinfo : EIATTR_CUDA_API_VERSION
	.align		4
        /*0000*/ 	.byte	0x04, 0x37
        /*0002*/ 	.short	(.L_314 - .L_313)
.L_313:
        /*0004*/ 	.word	0x00000082


	//----- nvinfo : EIATTR_KPARAM_INFO
	.align		4
.L_314:
        /*0008*/ 	.byte	0x04, 0x17
        /*000a*/ 	.short	(.L_316 - .L_315)
.L_315:
        /*000c*/ 	.word	0x00000000
        /*0010*/ 	.short	0x0004
        /*0012*/ 	.short	0x0018
        /*0014*/ 	.byte	0x00, 0xf5, 0x21, 0x00


	//----- nvinfo : EIATTR_KPARAM_INFO
	.align		4
.L_316:
        /*0018*/ 	.byte	0x04, 0x17
        /*001a*/ 	.short	(.L_318 - .L_317)
.L_317:
        /*001c*/ 	.word	0x00000000
        /*0020*/ 	.short	0x0003
        /*0022*/ 	.short	0x0014
        /*0024*/ 	.byte	0x00, 0xf0, 0x11, 0x00


	//----- nvinfo : EIATTR_KPARAM_INFO
	.align		4
.L_318:
        /*0028*/ 	.byte	0x04, 0x17
        /*002a*/ 	.short	(.L_320 - .L_319)
.L_319:
        /*002c*/ 	.word	0x00000000
        /*0030*/ 	.short	0x0002
        /*0032*/ 	.short	0x0010
        /*0034*/ 	.byte	0x00, 0xf0, 0x11, 0x00


	//----- nvinfo : EIATTR_KPARAM_INFO
	.align		4
.L_320:
        /*0038*/ 	.byte	0x04, 0x17
        /*003a*/ 	.short	(.L_322 - .L_321)
.L_321:
        /*003c*/ 	.word	0x00000000
        /*0040*/ 	.short	0x0001
        /*0042*/ 	.short	0x0008
        /*0044*/ 	.byte	0x00, 0xf5, 0x21, 0x00


	//----- nvinfo : EIATTR_KPARAM_INFO
	.align		4
.L_322:
        /*0048*/ 	.byte	0x04, 0x17
        /*004a*/ 	.short	(.L_324 - .L_323)
.L_323:
        /*004c*/ 	.word	0x00000000
        /*0050*/ 	.short	0x0000
        /*0052*/ 	.short	0x0000
        /*0054*/ 	.byte	0x00, 0xf5, 0x21, 0x00


	//----- nvinfo : EIATTR_SPARSE_MMA_MASK
	.align		4
.L_324:
        /*0058*/ 	.byte	0x03, 0x50
        /*005a*/ 	.short	0x0000


	//----- nvinfo : EIATTR_MAXREG_COUNT
	.align		4
        /*005c*/ 	.byte	0x03, 0x1b
        /*005e*/ 	.short	0x00ff


	//----- nvinfo : EIATTR_MERCURY_ISA_VERSION
	.align		4
        /*0060*/ 	.byte	0x03, 0x5f
        /*0062*/ 	.short	0x0101


	//----- nvinfo : EIATTR_VRC_CTA_INIT_COUNT
	.align		4
        /*0064*/ 	.byte	0x02, 0x4a
	.zero		1
	.zero		1


	//----- nvinfo : EIATTR_EXIT_INSTR_OFFSETS
	.align		4
        /*0068*/ 	.byte	0x04, 0x1c
        /*006a*/ 	.short	(.L_326 - .L_325)


	//   ....[0]....
.L_325:
        /*006c*/ 	.word	0x000000c0


	//   ....[1]....
        /*0070*/ 	.word	0x00000700


	//----- nvinfo : EIATTR_CRS_STACK_SIZE
	.align		4
.L_326:
        /*0074*/ 	.byte	0x04, 0x1e
        /*0076*/ 	.short	(.L_328 - .L_327)
.L_327:
        /*0078*/ 	.word	0x00000000


	//----- nvinfo : EIATTR_CBANK_PARAM_SIZE
	.align		4
.L_328:
        /*007c*/ 	.byte	0x03, 0x19
        /*007e*/ 	.short	0x0020


	//----- nvinfo : EIATTR_PARAM_CBANK
	.align		4
        /*0080*/ 	.byte	0x04, 0x0a
        /*0082*/ 	.short	(.L_330 - .L_329)
	.align		4
.L_329:
        /*0084*/ 	.word	index@(.nv.constant0._Z29cuda_lmfit_calculate_jacobianPKfS0_iiPf)
        /*0088*/ 	.short	0x0380
        /*008a*/ 	.short	0x0020


	//----- nvinfo : EIATTR_SW_WAR
	.align		4
.L_330:
        /*008c*/ 	.byte	0x04, 0x36
        /*008e*/ 	.short	(.L_332 - .L_331)
.L_331:
        /*0090*/ 	.word	0x00000008
.L_332:


//--------------------- .nv.info._Z30cuda_lmfit_calculate_residualsPKfS0_S0_S0_iiPfS1_ --------------------------
	.section	.nv.info._Z30cuda_lmfit_calculate_residualsPKfS0_S0_S0_iiPfS1_,"",@"SHT_CUDA_INFO"
	.sectionflags	@""
	.align	4


	//----- nvinfo : EIATTR_CUDA_API_VERSION
	.align		4
        /*0000*/ 	.byte	0x04, 0x37
        /*0002*/ 	.short	(.L_334 - .L_333)
.L_333:
        /*0004*/ 	.word	0x00000082


	//----- nvinfo : EIATTR_KPARAM_INFO
	.align		4
.L_334:
        /*0008*/ 	.byte	0x04, 0x17
        /*000a*/ 	.short	(.L_336 - .L_335)
.L_335:
        /*000c*/ 	.word	0x00000000
        /*0010*/ 	.short	0x0007
        /*0012*/ 	.short	0x0030
        /*0014*/ 	.byte	0x00, 0xf5, 0x21, 0x00


	//----- nvinfo : EIATTR_KPARAM_INFO
	.align		4
.L_336:
        /*0018*/ 	.byte	0x04, 0x17
        /*001a*/ 	.short	(.L_338 - .L_337)
.L_337:
        /*001c*/ 	.word	0x00000000
        /*0020*/ 	.short	0x0006
        /*0022*/ 	.short	0x0028
        /*0024*/ 	.byte	0x00, 0xf5, 0x21, 0x00


	//----- nvinfo : EIATTR_KPARAM_INFO
	.align		4
.L_338:
        /*0028*/ 	.byte	0x04, 0x17
        /*002a*/ 	.short	(.L_340 - .L_339)
.L_339:
        /*002c*/ 	.word	0x00000000
        /*0030*/ 	.short	0x0005
        /*0032*/ 	.short	0x0024
        /*0034*/ 	.byte	0x00, 0xf0, 0x11, 0x00


	//----- nvinfo : EIATTR_KPARAM_INFO
	.align		4
.L_340:
        /*0038*/ 	.byte	0x04, 0x17
        /*003a*/ 	.short	(.L_342 - .L_341)
.L_341:
        /*003c*/ 	.word	0x00000000
        /*0040*/ 	.short	0x0004
        /*0042*/ 	.short	0x0020
        /*0044*/ 	.byte	0x00, 0xf0, 0x11, 0x00


	//----- nvinfo : EIATTR_KPARAM_INFO
	.align		4
.L_342:
        /*0048*/ 	.byte	0x04, 0x17
        /*004a*/ 	.short	(.L_344 - .L_343)
.L_343:
        /*004c*/ 	.word	0x00000000
        /*0050*/ 	.short	0x0003
        /*0052*/ 	.short	0x0018
        /*0054*/ 	.byte	0x00, 0xf5, 0x21, 0x00


	//----- nvinfo : EIATTR_KPARAM_INFO
	.align		4
.L_344:
        /*0058*/ 	.byte	0x04, 0x17
        /*005a*/ 	.short	(.L_346 - .L_345)
.L_345:
        /*005c*/ 	.word	0x00000000
        /*0060*/ 	.short	0x0002
        /*0062*/ 	.short	0x0010
        /*0064*/ 	.byte	0x00, 0xf5, 0x21, 0x00


	//----- nvinfo : EIATTR_KPARAM_INFO
	.align		4
.L_346:
        /*0068*/ 	.byte	0x04, 0x17
        /*006a*/ 	.short	(.L_348 - .L_347)
.L_347:
        /*006c*/ 	.word	0x00000000
        /*0070*/ 	.short	0x0001
        /*0072*/ 	.short	0x0008
        /*0074*/ 	.byte	0x00, 0xf5, 0x21, 0x00


	//----- nvinfo : EIATTR_KPARAM_INFO
	.align		4
.L_348:
        /*0078*/ 	.byte	0x04, 0x17
        /*007a*/ 	.short	(.L_350 - .L_349)
.L_349:
        /*007c*/ 	.word	0x00000000
        /*0080*/ 	.short	0x0000
        /*0082*/ 	.short	0x0000
        /*0084*/ 	.byte	0x00, 0xf5, 0x21, 0x00


	//----- nvinfo : EIATTR_SPARSE_MMA_MASK
	.align		4
.L_350:
        /*0088*/ 	.byte	0x03, 0x50
        /*008a*/ 	.short	0x0000


	//----- nvinfo : EIATTR_MAXREG_COUNT
	.align		4
        /*008c*/ 	.byte	0x03, 0x1b
        /*008e*/ 	.short	0x00ff


	//----- nvinfo : EIATTR_MERCURY_ISA_VERSION
	.align		4
        /*0090*/ 	.byte	0x03, 0x5f
        /*0092*/ 	.short	0x0101


	//----- nvinfo : EIATTR_VRC_CTA_INIT_COUNT
	.align		4
        /*0094*/ 	.byte	0x02, 0x4a
	.zero		1
	.zero		1


	//----- nvinfo : EIATTR_EXIT_INSTR_OFFSETS
	.align		4
        /*0098*/ 	.byte	0x04, 0x1c
        /*009a*/ 	.short	(.L_352 - .L_351)


	//   ....[0]....
.L_351:
        /*009c*/ 	.word	0x00000070


	//   ....[1]....
        /*00a0*/ 	.word	0x00000c50


	//----- nvinfo : EIATTR_CRS_STACK_SIZE
	.align		4
.L_352:
        /*00a4*/ 	.byte	0x04, 0x1e
        /*00a6*/ 	.short	(.L_354 - .L_353)
.L_353:
        /*00a8*/ 	.word	0x00000000


	//----- nvinfo : EIATTR_CBANK_PARAM_SIZE
	.align		4
.L_354:
        /*00ac*/ 	.byte	0x03, 0x19
        /*00ae*/ 	.short	0x0038


	//----- nvinfo : EIATTR_PARAM_CBANK
	.align		4
        /*00b0*/ 	.byte	0x04, 0x0a
        /*00b2*/ 	.short	(.L_356 - .L_355)
	.align		4
.L_355:
        /*00b4*/ 	.word	index@(.nv.constant0._Z30cuda_lmfit_calculate_residualsPKfS0_S0_S0_iiPfS1_)
        /*00b8*/ 	.short	0x0380
        /*00ba*/ 	.short	0x0038


	//----- nvinfo : EIATTR_SW_WAR
	.align		4
.L_356:
        /*00bc*/ 	.byte	0x04, 0x36
        /*00be*/ 	.short	(.L_358 - .L_357)
.L_357:
        /*00c0*/ 	.word	0x00000008
.L_358:


//--------------------- .nv.info._Z26cuda_fitacf_quality_kernelPKfiPf --------------------------
	.section	.nv.info._Z26cuda_fitacf_quality_kernelPKfiPf,"",@"SHT_CUDA_INFO"
	.sectionflags	@""
	.align	4


	//----- nvinfo : EIATTR_CUDA_API_VERSION
	.align		4
        /*0000*/ 	.byte	0x04, 0x37
        /*0002*/ 	.short	(.L_360 - .L_359)
.L_359:
        /*0004*/ 	.word	0x00000082


	//----- nvinfo : EIATTR_KPARAM_INFO
	.align		4
.L_360:
        /*0008*/ 	.byte	0x04, 0x17
        /*000a*/ 	.short	(.L_362 - .L_361)
.L_361:
        /*000c*/ 	.word	0x00000000
        /*0010*/ 	.short	0x0002
        /*0012*/ 	.short	0x0010
        /*0014*/ 	.byte	0x00, 0xf5, 0x21, 0x00


	//----- nvinfo : EIATTR_KPARAM_INFO
	.align		4
.L_362:
        /*0018*/ 	.byte	0x04, 0x17
        /*001a*/ 	.short	(.L_364 - .L_363)
.L_363:
        /*001c*/ 	.word	0x00000000
        /*0020*/ 	.short	0x0001
        /*0022*/ 	.short	0x0008
        /*0024*/ 	.byte	0x00, 0xf0, 0x11, 0x00


	//----- nvinfo : EIATTR_KPARAM_INFO
	.align		4
.L_364:
        /*0028*/ 	.byte	0x04, 0x17
        /*002a*/ 	.short	(.L_366 - .L_365)
.L_365:
        /*002c*/ 	.word	0x00000000
        /*0030*/ 	.short	0x0000
        /*0032*/ 	.short	0x0000
        /*0034*/ 	.byte	0x00, 0xf5, 0x21, 0x00


	//----- nvinfo : EIATTR_SPARSE_MMA_MASK
	.align		4
.L_366:
        /*0038*/ 	.byte	0x03, 0x50
        /*003a*/ 	.short	0x0000


	//----- nvinfo : EIATTR_MAXREG_COUNT
	.align		4
        /*003c*/ 	.byte	0x03, 0x1b
        /*003e*/ 	.short	0x00ff


	//----- nvinfo : EIATTR_MERCURY_ISA_VERSION
	.align		4
        /*0040*/ 	.byte	0x03, 0x5f
        /*0042*/ 	.short	0x0101


	//----- nvinfo : EIATTR_VRC_CTA_INIT_COUNT
	.align		4
        /*0044*/ 	.byte	0x02, 0x4a
	.zero		1
	.zero		1


	//----- nvinfo : EIATTR_EXIT_INSTR_OFFSETS
	.align		4
        /*0048*/ 	.byte	0x04, 0x1c
        /*004a*/ 	.short	(.L_368 - .L_367)


	//   ....[0]....
.L_367:
        /*004c*/ 	.word	0x00000070


	//   ....[1]....
        /*0050*/ 	.word	0x00000110


	//   ....[2]....
        /*0054*/ 	.word	0x00000170


	//   ....[3]....
        /*0058*/ 	.word	0x000001d0


	//   ....[4]....
        /*005c*/ 	.word	0x00000220


	//----- nvinfo : EIATTR_CBANK_PARAM_SIZE
	.align		4
.L_368:
        /*0060*/ 	.byte	0x03, 0x19
        /*0062*/ 	.short	0x0018


	//----- nvinfo : EIATTR_PARAM_CBANK
	.align		4
        /*0064*/ 	.byte	0x04, 0x0a
        /*0066*/ 	.short	(.L_370 - .L_369)
	.align		4
.L_369:
        /*0068*/ 	.word	index@(.nv.constant0._Z26cuda_fitacf_quality_kernelPKfiPf)
        /*006c*/ 	.short	0x0380
        /*006e*/ 	.short	0x0018


	//----- nvinfo : EIATTR_SW_WAR
	.align		4
.L_370:
        /*0070*/ 	.byte	0x04, 0x36
        /*0072*/ 	.short	(.L_372 - .L_371)
.L_371:
        /*0074*/ 	.word	0x00000008
.L_372:


//--------------------- .nv.info._Z24cuda_fitacf_width_kernelPKfS0_iiS0_Pf --------------------------
	.section	.nv.info._Z24cuda_fitacf_width_kernelPKfS0_iiS0_Pf,"",@"SHT_CUDA_INFO"
	.sectionflags	@""
	.align	4


	//----- nvinfo : EIATTR_CUDA_API_VERSION
	.align		4
        /*0000*/ 	.byte	0x04, 0x37
        /*0002*/ 	.short	(.L_374 - .L_373)
.L_373:
        /*0004*/ 	.word	0x00000082


	//----- nvinfo : EIATTR_KPARAM_INFO
	.align		4
.L_374:
        /*0008*/ 	.byte	0x04, 0x17
        /*000a*/ 	.short	(.L_376 - .L_375)
.L_375:
        /*000c*/ 	.word	0x00000000
        /*0010*/ 	.short	0x0005
        /*0012*/ 	.short	0x0020
        /*0014*/ 	.byte	0x00, 0xf5, 0x21, 0x00


	//----- nvinfo : EIATTR_KPARAM_INFO
	.align		4
.L_376:
        /*0018*/ 	.byte	0x04, 0x17
        /*001a*/ 	.short	(.L_378 - .L_377)
.L_377:
        /*001c*/ 	.word	0x00000000
        /*0020*/ 	.short	0x0004
        /*0022*/ 	.short	0x0018
        /*0024*/ 	.byte	0x00, 0xf5, 0x21, 0x00


	//----- nvinfo : EIATTR_KPARAM_INFO
	.align		4
.L_378:
        /*0028*/ 	.byte	0x04, 0x17
        /*002a*/ 	.short	(.L_380 - .L_379)
.L_379:
        /*002c*/ 	.word	0x00000000
        /*0030*/ 	.short	0x0003
        /*0032*/ 	.short	0x0014
        /*0034*/ 	.byte	0x00, 0xf0, 0x11, 0x00


	//----- nvinfo : EIATTR_KPARAM_INFO
	.align		4
.L_380:
        /*0038*/ 	.byte	0x04, 0x17
        /*003a*/ 	.short	(.L_382 - .L_381)
.L_381:
        /*003c*/ 	.word	0x00000000
        /*0040*/ 	.short	0x0002
        /*0042*/ 	.short	0x0010
        /*0044*/ 	.byte	0x00, 0xf0, 0x11, 0x00


	//----- nvinfo : EIATTR_KPARAM_INFO
	.align		4
.L_382:
        /*0048*/ 	.byte	0x04, 0x17
        /*004a*/ 	.short	(.L_384 - .L_383)
.L_383:
        /*004c*/ 	.word	0x00000000
        /*0050*/ 	.short	0x0001
        /*0052*/ 	.short	0x0008
        /*0054*/ 	.byte	0x00, 0xf5, 0x21, 0x00


	//----- nvinfo : EIATTR_KPARAM_INFO
	.align		4
.L_384:
        /*0058*/ 	.byte	0x04, 0x17
        /*005a*/ 	.short	(.L_386 - .L_385)
.L_385:
        /*005c*/ 	.word	0x00000000
        /*0060*/ 	.short	0x0000
        /*0062*/ 	.short	0x0000
        /*0064*/ 	.byte	0x00, 0xf5, 0x21, 0x00


	//----- nvinfo : EIATTR_SPARSE_MMA_MASK
	.align		4
.L_386:
        /*0068*/ 	.byte	0x03, 0x50
        /*006a*/ 	.short	0x0000


	//----- nvinfo : EIATTR_MAXREG_COUNT
	.align		4
        /*006c*/ 	.byte	0x03, 0x1b
        /*006e*/ 	.short	0x00ff


	//----- nvinfo : EIATTR_MERCURY_ISA_VERSION
	.align		4
        /*0070*/ 	.byte	0x03, 0x5f
        /*0072*/ 	.short	0x0101


	//----- nvinfo : EIATTR_VRC_CTA_INIT_COUNT
	.align		4
        /*0074*/ 	.byte	0x02, 0x4a
	.zero		1
	.zero		1


	//----- nvinfo : EIATTR_EXIT_INSTR_OFFSETS
	.align		4
        /*0078*/ 	.byte	0x04, 0x1c
        /*007a*/ 	.short	(.L_388 - .L_387)


	//   ....[0]....
.L_387:
        /*007c*/ 	.word	0x00000070


	//   ....[1]....
        /*0080*/ 	.word	0x00000760


	//   ....[2]....
        /*0084*/ 	.word	0x000007b0


	//   ....[3]....
        /*0088*/ 	.word	0x000007f0


	//----- nvinfo : EIATTR_CRS_STACK_SIZE
	.align		4
.L_388:
        /*008c*/ 	.byte	0x04, 0x1e
        /*008e*/ 	.short	(.L_390 - .L_389)
.L_389:
        /*0090*/ 	.word	0x00000000


	//----- nvinfo : EIATTR_CBANK_PARAM_SIZE
	.align		4
.L_390:
        /*0094*/ 	.byte	0x03, 0x19
        /*0096*/ 	.short	0x0028


	//----- nvinfo : EIATTR_PARAM_CBANK
	.align		4
        /*0098*/ 	.byte	0x04, 0x0a
        /*009a*/ 	.short	(.L_392 - .L_391)
	.align		4
.L_391:
        /*009c*/ 	.word	index@(.nv.constant0._Z24cuda_fitacf_width_kernelPKfS0_iiS0_Pf)
        /*00a0*/ 	.short	0x0380
        /*00a2*/ 	.short	0x0028


	//----- nvinfo : EIATTR_SW_WAR
	.align		4
.L_392:
        /*00a4*/ 	.byte	0x04, 0x36
        /*00a6*/ 	.short	(.L_394 - .L_393)
.L_393:
        /*00a8*/ 	.word	0x00000008
.L_394:


//--------------------- .nv.info._Z27cuda_fitacf_velocity_kernelPKfS0_iiPfS1_ --------------------------
	.section	.nv.info._Z27cuda_fitacf_velocity_kernelPKfS0_iiPfS1_,"",@"SHT_CUDA_INFO"
	.sectionflags	@""
	.align	4


	//----- nvinfo : EIATTR_CUDA_API_VERSION
	.align		4
        /*0000*/ 	.byte	0x04, 0x37
        /*0002*/ 	.short	(.L_396 - .L_395)
.L_395:
        /*0004*/ 	.word	0x00000082


	//----- nvinfo : EIATTR_KPARAM_INFO
	.align		4
.L_396:
        /*0008*/ 	.byte	0x04, 0x17
        /*000a*/ 	.short	(.L_398 - .L_397)
.L_397:
        /*000c*/ 	.word	0x00000000
        /*0010*/ 	.short	0x0005
        /*0012*/ 	.short	0x0020
        /*0014*/ 	.byte	0x00, 0xf5, 0x21, 0x00


	//----- nvinfo : EIATTR_KPARAM_INFO
	.align		4
.L_398:
        /*0018*/ 	.byte	0x04, 0x17
        /*001a*/ 	.short	(.L_400 - .L_399)
.L_399:
        /*001c*/ 	.word	0x00000000
        /*0020*/ 	.short	0x0004
        /*0022*/ 	.short	0x0018
        /*0024*/ 	.byte	0x00, 0xf5, 0x21, 0x00


	//----- nvinfo : EIATTR_KPARAM_INFO
	.align		4
.L_400:
        /*0028*/ 	.byte	0x04, 0x17
        /*002a*/ 	.short	(.L_402 - .L_401)
.L_401:
        /*002c*/ 	.word	0x00000000
        /*0030*/ 	.short	0x0003
        /*0032*/ 	.short	0x0014
        /*0034*/ 	.byte	0x00, 0xf0, 0x11, 0x00


	//----- nvinfo : EIATTR_KPARAM_INFO
	.align		4
.L_402:
        /*0038*/ 	.byte	0x04, 0x17
        /*003a*/ 	.short	(.L_404 - .L_403)
.L_403:
        /*003c*/ 	.word	0x00000000
        /*0040*/ 	.short	0x0002
        /*0042*/ 	.short	0x0010
        /*0044*/ 	.byte	0x00, 0xf0, 0x11, 0x00


	//----- nvinfo : EIATTR_KPARAM_INFO
	.align		4
.L_404:
        /*0048*/ 	.byte	0x04, 0x17
        /*004a*/ 	.short	(.L_406 - .L_405)
.L_405:
        /*004c*/ 	.word	0x00000000
        /*0050*/ 	.short	0x0001
        /*0052*/ 	.short	0x0008
        /*0054*/ 	.byte	0x00, 0xf5, 0x21, 0x00


	//----- nvinfo : EIATTR_KPARAM_INFO
	.align		4
.L_406:
        /*0058*/ 	.byte	0x04, 0x17
        /*005a*/ 	.short	(.L_408 - .L_407)
.L_407:
        /*005c*/ 	.word	0x00000000
        /*0060*/ 	.short	0x0000
        /*0062*/ 	.short	0x0000
        /*0064*/ 	.byte	0x00, 0xf5, 0x21, 0x00


	//----- nvinfo : EIATTR_SPARSE_MMA_MASK
	.align		4
.L_408:
        /*0068*/ 	.byte	0x03, 0x50
        /*006a*/ 	.short	0x0000


	//----- nvinfo : EIATTR_MAXREG_COUNT
	.align		4
        /*006c*/ 	.byte	0x03, 0x1b
        /*006e*/ 	.short	0x00ff


	//----- nvinfo : EIATTR_MERCURY_ISA_VERSION
	.align		4
        /*0070*/ 	.byte	0x03, 0x5f
        /*0072*/ 	.short	0x0101


	//----- nvinfo : EIATTR_VRC_CTA_INIT_COUNT
	.align		4
        /*0074*/ 	.byte	0x02, 0x4a
	.zero		1
	.zero		1


	//----- nvinfo : EIATTR_EXIT_INSTR_OFFSETS
	.align		4
        /*0078*/ 	.byte	0x04, 0x1c
        /*007a*/ 	.short	(.L_410 - .L_409)


	//   ....[0]....
.L_409:
        /*007c*/ 	.word	0x00000080


	//   ....[1]....
        /*0080*/ 	.word	0x000007f0


	//----- nvinfo : EIATTR_CRS_STACK_SIZE
	.align		4
.L_410:
        /*0084*/ 	.byte	0x04, 0x1e
        /*0086*/ 	.short	(.L_412 - .L_411)
.L_411:
        /*0088*/ 	.word	0x00000000


	//----- nvinfo : EIATTR_CBANK_PARAM_SIZE
	.align		4
.L_412:
        /*008c*/ 	.byte	0x03, 0x19
        /*008e*/ 	.short	0x0028


	//----- nvinfo : EIATTR_PARAM_CBANK
	.align		4
        /*0090*/ 	.byte	0x04, 0x0a
        /*0092*/ 	.short	(.L_414 - .L_413)
	.align		4
.L_413:
        /*0094*/ 	.word	index@(.nv.constant0._Z27cuda_fitacf_velocity_kernelPKfS0_iiPfS1_)
        /*0098*/ 	.short	0x0380
        /*009a*/ 	.short	0x0028


	//----- nvinfo : EIATTR_SW_WAR
	.align		4
.L_414:
        /*009c*/ 	.byte	0x04, 0x36
        /*009e*/ 	.short	(.L_416 - .L_415)
.L_415:
        /*00a0*/ 	.word	0x00000008
.L_416:


//--------------------- .nv.info._Z24cuda_fitacf_power_kernelPKfS0_iiPf --------------------------
	.section	.nv.info._Z24cuda_fitacf_power_kernelPKfS0_iiPf,"",@"SHT_CUDA_INFO"
	.sectionflags	@""
	.align	4


	//----- nvinfo : EIATTR_CUDA_API_VERSION
	.align		4
        /*0000*/ 	.byte	0x04, 0x37
        /*0002*/ 	.short	(.L_418 - .L_417)
.L_417:
        /*0004*/ 	.word	0x00000082


	//----- nvinfo : EIATTR_KPARAM_INFO
	.align		4
.L_418:
        /*0008*/ 	.byte	0x04, 0x17
        /*000a*/ 	.short	(.L_420 - .L_419)
.L_419:
        /*000c*/ 	.word	0x00000000
        /*0010*/ 	.short	0x0004
        /*0012*/ 	.short	0x0018
        /*0014*/ 	.byte	0x00, 0xf5, 0x21, 0x00


	//----- nvinfo : EIATTR_KPARAM_INFO
	.align		4
.L_420:
        /*0018*/ 	.byte	0x04, 0x17
        /*001a*/ 	.short	(.L_422 - .L_421)
.L_421:
        /*001c*/ 	.word	0x00000000
        /*0020*/ 	.short	0x0003
        /*0022*/ 	.short	0x0014
        /*0024*/ 	.byte	0x00, 0xf0, 0x11, 0x00


	//----- nvinfo : EIATTR_KPARAM_INFO
	.align		4
.L_422:
        /*0028*/ 	.byte	0x04, 0x17
        /*002a*/ 	.short	(.L_424 - .L_423)
.L_423:
        /*002c*/ 	.word	0x00000000
        /*0030*/ 	.short	0x0002
        /*0032*/ 	.short	0x0010
        /*0034*/ 	.byte	0x00, 0xf0, 0x11, 0x00


	//----- nvinfo : EIATTR_KPARAM_INFO
	.align		4
.L_424:
        /*0038*/ 	.byte	0x04, 0x17
        /*003a*/ 	.short	(.L_426 - .L_425)
.L_425:
        /*003c*/ 	.word	0x00000000
        /*0040*/ 	.short	0x0001
        /*0042*/ 	.short	0x0008
        /*0044*/ 	.byte	0x00, 0xf5, 0x21, 0x00


	//----- nvinfo : EIATTR_KPARAM_INFO
	.align		4
.L_426:
        /*0048*/ 	.byte	0x04, 0x17
        /*004a*/ 	.short	(.L_428 - .L_427)
.L_427:
        /*004c*/ 	.word	0x00000000
        /*0050*/ 	.short	0x0000
        /*0052*/ 	.short	0x0000
        /*0054*/ 	.byte	0x00, 0xf5, 0x21, 0x00


	//----- nvinfo : EIATTR_SPARSE_MMA_MASK
	.align		4
.L_428:
        /*0058*/ 	.byte	0x03, 0x50
        /*005a*/ 	.short	0x0000


	//----- nvinfo : EIATTR_MAXREG_COUNT
	.align		4
        /*005c*/ 	.byte	0x03, 0x1b
        /*005e*/ 	.short	0x00ff


	//----- nvinfo : EIATTR_MERCURY_ISA_VERSION
	.align		4
        /*0060*/ 	.byte	0x03, 0x5f
        /*0062*/ 	.short	0x0101


	//----- nvinfo : EIATTR_VRC_CTA_INIT_COUNT
	.align		4
        /*0064*/ 	.byte	0x02, 0x4a
	.zero		1
	.zero		1


	//----- nvinfo : EIATTR_EXIT_INSTR_OFFSETS
	.align		4
        /*0068*/ 	.byte	0x04, 0x1c
        /*006a*/ 	.short	(.L_430 - .L_429)


	//   ....[0]....
.L_429:
        /*006c*/ 	.word	0x00000070


	//   ....[1]....
        /*0070*/ 	.word	0x00000240


	//----- nvinfo : EIATTR_CRS_STACK_SIZE
	.align		4
.L_430:
        /*0074*/ 	.byte	0x04, 0x1e
        /*0076*/ 	.short	(.L_432 - .L_431)
.L_431:
        /*0078*/ 	.word	0x00000000


	//----- nvinfo : EIATTR_CBANK_PARAM_SIZE
	.align		4
.L_432:
        /*007c*/ 	.byte	0x03, 0x19
        /*007e*/ 	.short	0x0020


	//----- nvinfo : EIATTR_PARAM_CBANK
	.align		4
        /*0080*/ 	.byte	0x04, 0x0a
        /*0082*/ 	.short	(.L_434 - .L_433)
	.align		4
.L_433:
        /*0084*/ 	.word	index@(.nv.constant0._Z24cuda_fitacf_power_kernelPKfS0_iiPf)
        /*0088*/ 	.short	0x0380
        /*008a*/ 	.short	0x0020


	//----- nvinfo : EIATTR_SW_WAR
	.align		4
.L_434:
        /*008c*/ 	.byte	0x04, 0x36
        /*008e*/ 	.short	(.L_436 - .L_435)
.L_435:
        /*0090*/ 	.word	0x00000008
.L_436:


//--------------------- .nv.callgraph             --------------------------
	.section	.nv.callgraph,"",@"SHT_CUDA_CALLGRAPH"
	.align	4
	.sectionentsize	8
	.align		4
        /*0000*/ 	.word	0x00000000
	.align		4
        /*0004*/ 	.word	0xffffffff
	.align		4
        /*0008*/ 	.word	0x00000000
	.align		4
        /*000c*/ 	.word	0xfffffffe
	.align		4
        /*0010*/ 	.word	0x00000000
	.align		4
        /*0014*/ 	.word	0xfffffffd
	.align		4
        /*0018*/ 	.word	0x00000000
	.align		4
        /*001c*/ 	.word	0xfffffffc


//--------------------- .nv.constant4             --------------------------
	.section	.nv.constant4,"a",@progbits
	.align	8
	.align		8
.nv.constant4:
        /*0000*/ 	.dword	_ZN34_INTERNAL_22bd532f_4_k_cu_f448cb964cuda3std3__45__cpo5beginE
	.align		8
        /*0008*/ 	.dword	_ZN34_INTERNAL_22bd532f_4_k_cu_f448cb964cuda3std3__45__cpo3endE
	.align		8
        /*0010*/ 	.dword	_ZN34_INTERNAL_22bd532f_4_k_cu_f448cb964cuda3std3__45__cpo6cbeginE
	.align		8
        /*0018*/ 	.dword	_ZN34_INTERNAL_22bd532f_4_k_cu_f448cb964cuda3std3__45__cpo4cendE
	.align		8
        /*0020*/ 	.dword	_ZN34_INTERNAL_22bd532f_4_k_cu_f448cb964cuda3std3__45__cpo6rbeginE
	.align		8
        /*0028*/ 	.dword	_ZN34_INTERNAL_22bd532f_4_k_cu_f448cb964cuda3std3__45__cpo4rendE
	.align		8
        /*0030*/ 	.dword	_ZN34_INTERNAL_22bd532f_4_k_cu_f448cb964cuda3std3__45__cpo7crbeginE
	.align		8
        /*0038*/ 	.dword	_ZN34_INTERNAL_22bd532f_4_k_cu_f448cb964cuda3std3__45__cpo5crendE
	.align		8
        /*0040*/ 	.dword	_ZN34_INTERNAL_22bd532f_4_k_cu_f448cb964cuda3std3__436_GLOBAL__N__22bd532f_4_k_cu_f448cb966ignoreE
	.align		8
        /*0048*/ 	.dword	_ZN34_INTERNAL_22bd532f_4_k_cu_f448cb964cuda3std3__419piecewise_constructE
	.align		8
        /*0050*/ 	.dword	_ZN34_INTERNAL_22bd532f_4_k_cu_f448cb964cuda3std3__48in_placeE
	.align		8
        /*0058*/ 	.dword	_ZN34_INTERNAL_22bd532f_4_k_cu_f448cb964cuda3std3__420unreachable_sentinelE
	.align		8
        /*0060*/ 	.dword	_ZN34_INTERNAL_22bd532f_4_k_cu_f448cb964cuda3std3__47nulloptE
	.align		8
        /*0068*/ 	.dword	_ZN34_INTERNAL_22bd532f_4_k_cu_f448cb964cuda3std3__48unexpectE
	.align		8
        /*0070*/ 	.dword	_ZN34_INTERNAL_22bd532f_4_k_cu_f448cb964cuda3std6ranges3__45__cpo4swapE
	.align		8
        /*0078*/ 	.dword	_ZN34_INTERNAL_22bd532f_4_k_cu_f448cb964cuda3std6ranges3__45__cpo9iter_moveE
	.align		8
        /*0080*/ 	.dword	_ZN34_INTERNAL_22bd532f_4_k_cu_f448cb964cuda3std6ranges3__45__cpo5beginE
	.align		8
        /*0088*/ 	.dword	_ZN34_INTERNAL_22bd532f_4_k_cu_f448cb964cuda3std6ranges3__45__cpo3endE
	.align		8
        /*0090*/ 	.dword	_ZN34_INTERNAL_22bd532f_4_k_cu_f448cb964cuda3std6ranges3__45__cpo6cbeginE
	.align		8
        /*0098*/ 	.dword	_ZN34_INTERNAL_22bd532f_4_k_cu_f448cb964cuda3std6ranges3__45__cpo4cendE
	.align		8
        /*00a0*/ 	.dword	_ZN34_INTERNAL_22bd532f_4_k_cu_f448cb964cuda3std6ranges3__45__cpo7advanceE
	.align		8
        /*00a8*/ 	.dword	_ZN34_INTERNAL_22bd532f_4_k_cu_f448cb964cuda3std6ranges3__45__cpo9iter_swapE
	.align		8
        /*00b0*/ 	.dword	_ZN34_INTERNAL_22bd532f_4_k_cu_f448cb964cuda3std6ranges3__45__cpo4nextE
	.align		8
        /*00b8*/ 	.dword	_ZN34_INTERNAL_22bd532f_4_k_cu_f448cb964cuda3std6ranges3__45__cpo4prevE
	.align		8
        /*00c0*/ 	.dword	_ZN34_INTERNAL_22bd532f_4_k_cu_f448cb964cuda3std6ranges3__45__cpo4dataE
	.align		8
        /*00c8*/ 	.dword	_ZN34_INTERNAL_22bd532f_4_k_cu_f448cb964cuda3std6ranges3__45__cpo5cdataE
	.align		8
        /*00d0*/ 	.dword	_ZN34_INTERNAL_22bd532f_4_k_cu_f448cb964cuda3std6ranges3__45__cpo4sizeE
	.align		8
        /*00d8*/ 	.dword	_ZN34_INTERNAL_22bd532f_4_k_cu_f448cb964cuda3std6ranges3__45__cpo5ssizeE
	.align		8
        /*00e0*/ 	.dword	_ZN34_INTERNAL_22bd532f_4_k_cu_f448cb964cuda3std6ranges3__45__cpo8distanceE
	.align		8
        /*00e8*/ 	.dword	_ZN34_INTERNAL_22bd532f_4_k_cu_f448cb966thrust24THRUST_300001_SM_1000_NS8cuda_cub3parE
	.align		8
        /*00f0*/ 	.dword	_ZN34_INTERNAL_22bd532f_4_k_cu_f448cb966thrust24THRUST_300001_SM_1000_NS8cuda_cub10par_nosyncE
	.align		8
        /*00f8*/ 	.dword	_ZN34_INTERNAL_22bd532f_4_k_cu_f448cb966thrust24THRUST_300001_SM_1000_NS6system6detail10sequential3seqE
	.align		8
        /*0100*/ 	.dword	_ZN34_INTERNAL_22bd532f_4_k_cu_f448cb966thrust24THRUST_300001_SM_1000_NS6system3cpp3parE
	.align		8
        /*0108*/ 	.dword	_ZN34_INTERNAL_22bd532f_4_k_cu_f448cb966thrust24THRUST_300001_SM_1000_NS12placeholders2_1E
	.align		8
        /*0110*/ 	.dword	_ZN34_INTERNAL_22bd532f_4_k_cu_f448cb966thrust24THRUST_300001_SM_1000_NS12placeholders2_2E
	.align		8
        /*0118*/ 	.dword	_ZN34_INTERNAL_22bd532f_4_k_cu_f448cb966thrust24THRUST_300001_SM_1000_NS12placeholders2_3E
	.align		8
        /*0120*/ 	.dword	_ZN34_INTERNAL_22bd532f_4_k_cu_f448cb966thrust24THRUST_300001_SM_1000_NS12placeholders2_4E
	.align		8
        /*0128*/ 	.dword	_ZN34_INTERNAL_22bd532f_4_k_cu_f448cb966thrust24THRUST_300001_SM_1000_NS12placeholders2_5E
	.align		8
        /*0130*/ 	.dword	_ZN34_INTERNAL_22bd532f_4_k_cu_f448cb966thrust24THRUST_300001_SM_1000_NS12placeholders2_6E
	.align		8
        /*0138*/ 	.dword	_ZN34_INTERNAL_22bd532f_4_k_cu_f448cb966thrust24THRUST_300001_SM_1000_NS12placeholders2_7E
	.align		8
        /*0140*/ 	.dword	_ZN34_INTERNAL_22bd532f_4_k_cu_f448cb966thrust24THRUST_300001_SM_1000_NS12placeholders2_8E
	.align		8
        /*0148*/ 	.dword	_ZN34_INTERNAL_22bd532f_4_k_cu_f448cb966thrust24THRUST_300001_SM_1000_NS12placeholders2_9E
	.align		8
        /*0150*/ 	.dword	_ZN34_INTERNAL_22bd532f_4_k_cu_f448cb966thrust24THRUST_300001_SM_1000_NS12placeholders3_10E
	.align		8
        /*0158*/ 	.dword	_ZN34_INTERNAL_22bd532f_4_k_cu_f448cb966thrust24THRUST_300001_SM_1000_NS3seqE
	.align		8
        /*0160*/ 	.dword	_ZN34_INTERNAL_22bd532f_4_k_cu_f448cb966thrust24THRUST_300001_SM_1000_NS6deviceE


//--------------------- .text._ZN3cub18CUB_300001_SM_10006detail11EmptyKernelIvEEvv --------------------------
	.section	.text._ZN3cub18CUB_300001_SM_10006detail11EmptyKernelIvEEvv,"ax",@progbits
	.align	128
        .global         _ZN3cub18CUB_300001_SM_10006detail11EmptyKernelIvEEvv
        .type           _ZN3cub18CUB_300001_SM_10006detail11EmptyKernelIvEEvv,@function
        .size           _ZN3cub18CUB_300001_SM_10006detail11EmptyKernelIvEEvv,(.L_x_219 - _ZN3cub18CUB_300001_SM_10006detail11EmptyKernelIvEEvv)
        .other          _ZN3cub18CUB_300001_SM_10006detail11EmptyKernelIvEEvv,@"STO_CUDA_ENTRY STV_DEFAULT"
_ZN3cub18CUB_300001_SM_10006detail11EmptyKernelIvEEvv:
.text._ZN3cub18CUB_300001_SM_10006detail11EmptyKernelIvEEvv:
[----:B------:R-:W-:Y:S01]  /*0000*/  LDC R1, c[0x0][0x37c] ;  /* 0x0000df00ff017b82 */ /* 0x000fe20000000800 */
[----:B------:R-:W-:Y:S05]  /*0010*/  EXIT ;  /* 0x000000000000794d */ /* 0x000fea0003800000 */
.L_x_0:
[----:B------:R-:W-:-:S00]  /*0020*/  BRA `(.L_x_0) ;  /* 0xfffffffc00fc7947 */ /* 0x000fc0000383ffff */
[----:B------:R-:W-:-:S00]  /*0030*/  NOP ;  /* 0x0000000000007918 */ /* 0x000fc00000000000 */
        /* <DEDUP_REMOVED lines=12> */
.L_x_219:


//--------------------- .text._Z28cuda_grid_locate_cell_kernelPKfS0_S0_S0_Piiiif --------------------------
	.section	.text._Z28cuda_grid_locate_cell_kernelPKfS0_S0_S0_Piiiif,"ax",@progbits
	.align	128
        .global         _Z28cuda_grid_locate_cell_kernelPKfS0_S0_S0_Piiiif
        .type           _Z28cuda_grid_locate_cell_kernelPKfS0_S0_S0_Piiiif,@function
        .size           _Z28cuda_grid_locate_cell_kernelPKfS0_S0_S0_Piiiif,(.L_x_206 - _Z28cuda_grid_locate_cell_kernelPKfS0_S0_S0_Piiiif)
        .other          _Z28cuda_grid_locate_cell_kernelPKfS0_S0_S0_Piiiif,@"STO_CUDA_ENTRY STV_DEFAULT"
_Z28cuda_grid_locate_cell_kernelPKfS0_S0_S0_Piiiif:
.text._Z28cuda_grid_locate_cell_kernelPKfS0_S0_S0_Piiiif:
[----:B------:R-:W-:Y:S01]  /*0000*/  LDC R1, c[0x0][0x37c] ;  /* 0x0000df00ff017b82 */ /* 0x000fe20000000800 */
[----:B------:R-:W0:Y:S07]  /*0010*/  S2R R0, SR_TID.X ;  /* 0x0000000000007919 */ /* 0x000e2e0000002100 */
[----:B------:R-:W0:Y:S01]  /*0020*/  S2UR UR4, SR_CTAID.X ;  /* 0x00000000000479c3 */ /* 0x000e220000002500 */
[----:B------:R-:W1:Y:S07]  /*0030*/  LDCU UR5, c[0x0][0x3a8] ;  /* 0x00007500ff0577ac */ /* 0x000e6e0008000800 */
[----:B------:R-:W0:Y:S02]  /*0040*/  LDC R3, c[0x0][0x360] ;  /* 0x0000d800ff037b82 */ /* 0x000e240000000800 */
[----:B0-----:R-:W-:-:S05]  /*0050*/  IMAD R3, R3, UR4, R0 ;  /* 0x0000000403037c24 */ /* 0x001fca000f8e0200 */
[----:B-1----:R-:W-:-:S13]  /*0060*/  ISETP.GE.AND P0, PT, R3, UR5, PT ;  /* 0x0000000503007c0c */ /* 0x002fda000bf06270 */
[----:B------:R-:W-:Y:S05]  /*0070*/  @P0 EXIT ;  /* 0x000000000000094d */ /* 0x000fea0003800000 */
[----:B------:R-:W0:Y:S01]  /*0080*/  LDC.64 R6, c[0x0][0x380] ;  /* 0x0000e000ff067b82 */ /* 0x000e220000000a00 */
[----:B------:R-:W1:Y:S07]  /*0090*/  LDCU.64 UR4, c[0x0][0x358] ;  /* 0x00006b00ff0477ac */ /* 0x000e6e0008000a00 */
[----:B------:R-:W2:Y:S08]  /*00a0*/  LDC.64 R8, c[0x0][0x390] ;  /* 0x0000e400ff087b82 */ /* 0x000eb00000000a00 */
[----:B------:R-:W3:Y:S01]  /*00b0*/  LDC.64 R4, c[0x0][0x388] ;  /* 0x0000e200ff047b82 */ /* 0x000ee20000000a00 */
[----:B0-----:R-:W-:-:S07]  /*00c0*/  IMAD.WIDE R6, R3, 0x4, R6 ;  /* 0x0000000403067825 */ /* 0x001fce00078e0206 */
[----:B------:R-:W0:Y:S01]  /*00d0*/  LDC R13, c[0x0][0x3b4] ;  /* 0x0000ed00ff0d7b82 */ /* 0x000e220000000800 */
[----:B-1----:R-:W4:Y:S04]  /*00e0*/  LDG.E R2, desc[UR4][R6.64] ;  /* 0x0000000406027981 */ /* 0x002f28000c1e1900 */
[----:B--2---:R-:W4:Y:S01]  /*00f0*/  LDG.E R9, desc[UR4][R8.64] ;  /* 0x0000000408097981 */ /* 0x004f22000c1e1900 */
[----:B---3--:R-:W-:-:S06]  /*0100*/  IMAD.WIDE R4, R3, 0x4, R4 ;  /* 0x0000000403047825 */ /* 0x008fcc00078e0204 */
[----:B------:R1:W5:Y:S01]  /*0110*/  LDG.E R4, desc[UR4][R4.64] ;  /* 0x0000000404047981 */ /* 0x000362000c1e1900 */
[----:B0-----:R-:W0:Y:S01]  /*0120*/  MUFU.RCP R10, R13 ;  /* 0x0000000d000a7308 */ /* 0x001e220000001000 */
[----:B------:R-:W2:Y:S01]  /*0130*/  LDC R0, c[0x0][0x3b4] ;  /* 0x0000ed00ff007b82 */ /* 0x000ea20000000800 */
[----:B------:R-:W-:Y:S01]  /*0140*/  BSSY.RECONVERGENT B0, `(.L_x_1) ;  /* 0x000000c000007945 */ /* 0x000fe20003800200 */
[----:B0-----:R-:W-:-:S04]  /*0150*/  FFMA R11, R10, -R13, 1 ;  /* 0x3f8000000a0b7423 */ /* 0x001fc8000000080d */
[----:B------:R-:W-:Y:S01]  /*0160*/  FFMA R11, R10, R11, R10 ;  /* 0x0000000b0a0b7223 */ /* 0x000fe2000000000a */
[----:B----4-:R-:W-:-:S04]  /*0170*/  FADD R2, R2, -R9 ;  /* 0x8000000902027221 */ /* 0x010fc80000000000 */
[----:B------:R-:W0:Y:S01]  /*0180*/  FCHK P0, R2, R13 ;  /* 0x0000000d02007302 */ /* 0x000e220000000000 */
[----:B------:R-:W-:-:S04]  /*0190*/  FFMA R8, R2, R11, RZ ;  /* 0x0000000b02087223 */ /* 0x000fc800000000ff */
[----:B------:R-:W-:-:S04]  /*01a0*/  FFMA R6, R8, -R13, R2 ;  /* 0x8000000d08067223 */ /* 0x000fc80000000002 */
[----:B------:R-:W-:Y:S01]  /*01b0*/  FFMA R8, R11, R6, R8 ;  /* 0x000000060b087223 */ /* 0x000fe20000000008 */
[----:B012---:R-:W-:Y:S06]  /*01c0*/  @!P0 BRA `(.L_x_2) ;  /* 0x00000000000c8947 */ /* 0x007fec0003800000 */
[----:B------:R-:W-:-:S07]  /*01d0*/  MOV R6, 0x1f0 ;  /* 0x000001f000067802 */ /* 0x000fce0000000f00 */
[----:B-----5:R-:W-:Y:S05]  /*01e0*/  CALL.REL.NOINC `($__internal_0_$__cuda_sm3x_div_rn_noftz_f32_slowpath) ;  /* 0x0000000000987944 */ /* 0x020fea0003c00000 */
[----:B------:R-:W-:-:S07]  /*01f0*/  IMAD.MOV.U32 R8, RZ, RZ, R2 ;  /* 0x000000ffff087224 */ /* 0x000fce00078e0002 */
.L_x_2:
[----:B------:R-:W-:Y:S05]  /*0200*/  BSYNC.RECONVERGENT B0 ;  /* 0x0000000000007941 */ /* 0x000fea0003800200 */
.L_x_1:
[----:B------:R-:W0:Y:S08]  /*0210*/  LDC.64 R6, c[0x0][0x398] ;  /* 0x0000e600ff067b82 */ /* 0x000e300000000a00 */
[----:B------:R-:W1:Y:S01]  /*0220*/  LDC R10, c[0x0][0x3b4] ;  /* 0x0000ed00ff0a7b82 */ /* 0x000e620000000800 */
[----:B0-----:R-:W2:Y:S01]  /*0230*/  LDG.E R7, desc[UR4][R6.64] ;  /* 0x0000000406077981 */ /* 0x001ea2000c1e1900 */
[----:B------:R-:W-:Y:S01]  /*0240*/  F2I.FLOOR.NTZ R5, R8 ;  /* 0x0000000800057305 */ /* 0x000fe20000207100 */
[----:B------:R-:W-:Y:S07]  /*0250*/  BSSY.RECONVERGENT B0, `(.L_x_3) ;  /* 0x000000d000007945 */ /* 0x000fee0003800200 */
[----:B-1----:R-:W0:Y:S02]  /*0260*/  MUFU.RCP R11, R10 ;  /* 0x0000000a000b7308 */ /* 0x002e240000001000 */
[----:B0-----:R-:W-:-:S04]  /*0270*/  FFMA R2, R11, -R10, 1 ;  /* 0x3f8000000b027423 */ /* 0x001fc8000000080a */
[----:B------:R-:W-:Y:S01]  /*0280*/  FFMA R2, R11, R2, R11 ;  /* 0x000000020b027223 */ /* 0x000fe2000000000b */
[----:B--2--5:R-:W-:-:S04]  /*0290*/  FADD R9, R4, -R7 ;  /* 0x8000000704097221 */ /* 0x024fc80000000000 */
[----:B------:R-:W0:Y:S01]  /*02a0*/  FCHK P0, R9, R10 ;  /* 0x0000000a09007302 */ /* 0x000e220000000000 */
[----:B------:R-:W-:-:S04]  /*02b0*/  FFMA R4, R2, R9, RZ ;  /* 0x0000000902047223 */ /* 0x000fc800000000ff */
[----:B------:R-:W-:-:S04]  /*02c0*/  FFMA R11, R4, -R10, R9 ;  /* 0x8000000a040b7223 */ /* 0x000fc80000000009 */
[----:B------:R-:W-:Y:S01]  /*02d0*/  FFMA R2, R2, R11, R4 ;  /* 0x0000000b02027223 */ /* 0x000fe20000000004 */
[----:B0-----:R-:W-:Y:S06]  /*02e0*/  @!P0 BRA `(.L_x_4) ;  /* 0x00000000000c8947 */ /* 0x001fec0003800000 */
[----:B------:R-:W-:Y:S01]  /*02f0*/  IMAD.MOV.U32 R2, RZ, RZ, R9 ;  /* 0x000000ffff027224 */ /* 0x000fe200078e0009 */
[----:B------:R-:W-:-:S07]  /*0300*/  MOV R6, 0x320 ;  /* 0x0000032000067802 */ /* 0x000fce0000000f00 */
[----:B------:R-:W-:Y:S05]  /*0310*/  CALL.REL.NOINC `($__internal_0_$__cuda_sm3x_div_rn_noftz_f32_slowpath) ;  /* 0x00000000004c7944 */ /* 0x000fea0003c00000 */
.L_x_4:
[----:B------:R-:W-:Y:S05]  /*0320*/  BSYNC.RECONVERGENT B0 ;  /* 0x0000000000007941 */ /* 0x000fea0003800200 */
.L_x_3:
[----:B------:R-:W0:Y:S01]  /*0330*/  LDCU UR6, c[0x0][0x3ac] ;  /* 0x00007580ff0677ac */ /* 0x000e220008000800 */
[----:B------:R-:W1:Y:S01]  /*0340*/  F2I.FLOOR.NTZ R2, R2 ;  /* 0x0000000200027305 */ /* 0x000e620000207100 */
[----:B------:R-:W1:Y:S01]  /*0350*/  LDCU UR7, c[0x0][0x3b0] ;  /* 0x00007600ff0777ac */ /* 0x000e620008000800 */
[C---:B0-----:R-:W-:Y:S02]  /*0360*/  ISETP.GE.AND P0, PT, R5.reuse, UR6, PT ;  /* 0x0000000605007c0c */ /* 0x041fe4000bf06270 */
[C---:B-1----:R-:W-:Y:S02]  /*0370*/  ISETP.GE.AND P1, PT, R2.reuse, UR7, PT ;  /* 0x0000000702007c0c */ /* 0x042fe4000bf26270 */
[----:B------:R-:W-:Y:S02]  /*0380*/  ISETP.GT.AND P0, PT, R5, -0x1, !P0 ;  /* 0xffffffff0500780c */ /* 0x000fe40004704270 */
[----:B------:R-:W-:-:S04]  /*0390*/  ISETP.GT.AND P1, PT, R2, -0x1, !P1 ;  /* 0xffffffff0200780c */ /* 0x000fc80004f24270 */
[----:B------:R-:W-:-:S13]  /*03a0*/  PLOP3.LUT P0, PT, P0, P1, PT, 0x80, 0x8 ;  /* 0x000000000008781c */ /* 0x000fda0000703070 */
[----:B------:R-:W0:Y:S01]  /*03b0*/  @P0 LDC.64 R6, c[0x0][0x3a0] ;  /* 0x0000e800ff060b82 */ /* 0x000e220000000a00 */
[----:B------:R-:W-:Y:S02]  /*03c0*/  @P0 IMAD R9, R2, UR6, R5 ;  /* 0x0000000602090c24 */ /* 0x000fe4000f8e0205 */
[----:B0-----:R-:W-:-:S05]  /*03d0*/  @P0 IMAD.WIDE R4, R3, 0x4, R6 ;  /* 0x0000000403040825 */ /* 0x001fca00078e0206 */
[----:B------:R0:W-:Y:S01]  /*03e0*/  @P0 STG.E desc[UR4][R4.64], R9 ;  /* 0x0000000904000986 */ /* 0x0001e2000c101904 */
[----:B------:R-:W-:Y:S05]  /*03f0*/  @P0 EXIT ;  /* 0x000000000000094d */ /* 0x000fea0003800000 */
[----:B0-----:R-:W0:Y:S01]  /*0400*/  LDC.64 R4, c[0x0][0x3a0] ;  /* 0x0000e800ff047b82 */ /* 0x001e220000000a00 */
[----:B------:R-:W-:Y:S02]  /*0410*/  IMAD.MOV.U32 R7, RZ, RZ, -0x1 ;  /* 0xffffffffff077424 */ /* 0x000fe400078e00ff */
[----:B0-----:R-:W-:-:S05]  /*0420*/  IMAD.WIDE R4, R3, 0x4, R4 ;  /* 0x0000000403047825 */ /* 0x001fca00078e0204 */
[----:B------:R-:W-:Y:S01]  /*0430*/  STG.E desc[UR4][R4.64], R7 ;  /* 0x0000000704007986 */ /* 0x000fe2000c101904 */
[----:B------:R-:W-:Y:S05]  /*0440*/  EXIT ;  /* 0x000000000000794d */ /* 0x000fea0003800000 */
        .weak           $__internal_0_$__cuda_sm3x_div_rn_noftz_f32_slowpath
        .type           $__internal_0_$__cuda_sm3x_div_rn_noftz_f32_slowpath,@function
        .size           $__internal_0_$__cuda_sm3x_div_rn_noftz_f32_slowpath,(.L_x_206 - $__internal_0_$__cuda_sm3x_div_rn_noftz_f32_slowpath)
$__internal_0_$__cuda_sm3x_div_rn_noftz_f32_slowpath:
[----:B------:R-:W-:Y:S01]  /*0450*/  SHF.R.U32.HI R8, RZ, 0x17, R0 ;  /* 0x00000017ff087819 */ /* 0x000fe20000011600 */
[----:B------:R-:W-:Y:S01]  /*0460*/  BSSY.RECONVERGENT B1, `(.L_x_5) ;  /* 0x0000063000017945 */ /* 0x000fe20003800200 */
[----:B------:R-:W-:Y:S02]  /*0470*/  SHF.R.U32.HI R7, RZ, 0x17, R2 ;  /* 0x00000017ff077819 */ /* 0x000fe40000011602 */
[----:B------:R-:W-:Y:S02]  /*0480*/  LOP3.LUT R8, R8, 0xff, RZ, 0xc0, !PT ;  /* 0x000000ff08087812 */ /* 0x000fe400078ec0ff */
[----:B------:R-:W-:Y:S01]  /*0490*/  LOP3.LUT R12, R7, 0xff, RZ, 0xc0, !PT ;  /* 0x000000ff070c7812 */ /* 0x000fe200078ec0ff */
[----:B------:R-:W-:Y:S02]  /*04a0*/  IMAD.MOV.U32 R7, RZ, RZ, R0 ;  /* 0x000000ffff077224 */ /* 0x000fe400078e0000 */
[----:B------:R-:W-:Y:S02]  /*04b0*/  VIADD R10, R8, 0xffffffff ;  /* 0xffffffff080a7836 */ /* 0x000fe40000000000 */
[----:B------:R-:W-:-:S03]  /*04c0*/  VIADD R11, R12, 0xffffffff ;  /* 0xffffffff0c0b7836 */ /* 0x000fc60000000000 */
[----:B------:R-:W-:-:S04]  /*04d0*/  ISETP.GT.U32.AND P0, PT, R10, 0xfd, PT ;  /* 0x000000fd0a00780c */ /* 0x000fc80003f04070 */
[----:B------:R-:W-:-:S13]  /*04e0*/  ISETP.GT.U32.OR P0, PT, R11, 0xfd, P0 ;  /* 0x000000fd0b00780c */ /* 0x000fda0000704470 */
[----:B------:R-:W-:Y:S01]  /*04f0*/  @!P0 IMAD.MOV.U32 R9, RZ, RZ, RZ ;  /* 0x000000ffff098224 */ /* 0x000fe200078e00ff */
[----:B------:R-:W-:Y:S06]  /*0500*/  @!P0 BRA `(.L_x_6) ;  /* 0x00000000005c8947 */ /* 0x000fec0003800000 */
[----:B------:R-:W-:Y:S02]  /*0510*/  FSETP.GTU.FTZ.AND P0, PT, |R2|, +INF , PT ;  /* 0x7f8000000200780b */ /* 0x000fe40003f1c200 */
[----:B------:R-:W-:-:S04]  /*0520*/  FSETP.GTU.FTZ.AND P1, PT, |R0|, +INF , PT ;  /* 0x7f8000000000780b */ /* 0x000fc80003f3c200 */
[----:B------:R-:W-:-:S13]  /*0530*/  PLOP3.LUT P0, PT, P0, P1, PT, 0xf8, 0x8f ;  /* 0x00000000008f781c */ /* 0x000fda0000703f70 */
[----:B------:R-:W-:Y:S05]  /*0540*/  @P0 BRA `(.L_x_7) ;  /* 0x00000004004c0947 */ /* 0x000fea0003800000 */
[----:B------:R-:W-:-:S13]  /*0550*/  LOP3.LUT P0, RZ, R7, 0x7fffffff, R2, 0xc8, !PT ;  /* 0x7fffffff07ff7812 */ /* 0x000fda000780c802 */
[----:B------:R-:W-:Y:S05]  /*0560*/  @!P0 BRA `(.L_x_8) ;  /* 0x00000004003c8947 */ /* 0x000fea0003800000 */
[----:B------:R-:W-:Y:S02]  /*0570*/  FSETP.NEU.FTZ.AND P2, PT, |R2|, +INF , PT ;  /* 0x7f8000000200780b */ /* 0x000fe40003f5d200 */
[----:B------:R-:W-:Y:S02]  /*0580*/  FSETP.NEU.FTZ.AND P1, PT, |R0|, +INF , PT ;  /* 0x7f8000000000780b */ /* 0x000fe40003f3d200 */
[----:B------:R-:W-:-:S11]  /*0590*/  FSETP.NEU.FTZ.AND P0, PT, |R2|, +INF , PT ;  /* 0x7f8000000200780b */ /* 0x000fd60003f1d200 */
[----:B------:R-:W-:Y:S05]  /*05a0*/  @!P1 BRA !P2, `(.L_x_8) ;  /* 0x00000004002c9947 */ /* 0x000fea0005000000 */
[----:B------:R-:W-:-:S04]  /*05b0*/  LOP3.LUT P2, RZ, R2, 0x7fffffff, RZ, 0xc0, !PT ;  /* 0x7fffffff02ff7812 */ /* 0x000fc8000784c0ff */
[----:B------:R-:W-:-:S13]  /*05c0*/  PLOP3.LUT P1, PT, P1, P2, PT, 0x2f, 0xf2 ;  /* 0x0000000000f2781c */ /* 0x000fda0000f24577 */
[----:B------:R-:W-:Y:S05]  /*05d0*/  @P1 BRA `(.L_x_9) ;  /* 0x0000000400181947 */ /* 0x000fea0003800000 */
[----:B------:R-:W-:-:S04]  /*05e0*/  LOP3.LUT P1, RZ, R7, 0x7fffffff, RZ, 0xc0, !PT ;  /* 0x7fffffff07ff7812 */ /* 0x000fc8000782c0ff */
[----:B------:R-:W-:-:S13]  /*05f0*/  PLOP3.LUT P0, PT, P0, P1, PT, 0x2f, 0xf2 ;  /* 0x0000000000f2781c */ /* 0x000fda0000702577 */
[----:B------:R-:W-:Y:S05]  /*0600*/  @P0 BRA `(.L_x_10) ;  /* 0x0000000400000947 */ /* 0x000fea0003800000 */
[----:B------:R-:W-:Y:S02]  /*0610*/  ISETP.GE.AND P0, PT, R11, RZ, PT ;  /* 0x000000ff0b00720c */ /* 0x000fe40003f06270 */
[----:B------:R-:W-:-:S11]  /*0620*/  ISETP.GE.AND P1, PT, R10, RZ, PT ;  /* 0x000000ff0a00720c */ /* 0x000fd60003f26270 */
[----:B------:R-:W-:Y:S02]  /*0630*/  @P0 IMAD.MOV.U32 R9, RZ, RZ, RZ ;  /* 0x000000ffff090224 */ /* 0x000fe400078e00ff */
[----:B------:R-:W-:Y:S01]  /*0640*/  @!P0 FFMA R2, R2, 1.84467440737095516160e+19, RZ ;  /* 0x5f80000002028823 */ /* 0x000fe200000000ff */
[----:B------:R-:W-:Y:S02]  /*0650*/  @!P0 IMAD.MOV.U32 R9, RZ, RZ, -0x40 ;  /* 0xffffffc0ff098424 */ /* 0x000fe400078e00ff */
[----:B------:R-:W-:Y:S02]  /*0660*/  @!P1 FFMA R7, R0, 1.84467440737095516160e+19, RZ ;  /* 0x5f80000000079823 */ /* 0x000fe400000000ff */
[----:B------:R-:W-:-:S07]  /*0670*/  @!P1 VIADD R9, R9, 0x40 ;  /* 0x0000004009099836 */ /* 0x000fce0000000000 */
.L_x_6:
[----:B------:R-:W-:Y:S01]  /*0680*/  LEA R10, R8, 0xc0800000, 0x17 ;  /* 0xc0800000080a7811 */ /* 0x000fe200078eb8ff */
[----:B------:R-:W-:Y:S04]  /*0690*/  BSSY.RECONVERGENT B2, `(.L_x_11) ;  /* 0x0000036000027945 */ /* 0x000fe80003800200 */
[----:B------:R-:W-:Y:S02]  /*06a0*/  IMAD.IADD R10, R7, 0x1, -R10 ;  /* 0x00000001070a7824 */ /* 0x000fe400078e0a0a */
[----:B------:R-:W-:Y:S02]  /*06b0*/  VIADD R7, R12, 0xffffff81 ;  /* 0xffffff810c077836 */ /* 0x000fe40000000000 */
[----:B------:R-:W0:Y:S01]  /*06c0*/  MUFU.RCP R11, R10 ;  /* 0x0000000a000b7308 */ /* 0x000e220000001000 */
[----:B------:R-:W-:Y:S01]  /*06d0*/  FADD.FTZ R13, -R10, -RZ ;  /* 0x800000ff0a0d7221 */ /* 0x000fe20000010100 */
[C---:B------:R-:W-:Y:S01]  /*06e0*/  IMAD R2, R7.reuse, -0x800000, R2 ;  /* 0xff80000007027824 */ /* 0x040fe200078e0202 */
[----:B------:R-:W-:-:S05]  /*06f0*/  IADD3 R8, PT, PT, R7, 0x7f, -R8 ;  /* 0x0000007f07087810 */ /* 0x000fca0007ffe808 */
[----:B------:R-:W-:Y:S02]  /*0700*/  IMAD.IADD R8, R8, 0x1, R9 ;  /* 0x0000000108087824 */ /* 0x000fe400078e0209 */
[----:B0-----:R-:W-:-:S04]  /*0710*/  FFMA R12, R11, R13, 1 ;  /* 0x3f8000000b0c7423 */ /* 0x001fc8000000000d */
[----:B------:R-:W-:-:S04]  /*0720*/  FFMA R14, R11, R12, R11 ;  /* 0x0000000c0b0e7223 */ /* 0x000fc8000000000b */
[----:B------:R-:W-:-:S04]  /*0730*/  FFMA R11, R2, R14, RZ ;  /* 0x0000000e020b7223 */ /* 0x000fc800000000ff */
[----:B------:R-:W-:-:S04]  /*0740*/  FFMA R12, R13, R11, R2 ;  /* 0x0000000b0d0c7223 */ /* 0x000fc80000000002 */
[----:B------:R-:W-:-:S04]  /*0750*/  FFMA R11, R14, R12, R11 ;  /* 0x0000000c0e0b7223 */ /* 0x000fc8000000000b */
[----:B------:R-:W-:-:S04]  /*0760*/  FFMA R12, R13, R11, R2 ;  /* 0x0000000b0d0c7223 */ /* 0x000fc80000000002 */
[----:B------:R-:W-:-:S05]  /*0770*/  FFMA R2, R14, R12, R11 ;  /* 0x0000000c0e027223 */ /* 0x000fca000000000b */
[----:B------:R-:W-:-:S04]  /*0780*/  SHF.R.U32.HI R7, RZ, 0x17, R2 ;  /* 0x00000017ff077819 */ /* 0x000fc80000011602 */
[----:B------:R-:W-:-:S05]  /*0790*/  LOP3.LUT R7, R7, 0xff, RZ, 0xc0, !PT ;  /* 0x000000ff07077812 */ /* 0x000fca00078ec0ff */
[----:B------:R-:W-:-:S04]  /*07a0*/  IMAD.IADD R13, R7, 0x1, R8 ;  /* 0x00000001070d7824 */ /* 0x000fc800078e0208 */
[----:B------:R-:W-:-:S05]  /*07b0*/  VIADD R7, R13, 0xffffffff ;  /* 0xffffffff0d077836 */ /* 0x000fca0000000000 */
[----:B------:R-:W-:-:S13]  /*07c0*/  ISETP.GE.U32.AND P0, PT, R7, 0xfe, PT ;  /* 0x000000fe0700780c */ /* 0x000fda0003f06070 */
[----:B------:R-:W-:Y:S05]  /*07d0*/  @!P0 BRA `(.L_x_12) ;  /* 0x0000000000808947 */ /* 0x000fea0003800000 */
[----:B------:R-:W-:-:S13]  /*07e0*/  ISETP.GT.AND P0, PT, R13, 0xfe, PT ;  /* 0x000000fe0d00780c */ /* 0x000fda0003f04270 */
[----:B------:R-:W-:Y:S05]  /*07f0*/  @P0 BRA `(.L_x_13) ;  /* 0x00000000006c0947 */ /* 0x000fea0003800000 */
[----:B------:R-:W-:-:S13]  /*0800*/  ISETP.GE.AND P0, PT, R13, 0x1, PT ;  /* 0x000000010d00780c */ /* 0x000fda0003f06270 */
[----:B------:R-:W-:Y:S05]  /*0810*/  @P0 BRA `(.L_x_14) ;  /* 0x0000000000740947 */ /* 0x000fea0003800000 */
[----:B------:R-:W-:Y:S02]  /*0820*/  ISETP.GE.AND P0, PT, R13, -0x18, PT ;  /* 0xffffffe80d00780c */ /* 0x000fe40003f06270 */
[----:B------:R-:W-:-:S11]  /*0830*/  LOP3.LUT R2, R2, 0x80000000, RZ, 0xc0, !PT ;  /* 0x8000000002027812 */ /* 0x000fd600078ec0ff */
[----:B------:R-:W-:Y:S05]  /*0840*/  @!P0 BRA `(.L_x_14) ;  /* 0x0000000000688947 */ /* 0x000fea0003800000 */
[CCC-:B------:R-:W-:Y:S01]  /*0850*/  FFMA.RZ R7, R14.reuse, R12.reuse, R11.reuse ;  /* 0x0000000c0e077223 */ /* 0x1c0fe2000000c00b */
[C---:B------:R-:W-:Y:S02]  /*0860*/  VIADD R10, R13.reuse, 0x20 ;  /* 0x000000200d0a7836 */ /* 0x040fe40000000000 */
[CCC-:B------:R-:W-:Y:S01]  /*0870*/  FFMA.RM R8, R14.reuse, R12.reuse, R11.reuse ;  /* 0x0000000c0e087223 */ /* 0x1c0fe2000000400b */
[----:B------:R-:W-:Y:S02]  /*0880*/  ISETP.NE.AND P2, PT, R13, RZ, PT ;  /* 0x000000ff0d00720c */ /* 0x000fe40003f45270 */
[----:B------:R-:W-:Y:S01]  /*0890*/  LOP3.LUT R9, R7, 0x7fffff, RZ, 0xc0, !PT ;  /* 0x007fffff07097812 */ /* 0x000fe200078ec0ff */
[----:B------:R-:W-:Y:S01]  /*08a0*/  FFMA.RP R7, R14, R12, R11 ;  /* 0x0000000c0e077223 */ /* 0x000fe2000000800b */
[----:B------:R-:W-:Y:S01]  /*08b0*/  IMAD.MOV R11, RZ, RZ, -R13 ;  /* 0x000000ffff0b7224 */ /* 0x000fe200078e0a0d */
[----:B------:R-:W-:Y:S02]  /*08c0*/  ISETP.NE.AND P1, PT, R13, RZ, PT ;  /* 0x000000ff0d00720c */ /* 0x000fe40003f25270 */
[----:B------:R-:W-:-:S02]  /*08d0*/  LOP3.LUT R9, R9, 0x800000, RZ, 0xfc, !PT ;  /* 0x0080000009097812 */ /* 0x000fc400078efcff */
[----:B------:R-:W-:Y:S02]  /*08e0*/  FSETP.NEU.FTZ.AND P0, PT, R7, R8, PT ;  /* 0x000000080700720b */ /* 0x000fe40003f1d000 */
[----:B------:R-:W-:Y:S02]  /*08f0*/  SHF.L.U32 R10, R9, R10, RZ ;  /* 0x0000000a090a7219 */ /* 0x000fe400000006ff */
[----:B------:R-:W-:Y:S02]  /*0900*/  SEL R8, R11, RZ, P2 ;  /* 0x000000ff0b087207 */ /* 0x000fe40001000000 */
[----:B------:R-:W-:Y:S02]  /*0910*/  ISETP.NE.AND P1, PT, R10, RZ, P1 ;  /* 0x000000ff0a00720c */ /* 0x000fe40000f25270 */
[----:B------:R-:W-:Y:S02]  /*0920*/  SHF.R.U32.HI R8, RZ, R8, R9 ;  /* 0x00000008ff087219 */ /* 0x000fe40000011609 */
[----:B------:R-:W-:-:S02]  /*0930*/  PLOP3.LUT P0, PT, P0, P1, PT, 0xf8, 0x8f ;  /* 0x00000000008f781c */ /* 0x000fc40000703f70 */
[----:B------:R-:W-:Y:S02]  /*0940*/  SHF.R.U32.HI R10, RZ, 0x1, R8 ;  /* 0x00000001ff0a7819 */ /* 0x000fe40000011608 */
[----:B------:R-:W-:-:S04]  /*0950*/  SEL R7, RZ, 0x1, !P0 ;  /* 0x00000001ff077807 */ /* 0x000fc80004000000 */
[----:B------:R-:W-:-:S04]  /*0960*/  LOP3.LUT R7, R7, 0x1, R10, 0xf8, !PT ;  /* 0x0000000107077812 */ /* 0x000fc800078ef80a */
[----:B------:R-:W-:-:S05]  /*0970*/  LOP3.LUT R7, R7, R8, RZ, 0xc0, !PT ;  /* 0x0000000807077212 */ /* 0x000fca00078ec0ff */
[----:B------:R-:W-:-:S05]  /*0980*/  IMAD.IADD R7, R10, 0x1, R7 ;  /* 0x000000010a077824 */ /* 0x000fca00078e0207 */
[----:B------:R-:W-:Y:S01]  /*0990*/  LOP3.LUT R2, R7, R2, RZ, 0xfc, !PT ;  /* 0x0000000207027212 */ /* 0x000fe200078efcff */
[----:B------:R-:W-:Y:S06]  /*09a0*/  BRA `(.L_x_14) ;  /* 0x0000000000107947 */ /* 0x000fec0003800000 */
.L_x_13:
[----:B------:R-:W-:-:S04]  /*09b0*/  LOP3.LUT R2, R2, 0x80000000, RZ, 0xc0, !PT ;  /* 0x8000000002027812 */ /* 0x000fc800078ec0ff */
[----:B------:R-:W-:Y:S01]  /*09c0*/  LOP3.LUT R2, R2, 0x7f800000, RZ, 0xfc, !PT ;  /* 0x7f80000002027812 */ /* 0x000fe200078efcff */
[----:B------:R-:W-:Y:S06]  /*09d0*/  BRA `(.L_x_14) ;  /* 0x0000000000047947 */ /* 0x000fec0003800000 */
.L_x_12:
[----:B------:R-:W-:-:S07]  /*09e0*/  IMAD R2, R8, 0x800000, R2 ;  /* 0x0080000008027824 */ /* 0x000fce00078e0202 */
.L_x_14:
[----:B------:R-:W-:Y:S05]  /*09f0*/  BSYNC.RECONVERGENT B2 ;  /* 0x0000000000027941 */ /* 0x000fea0003800200 */
.L_x_11:
[----:B------:R-:W-:Y:S05]  /*0a00*/  BRA `(.L_x_15) ;  /* 0x0000000000207947 */ /* 0x000fea0003800000 */
.L_x_10:
[----:B------:R-:W-:-:S04]  /*0a10*/  LOP3.LUT R2, R7, 0x80000000, R2, 0x48, !PT ;  /* 0x8000000007027812 */ /* 0x000fc800078e4802 */
[----:B------:R-:W-:Y:S01]  /*0a20*/  LOP3.LUT R2, R2, 0x7f800000, RZ, 0xfc, !PT ;  /* 0x7f80000002027812 */ /* 0x000fe200078efcff */
[----:B------:R-:W-:Y:S06]  /*0a30*/  BRA `(.L_x_15) ;  /* 0x0000000000147947 */ /* 0x000fec0003800000 */
.L_x_9:
[----:B------:R-:W-:Y:S01]  /*0a40*/  LOP3.LUT R2, R7, 0x80000000, R2, 0x48, !PT ;  /* 0x8000000007027812 */ /* 0x000fe200078e4802 */
[----:B------:R-:W-:Y:S06]  /*0a50*/  BRA `(.L_x_15) ;  /* 0x00000000000c7947 */ /* 0x000fec0003800000 */
.L_x_8:
[----:B------:R-:W0:Y:S01]  /*0a60*/  MUFU.RSQ R2, -QNAN ;  /* 0xffc0000000027908 */ /* 0x000e220000001400 */
[----:B------:R-:W-:Y:S05]  /*0a70*/  BRA `(.L_x_15) ;  /* 0x0000000000047947 */ /* 0x000fea0003800000 */
.L_x_7:
[----:B------:R-:W-:-:S07]  /*0a80*/  FADD.FTZ R2, R2, R0 ;  /* 0x0000000002027221 */ /* 0x000fce0000010000 */
.L_x_15:
[----:B------:R-:W-:Y:S05]  /*0a90*/  BSYNC.RECONVERGENT B1 ;  /* 0x0000000000017941 */ /* 0x000fea0003800200 */
.L_x_5:
[----:B------:R-:W-:-:S04]  /*0aa0*/  IMAD.MOV.U32 R7, RZ, RZ, 0x0 ;  /* 0x00000000ff077424 */ /* 0x000fc800078e00ff */
[----:B0-----:R-:W-:Y:S05]  /*0ab0*/  RET.REL.NODEC R6 `(_Z28cuda_grid_locate_cell_kernelPKfS0_S0_S0_Piiiif) ;  /* 0xfffffff406507950 */ /* 0x001fea0003c3ffff */
.L_x_16:
        /* <DEDUP_REMOVED lines=12> */
.L_x_206:


//--------------------- .text._Z25cuda_legendre_eval_kerneliPKdPdi --------------------------
	.section	.text._Z25cuda_legendre_eval_kerneliPKdPdi,"ax",@progbits
	.align	128
        .global         _Z25cuda_legendre_eval_kerneliPKdPdi
        .type           _Z25cuda_legendre_eval_kerneliPKdPdi,@function
        .size           _Z25cuda_legendre_eval_kerneliPKdPdi,(.L_x_209 - _Z25cuda_legendre_eval_kerneliPKdPdi)
        .other          _Z25cuda_legendre_eval_kerneliPKdPdi,@"STO_CUDA_ENTRY STV_DEFAULT"
_Z25cuda_legendre_eval_kerneliPKdPdi:
.text._Z25cuda_legendre_eval_kerneliPKdPdi:
        /* <DEDUP_REMOVED lines=8> */
[----:B------:R-:W0:Y:S02]  /*0080*/  LDCU UR4, c[0x0][0x380] ;  /* 0x00007000ff0477ac */ /* 0x000e240008000800 */
[----:B0-----:R-:W-:-:S13]  /*0090*/  ISETP.LE.AND P0, PT, RZ, UR4, PT ;  /* 0x00000004ff007c0c */ /* 0x001fda000bf03270 */
[----:B------:R-:W-:Y:S05]  /*00a0*/  @!P0 EXIT ;  /* 0x000000000000894d */ /* 0x000fea0003800000 */
[----:B------:R-:W0:Y:S01]  /*00b0*/  LDC.64 R30, c[0x0][0x388] ;  /* 0x0000e200ff1e7b82 */ /* 0x000e220000000a00 */
[----:B------:R-:W1:Y:S01]  /*00c0*/  LDCU.64 UR12, c[0x0][0x358] ;  /* 0x00006b00ff0c77ac */ /* 0x000e620008000a00 */
[----:B0-----:R-:W-:-:S06]  /*00d0*/  IMAD.WIDE R30, R0, 0x8, R30 ;  /* 0x00000008001e7825 */ /* 0x001fcc00078e021e */
[----:B-1----:R-:W2:Y:S01]  /*00e0*/  LDG.E.64 R30, desc[UR12][R30.64] ;  /* 0x0000000c1e1e7981 */ /* 0x002ea2000c1e1b00 */
[----:B------:R-:W-:Y:S01]  /*00f0*/  IMAD.MOV.U32 R4, RZ, RZ, 0x0 ;  /* 0x00000000ff047424 */ /* 0x000fe200078e00ff */
[----:B------:R-:W-:Y:S01]  /*0100*/  BSSY.RECONVERGENT B0, `(.L_x_17) ;  /* 0x0000017000007945 */ /* 0x000fe20003800200 */
[----:B------:R-:W-:Y:S01]  /*0110*/  IMAD.MOV.U32 R5, RZ, RZ, 0x3fd80000 ;  /* 0x3fd80000ff057424 */ /* 0x000fe200078e00ff */
[C---:B--2---:R-:W-:Y:S02]  /*0120*/  DADD R28, -R30.reuse, 1 ;  /* 0x3ff000001e1c7429 */ /* 0x044fe40000000100 */
[----:B------:R-:W-:-:S08]  /*0130*/  DADD R2, R30, 1 ;  /* 0x3ff000001e027429 */ /* 0x000fd00000000000 */
[----:B------:R-:W-:-:S06]  /*0140*/  DMUL R28, R28, R2 ;  /* 0x000000021c1c7228 */ /* 0x000fcc0000000000 */
[----:B------:R-:W0:Y:S04]  /*0150*/  MUFU.RSQ64H R7, R29 ;  /* 0x0000001d00077308 */ /* 0x000e280000001c00 */
[----:B------:R-:W-:-:S05]  /*0160*/  VIADD R6, R29, 0xfcb00000 ;  /* 0xfcb000001d067836 */ /* 0x000fca0000000000 */
[----:B------:R-:W-:Y:S01]  /*0170*/  ISETP.GE.U32.AND P0, PT, R6, 0x7ca00000, PT ;  /* 0x7ca000000600780c */ /* 0x000fe20003f06070 */
[----:B0-----:R-:W-:-:S08]  /*0180*/  DMUL R2, R6, R6 ;  /* 0x0000000606027228 */ /* 0x001fd00000000000 */
[----:B------:R-:W-:-:S08]  /*0190*/  DFMA R2, R28, -R2, 1 ;  /* 0x3ff000001c02742b */ /* 0x000fd00000000802 */
[----:B------:R-:W-:Y:S02]  /*01a0*/  DFMA R4, R2, R4, 0.5 ;  /* 0x3fe000000204742b */ /* 0x000fe40000000004 */
[----:B------:R-:W-:-:S08]  /*01b0*/  DMUL R2, R6, R2 ;  /* 0x0000000206027228 */ /* 0x000fd00000000000 */
[----:B------:R-:W-:Y:S01]  /*01c0*/  DFMA R8, R4, R2, R6 ;  /* 0x000000020408722b */ /* 0x000fe20000000006 */
[----:B------:R-:W-:Y:S02]  /*01d0*/  IMAD.MOV.U32 R4, RZ, RZ, 0x0 ;  /* 0x00000000ff047424 */ /* 0x000fe400078e00ff */
[----:B------:R-:W-:-:S05]  /*01e0*/  IMAD.MOV.U32 R5, RZ, RZ, 0x3ff00000 ;  /* 0x3ff00000ff057424 */ /* 0x000fca00078e00ff */
[----:B------:R-:W-:Y:S02]  /*01f0*/  DMUL R10, R28, R8 ;  /* 0x000000081c0a7228 */ /* 0x000fe40000000000 */
[----:B------:R-:W-:Y:S02]  /*0200*/  VIADD R15, R9, 0xfff00000 ;  /* 0xfff00000090f7836 */ /* 0x000fe40000000000 */
[----:B------:R-:W-:-:S04]  /*0210*/  IMAD.MOV.U32 R14, RZ, RZ, R8 ;  /* 0x000000ffff0e7224 */ /* 0x000fc800078e0008 */
[----:B------:R-:W-:-:S08]  /*0220*/  DFMA R12, R10, -R10, R28 ;  /* 0x8000000a0a0c722b */ /* 0x000fd0000000001c */
[----:B------:R-:W-:Y:S01]  /*0230*/  DFMA R26, R12, R14, R10 ;  /* 0x0000000e0c1a722b */ /* 0x000fe2000000000a */
[----:B------:R-:W-:Y:S10]  /*0240*/  @!P0 BRA `(.L_x_18) ;  /* 0x0000000000088947 */ /* 0x000ff40003800000 */
[----:B------:R-:W-:-:S07]  /*0250*/  MOV R2, 0x270 ;  /* 0x0000027000027802 */ /* 0x000fce0000000f00 */
[----:B------:R-:W-:Y:S05]  /*0260*/  CALL.REL.NOINC `($__internal_2_$__cuda_sm20_dsqrt_rn_f64_mediumpath_v1) ;  /* 0x0000002400887944 */ /* 0x000fea0003c00000 */
.L_x_18:
[----:B------:R-:W-:Y:S05]  /*0270*/  BSYNC.RECONVERGENT B0 ;  /* 0x0000000000007941 */ /* 0x000fea0003800200 */
.L_x_17:
[----:B------:R-:W0:Y:S01]  /*0280*/  LDCU UR6, c[0x0][0x380] ;  /* 0x00007000ff0677ac */ /* 0x000e220008000800 */
[----:B------:R-:W-:Y:S01]  /*0290*/  PRMT R6, RZ, 0x7610, R6 ;  /* 0x00007610ff067816 */ /* 0x000fe20000000006 */
[----:B0-----:R-:W-:Y:S02]  /*02a0*/  UIADD3 UR4, UPT, UPT, UR6, 0x2, URZ ;  /* 0x0000000206047890 */ /* 0x001fe4000fffe0ff */
[----:B------:R-:W-:Y:S01]  /*02b0*/  IMAD R0, R0, UR6, R0 ;  /* 0x0000000600007c24 */ /* 0x000fe2000f8e0200 */
[----:B------:R-:W-:-:S03]  /*02c0*/  UIADD3 UR6, UPT, UPT, UR6, 0x1, URZ ;  /* 0x0000000106067890 */ /* 0x000fc6000fffe0ff */
[----:B------:R-:W-:Y:S01]  /*02d0*/  IMAD R0, R0, UR4, RZ ;  /* 0x0000000400007c24 */ /* 0x000fe2000f8e02ff */
[----:B------:R-:W-:-:S04]  /*02e0*/  UMOV UR4, URZ ;  /* 0x000000ff00047c82 */ /* 0x000fc80008000000 */
[----:B------:R-:W-:-:S04]  /*02f0*/  LEA.HI R7, R0, R0, RZ, 0x1 ;  /* 0x0000000000077211 */ /* 0x000fc800078f08ff */
[----:B------:R-:W-:-:S07]  /*0300*/  SHF.R.S32.HI R7, RZ, 0x1, R7 ;  /* 0x00000001ff077819 */ /* 0x000fce0000011407 */
.L_x_49:
[----:B------:R-:W-:-:S09]  /*0310*/  UISETP.NE.AND UP0, UPT, UR4, URZ, UPT ;  /* 0x000000ff0400728c */ /* 0x000fd2000bf05270 */
[----:B0123--:R-:W-:Y:S05]  /*0320*/  BRA.U !UP0, `(.L_x_19) ;  /* 0x0000000d08787547 */ /* 0x00ffea000b800000 */
[----:B------:R-:W-:Y:S02]  /*0330*/  UISETP.GE.U32.AND UP0, UPT, UR4, 0x4, UPT ;  /* 0x000000040400788c */ /* 0x000fe4000bf06070 */
[----:B------:R-:W-:Y:S01]  /*0340*/  ULOP3.LUT UR11, UR4, 0x3, URZ, 0xc0, !UPT ;  /* 0x00000003040b7892 */ /* 0x000fe2000f8ec0ff */
[----:B------:R-:W-:Y:S01]  /*0350*/  UMOV UR14, 0x0 ;  /* 0x00000000000e7882 */ /* 0x000fe20000000000 */
[----:B------:R-:W-:Y:S01]  /*0360*/  UMOV UR15, 0x3ff00000 ;  /* 0x3ff00000000f7882 */ /* 0x000fe20000000000 */
[----:B------:R-:W-:-:S04]  /*0370*/  UMOV UR5, 0x1 ;  /* 0x0000000100057882 */ /* 0x000fc80000000000 */
[----:B------:R-:W-:Y:S05]  /*0380*/  BRA.U !UP0, `(.L_x_20) ;  /* 0x0000000508e07547 */ /* 0x000fea000b800000 */
[----:B------:R-:W-:Y:S01]  /*0390*/  ULOP3.LUT UR5, UR4, 0xfffffffc, URZ, 0xc0, !UPT ;  /* 0xfffffffc04057892 */ /* 0x000fe2000f8ec0ff */
[----:B------:R-:W-:Y:S01]  /*03a0*/  UMOV UR14, 0x0 ;  /* 0x00000000000e7882 */ /* 0x000fe20000000000 */
[----:B------:R-:W-:Y:S02]  /*03b0*/  UMOV UR15, 0x3ff00000 ;  /* 0x3ff00000000f7882 */ /* 0x000fe40000000000 */
[----:B------:R-:W-:Y:S01]  /*03c0*/  UIADD3 UR7, UPT, UPT, -UR5, URZ, URZ ;  /* 0x000000ff05077290 */ /* 0x000fe2000fffe1ff */
[----:B------:R-:W-:Y:S02]  /*03d0*/  UMOV UR8, 0x3 ;  /* 0x0000000300087882 */ /* 0x000fe40000000000 */
[----:B------:R-:W-:Y:S01]  /*03e0*/  UMOV UR5, URZ ;  /* 0x000000ff00057c82 */ /* 0x000fe20008000000 */
[----:B------:R-:W-:-:S09]  /*03f0*/  UISETP.GE.AND UP0, UPT, UR7, URZ, UPT ;  /* 0x000000ff0700728c */ /* 0x000fd2000bf06270 */
[----:B------:R-:W-:Y:S05]  /*0400*/  BRA.U UP0, `(.L_x_21) ;  /* 0x0000000500747547 */ /* 0x000fea000b800000 */
[----:B------:R-:W-:Y:S02]  /*0410*/  UIADD3 UR9, UPT, UPT, -UR7, URZ, URZ ;  /* 0x000000ff07097290 */ /* 0x000fe4000fffe1ff */
[----:B------:R-:W-:Y:S02]  /*0420*/  UPLOP3.LUT UP0, UPT, UPT, UPT, UPT, 0x80, 0x8 ;  /* 0x000000000008789c */ /* 0x000fe40003f0f070 */
[----:B------:R-:W-:-:S09]  /*0430*/  UISETP.GT.AND UP1, UPT, UR9, 0xc, UPT ;  /* 0x0000000c0900788c */ /* 0x000fd2000bf24270 */
[----:B------:R-:W-:Y:S05]  /*0440*/  BRA.U !UP1, `(.L_x_22) ;  /* 0x0000000109dc7547 */ /* 0x000fea000b800000 */
[----:B------:R-:W-:-:S11]  /*0450*/  UPLOP3.LUT UP0, UPT, UPT, UPT, UPT, 0x40, 0x4 ;  /* 0x000000000004789c */ /* 0x000fd60003f0e870 */
.L_x_23:
[----:B------:R-:W-:Y:S02]  /*0460*/  UIADD3 UR9, UPT, UPT, UR8, -0x2, URZ ;  /* 0xfffffffe08097890 */ /* 0x000fe4000fffe0ff */
[----:B------:R-:W-:Y:S01]  /*0470*/  I2F.F64.U32 R4, UR8 ;  /* 0x0000000800047d12 */ /* 0x000fe20008201800 */
[----:B------:R-:W-:Y:S02]  /*0480*/  UIADD3 UR10, UPT, UPT, UR8, 0x2, URZ ;  /* 0x00000002080a7890 */ /* 0x000fe4000fffe0ff */
[----:B------:R-:W-:Y:S02]  /*0490*/  UIADD3 UR7, UPT, UPT, UR7, 0x10, URZ ;  /* 0x0000001007077890 */ /* 0x000fe4000fffe0ff */
[----:B------:R-:W-:Y:S02]  /*04a0*/  UIADD3 UR5, UPT, UPT, UR5, 0x10, URZ ;  /* 0x0000001005057890 */ /* 0x000fe4000fffe0ff */
[----:B------:R-:W-:Y:S01]  /*04b0*/  UISETP.GE.AND UP1, UPT, UR7, -0xc, UPT ;  /* 0xfffffff40700788c */ /* 0x000fe2000bf26270 */
[----:B------:R-:W0:Y:S01]  /*04c0*/  I2F.F64 R2, UR9 ;  /* 0x0000000900027d12 */ /* 0x000e220008201c00 */
[----:B------:R-:W-:-:S07]  /*04d0*/  UIADD3 UR9, UPT, UPT, UR8, 0x4, URZ ;  /* 0x0000000408097890 */ /* 0x000fce000fffe0ff */
[----:B------:R-:W1:Y:S01]  /*04e0*/  I2F.F64 R8, UR10 ;  /* 0x0000000a00087d12 */ /* 0x000e620008201c00 */
[----:B------:R-:W-:Y:S01]  /*04f0*/  UIADD3 UR10, UPT, UPT, UR8, 0x6, URZ ;  /* 0x00000006080a7890 */ /* 0x000fe2000fffe0ff */
[----:B0-----:R-:W-:-:S08]  /*0500*/  DMUL R2, R2, UR14 ;  /* 0x0000000e02027c28 */ /* 0x001fd00008000000 */
[----:B------:R-:W-:Y:S01]  /*0510*/  DMUL R2, R2, R4 ;  /* 0x0000000402027228 */ /* 0x000fe20000000000 */
[----:B------:R-:W0:Y:S01]  /*0520*/  I2F.F64 R4, UR9 ;  /* 0x0000000900047d12 */ /* 0x000e220008201c00 */
[----:B------:R-:W-:-:S06]  /*0530*/  UIADD3 UR9, UPT, UPT, UR8, 0x8, URZ ;  /* 0x0000000808097890 */ /* 0x000fcc000fffe0ff */
[----:B-1----:R-:W-:Y:S01]  /*0540*/  DMUL R2, R2, R8 ;  /* 0x0000000802027228 */ /* 0x002fe20000000000 */
[----:B------:R-:W1:Y:S01]  /*0550*/  I2F.F64 R8, UR10 ;  /* 0x0000000a00087d12 */ /* 0x000e620008201c00 */
[----:B------:R-:W-:-:S06]  /*0560*/  UIADD3 UR10, UPT, UPT, UR8, 0xa, URZ ;  /* 0x0000000a080a7890 */ /* 0x000fcc000fffe0ff */
[----:B0-----:R-:W-:Y:S01]  /*0570*/  DMUL R2, R2, R4 ;  /* 0x0000000402027228 */ /* 0x001fe20000000000 */
[----:B------:R-:W0:Y:S01]  /*0580*/  I2F.F64.U32 R4, UR9 ;  /* 0x0000000900047d12 */ /* 0x000e220008201800 */
[----:B------:R-:W-:-:S06]  /*0590*/  UIADD3 UR9, UPT, UPT, UR8, 0xc, URZ ;  /* 0x0000000c08097890 */ /* 0x000fcc000fffe0ff */
[----:B-1----:R-:W-:Y:S01]  /*05a0*/  DMUL R2, R2, R8 ;  /* 0x0000000802027228 */ /* 0x002fe20000000000 */
[----:B------:R-:W1:Y:S01]  /*05b0*/  I2F.F64 R8, UR10 ;  /* 0x0000000a00087d12 */ /* 0x000e620008201c00 */
[----:B------:R-:W-:-:S06]  /*05c0*/  UIADD3 UR10, UPT, UPT, UR8, 0xe, URZ ;  /* 0x0000000e080a7890 */ /* 0x000fcc000fffe0ff */
[----:B0-----:R-:W-:Y:S01]  /*05d0*/  DMUL R2, R2, R4 ;  /* 0x0000000402027228 */ /* 0x001fe20000000000 */
        /* <DEDUP_REMOVED lines=19> */
[----:B------:R-:W-:Y:S02]  /*0710*/  UIADD3 UR9, UPT, UPT, UR8, 0x1c, URZ ;  /* 0x0000001c08097890 */ /* 0x000fe4000fffe0ff */
[----:B------:R-:W-:-:S04]  /*0720*/  UIADD3 UR8, UPT, UPT, UR8, 0x20, URZ ;  /* 0x0000002008087890 */ /* 0x000fc8000fffe0ff */
[----:B-1----:R-:W-:Y:S01]  /*0730*/  DMUL R2, R2, R8 ;  /* 0x0000000802027228 */ /* 0x002fe20000000000 */
[----:B------:R-:W1:Y:S07]  /*0740*/  I2F.F64 R8, UR10 ;  /* 0x0000000a00087d12 */ /* 0x000e6e0008201c00 */
[----:B0-----:R-:W-:Y:S01]  /*0750*/  DMUL R2, R2, R4 ;  /* 0x0000000402027228 */ /* 0x001fe20000000000 */
[----:B------:R-:W0:Y:S07]  /*0760*/  I2F.F64 R4, UR9 ;  /* 0x0000000900047d12 */ /* 0x000e2e0008201c00 */
[----:B-1----:R-:W-:-:S08]  /*0770*/  DMUL R2, R2, R8 ;  /* 0x0000000802027228 */ /* 0x002fd00000000000 */
[----:B0-----:R-:W-:-:S10]  /*0780*/  DMUL R2, R2, R4 ;  /* 0x0000000402027228 */ /* 0x001fd40000000000 */
[----:B------:R-:W-:Y:S02]  /*0790*/  R2UR UR14, R2 ;  /* 0x00000000020e72ca */ /* 0x000fe400000e0000 */
[----:B------:R-:W-:Y:S01]  /*07a0*/  R2UR UR15, R3 ;  /* 0x00000000030f72ca */ /* 0x000fe200000e0000 */
[----:B------:R-:W-:-:S14]  /*07b0*/  BRA.U !UP1, `(.L_x_23) ;  /* 0xfffffffd09287547 */ /* 0x000fdc000b83ffff */
.L_x_22:
[----:B------:R-:W-:-:S04]  /*07c0*/  UIADD3 UR9, UPT, UPT, -UR7, URZ, URZ ;  /* 0x000000ff07097290 */ /* 0x000fc8000fffe1ff */
[----:B------:R-:W-:-:S09]  /*07d0*/  UISETP.GT.AND UP1, UPT, UR9, 0x4, UPT ;  /* 0x000000040900788c */ /* 0x000fd2000bf24270 */
[----:B------:R-:W-:Y:S05]  /*07e0*/  BRA.U !UP1, `(.L_x_24) ;  /* 0x0000000109747547 */ /* 0x000fea000b800000 */
[----:B------:R-:W-:Y:S02]  /*07f0*/  UIADD3 UR9, UPT, UPT, UR8, -0x2, URZ ;  /* 0xfffffffe08097890 */ /* 0x000fe4000fffe0ff */
[----:B------:R-:W-:Y:S01]  /*0800*/  I2F.F64.U32 R4, UR8 ;  /* 0x0000000800047d12 */ /* 0x000fe20008201800 */
[----:B------:R-:W-:Y:S02]  /*0810*/  UIADD3 UR10, UPT, UPT, UR8, 0x2, URZ ;  /* 0x00000002080a7890 */ /* 0x000fe4000fffe0ff */
[----:B------:R-:W-:Y:S02]  /*0820*/  UIADD3 UR7, UPT, UPT, UR7, 0x8, URZ ;  /* 0x0000000807077890 */ /* 0x000fe4000fffe0ff */
[----:B------:R-:W-:Y:S02]  /*0830*/  UIADD3 UR5, UPT, UPT, UR5, 0x8, URZ ;  /* 0x0000000805057890 */ /* 0x000fe4000fffe0ff */
[----:B------:R-:W-:Y:S01]  /*0840*/  UPLOP3.LUT UP0, UPT, UPT, UPT, UPT, 0x40, 0x4 ;  /* 0x000000000004789c */ /* 0x000fe20003f0e870 */
        /* <DEDUP_REMOVED lines=22> */
[----:B------:R-:W-:-:S15]  /*09b0*/  R2UR UR15, R3 ;  /* 0x00000000030f72ca */ /* 0x000fde00000e0000 */
.L_x_24:
[----:B------:R-:W-:-:S09]  /*09c0*/  UISETP.NE.OR UP0, UPT, UR7, URZ, UP0 ;  /* 0x000000ff0700728c */ /* 0x000fd20008705670 */
[----:B------:R-:W-:Y:S05]  /*09d0*/  BRA.U !UP0, `(.L_x_25) ;  /* 0x0000000108487547 */ /* 0x000fea000b800000 */
.L_x_21:
[----:B------:R-:W-:Y:S02]  /*09e0*/  UIADD3 UR9, UPT, UPT, UR8, -0x2, URZ ;  /* 0xfffffffe08097890 */ /* 0x000fe4000fffe0ff */
[----:B------:R-:W-:Y:S01]  /*09f0*/  I2F.F64.U32 R4, UR8 ;  /* 0x0000000800047d12 */ /* 0x000fe20008201800 */
[----:B------:R-:W-:Y:S02]  /*0a00*/  UIADD3 UR10, UPT, UPT, UR8, 0x2, URZ ;  /* 0x00000002080a7890 */ /* 0x000fe4000fffe0ff */
[----:B------:R-:W-:Y:S02]  /*0a10*/  UIADD3 UR7, UPT, UPT, UR7, 0x4, URZ ;  /* 0x0000000407077890 */ /* 0x000fe4000fffe0ff */
[----:B------:R-:W-:Y:S02]  /*0a20*/  UIADD3 UR5, UPT, UPT, UR5, 0x4, URZ ;  /* 0x0000000405057890 */ /* 0x000fe4000fffe0ff */
[----:B------:R-:W-:Y:S01]  /*0a30*/  UISETP.NE.AND UP0, UPT, UR7, URZ, UPT ;  /* 0x000000ff0700728c */ /* 0x000fe2000bf05270 */
[----:B------:R-:W0:Y:S01]  /*0a40*/  I2F.F64 R2, UR9 ;  /* 0x0000000900027d12 */ /* 0x000e220008201c00 */
[----:B------:R-:W-:-:S02]  /*0a50*/  UIADD3 UR9, UPT, UPT, UR8, 0x4, URZ ;  /* 0x0000000408097890 */ /* 0x000fc4000fffe0ff */
[----:B------:R-:W-:-:S05]  /*0a60*/  UIADD3 UR8, UPT, UPT, UR8, 0x8, URZ ;  /* 0x0000000808087890 */ /* 0x000fca000fffe0ff */
[----:B------:R-:W1:Y:S01]  /*0a70*/  I2F.F64 R8, UR10 ;  /* 0x0000000a00087d12 */ /* 0x000e620008201c00 */
[----:B0-----:R-:W-:-:S08]  /*0a80*/  DMUL R2, R2, UR14 ;  /* 0x0000000e02027c28 */ /* 0x001fd00008000000 */
[----:B------:R-:W-:Y:S01]  /*0a90*/  DMUL R2, R2, R4 ;  /* 0x0000000402027228 */ /* 0x000fe20000000000 */
[----:B------:R-:W0:Y:S07]  /*0aa0*/  I2F.F64 R4, UR9 ;  /* 0x0000000900047d12 */ /* 0x000e2e0008201c00 */
[----:B-1----:R-:W-:-:S08]  /*0ab0*/  DMUL R2, R2, R8 ;  /* 0x0000000802027228 */ /* 0x002fd00000000000 */
[----:B0-----:R-:W-:-:S10]  /*0ac0*/  DMUL R2, R2, R4 ;  /* 0x0000000402027228 */ /* 0x001fd40000000000 */
[----:B------:R-:W-:Y:S02]  /*0ad0*/  R2UR UR14, R2 ;  /* 0x00000000020e72ca */ /* 0x000fe400000e0000 */
[----:B------:R-:W-:Y:S01]  /*0ae0*/  R2UR UR15, R3 ;  /* 0x00000000030f72ca */ /* 0x000fe200000e0000 */
[----:B------:R-:W-:-:S14]  /*0af0*/  BRA.U UP0, `(.L_x_21) ;  /* 0xfffffffd00b87547 */ /* 0x000fdc000b83ffff */
.L_x_25:
[----:B------:R-:W-:-:S12]  /*0b00*/  UIADD3 UR5, UPT, UPT, UR5, 0x1, URZ ;  /* 0x0000000105057890 */ /* 0x000fd8000fffe0ff */
.L_x_20:
[----:B------:R-:W0:Y:S01]  /*0b10*/  I2F.F64.U32 R2, UR4 ;  /* 0x0000000400027d12 */ /* 0x000e220008201800 */
[----:B------:R-:W-:Y:S01]  /*0b20*/  UISETP.NE.AND UP1, UPT, UR11, URZ, UPT ;  /* 0x000000ff0b00728c */ /* 0x000fe2000bf25270 */
[----:B------:R-:W-:Y:S01]  /*0b30*/  DSETP.NEU.AND P2, PT, R28, RZ, PT ;  /* 0x000000ff1c00722a */ /* 0x000fe20003f4d000 */
[----:B0-----:R-:W-:Y:S02]  /*0b40*/  R2UR UR9, R3 ;  /* 0x00000000030972ca */ /* 0x001fe400000e0000 */
[----:B------:R-:W-:-:S11]  /*0b50*/  R2UR UR8, R2 ;  /* 0x00000000020872ca */ /* 0x000fd600000e0000 */
[----:B------:R-:W-:-:S04]  /*0b60*/  USHF.R.U32.HI UR7, URZ, 0x14, UR9 ;  /* 0x00000014ff077899 */ /* 0x000fc80008011609 */
[----:B------:R-:W-:-:S04]  /*0b70*/  ULOP3.LUT UR7, UR7, 0x7ff, URZ, 0xc0, !UPT ;  /* 0x000007ff07077892 */ /* 0x000fc8000f8ec0ff */
[----:B------:R-:W-:-:S04]  /*0b80*/  UIADD3 UR7, UPT, UPT, UR7, -0x3f4, URZ ;  /* 0xfffffc0c07077890 */ /* 0x000fc8000fffe0ff */
[----:B------:R-:W-:Y:S02]  /*0b90*/  USHF.L.U32 UR20, UR8, UR7, URZ ;  /* 0x0000000708147299 */ /* 0x000fe400080006ff */
[----:B------:R-:W-:Y:S02]  /*0ba0*/  USHF.L.U64.HI UR7, UR8, UR7, UR9 ;  /* 0x0000000708077299 */ /* 0x000fe40008010209 */
[----:B------:R-:W-:-:S04]  /*0bb0*/  UISETP.NE.U32.AND UP0, UPT, UR20, URZ, UPT ;  /* 0x000000ff1400728c */ /* 0x000fc8000bf05070 */
[----:B------:R-:W-:Y:S01]  /*0bc0*/  UISETP.NE.AND.EX UP0, UPT, UR7, -0x80000000, UPT, UP0 ;  /* 0x800000000700788c */ /* 0x000fe2000bf05300 */
[----:B------:R-:W-:Y:S10]  /*0bd0*/  BRA.U !UP1, `(.L_x_26) ;  /* 0x0000000109587547 */ /* 0x000ff4000b800000 */
[----:B------:R-:W-:Y:S02]  /*0be0*/  USHF.L.U32 UR5, UR5, 0x1, URZ ;  /* 0x0000000105057899 */ /* 0x000fe400080006ff */
[----:B------:R-:W-:Y:S02]  /*0bf0*/  UISETP.NE.AND UP1, UPT, UR11, 0x1, UPT ;  /* 0x000000010b00788c */ /* 0x000fe4000bf25270 */
[----:B------:R-:W-:-:S09]  /*0c00*/  UIADD3 UR10, UPT, UPT, UR5, -0x1, URZ ;  /* 0xffffffff050a7890 */ /* 0x000fd2000fffe0ff */
[----:B------:R-:W0:Y:S02]  /*0c10*/  I2F.F64 R2, UR10 ;  /* 0x0000000a00027d12 */ /* 0x000e240008201c00 */
[----:B0-----:R-:W-:-:S10]  /*0c20*/  DMUL R2, R2, UR14 ;  /* 0x0000000e02027c28 */ /* 0x001fd40008000000 */
[----:B------:R-:W-:Y:S02]  /*0c30*/  R2UR UR14, R2 ;  /* 0x00000000020e72ca */ /* 0x000fe400000e0000 */
[----:B------:R-:W-:Y:S01]  /*0c40*/  R2UR UR15, R3 ;  /* 0x00000000030f72ca */ /* 0x000fe200000e0000 */
[----:B------:R-:W-:-:S14]  /*0c50*/  BRA.U !UP1, `(.L_x_26) ;  /* 0x0000000109387547 */ /* 0x000fdc000b800000 */
[----:B------:R-:W-:Y:S02]  /*0c60*/  UIADD3 UR10, UPT, UPT, UR5, 0x1, URZ ;  /* 0x00000001050a7890 */ /* 0x000fe4000fffe0ff */
[----:B------:R-:W-:-:S06]  /*0c70*/  UISETP.NE.AND UP1, UPT, UR11, 0x2, UPT ;  /* 0x000000020b00788c */ /* 0x000fcc000bf25270 */
[----:B------:R-:W-:Y:S01]  /*0c80*/  PLOP3.LUT P0, PT, PT, PT, UP1, 0x80, 0x8 ;  /* 0x000000000008781c */ /* 0x000fe20003f0f018 */
[----:B------:R-:W0:Y:S04]  /*0c90*/  I2F.F64.U32 R2, UR10 ;  /* 0x0000000a00027d12 */ /* 0x000e280008201800 */
[----:B------:R-:W-:Y:S01]  /*0ca0*/  @UP1 UIADD3 UR5, UPT, UPT, UR5, 0x3, URZ ;  /* 0x0000000305051890 */ /* 0x000fe2000fffe0ff */
[----:B0-----:R-:W-:-:S08]  /*0cb0*/  DMUL R4, R2, UR14 ;  /* 0x0000000e02047c28 */ /* 0x001fd00008000000 */
[----:B------:R-:W0:Y:S02]  /*0cc0*/  @P0 I2F.F64 R2, UR5 ;  /* 0x0000000500020d12 */ /* 0x000e240008201c00 */
[----:B------:R-:W-:Y:S02]  /*0cd0*/  R2UR UR14, R4 ;  /* 0x00000000040e72ca */ /* 0x000fe400000e0000 */
[----:B------:R-:W-:-:S13]  /*0ce0*/  R2UR UR15, R5 ;  /* 0x00000000050f72ca */ /* 0x000fda00000e0000 */
[----:B0-----:R-:W-:-:S10]  /*0cf0*/  @P0 DMUL R2, R2, UR14 ;  /* 0x0000000e02020c28 */ /* 0x001fd40008000000 */
[----:B------:R-:W-:Y:S02]  /*0d00*/  @P0 R2UR UR10, R2 ;  /* 0x00000000020a02ca */ /* 0x000fe400000e0000 */
[----:B------:R-:W-:-:S11]  /*0d10*/  @P0 R2UR UR11, R3 ;  /* 0x00000000030b02ca */ /* 0x000fd600000e0000 */
[----:B------:R-:W-:Y:S02]  /*0d20*/  @UP1 UMOV UR14, UR10 ;  /* 0x0000000a000e1c82 */ /* 0x000fe40008000000 */
[----:B------:R-:W-:-:S05]  /*0d30*/  @UP1 UMOV UR15, UR11 ;  /* 0x0000000b000f1c82 */ /* 0x000fca0008000000 */
.L_x_26:
[----:B------:R-:W-:Y:S01]  /*0d40*/  BSSY.RECONVERGENT B0, `(.L_x_27) ;  /* 0x0000007000007945 */ /* 0x000fe20003800200 */
[----:B------:R-:W-:Y:S01]  /*0d50*/  IMAD.MOV.U32 R34, RZ, RZ, RZ ;  /* 0x000000ffff227224 */ /* 0x000fe200078e00ff */
[----:B------:R-:W-:Y:S01]  /*0d60*/  MOV R0, 0xdb0 ;  /* 0x00000db000007802 */ /* 0x000fe20000000f00 */
[----:B------:R-:W-:Y:S01]  /*0d70*/  IMAD.MOV.U32 R35, RZ, RZ, 0x3ff00000 ;  /* 0x3ff00000ff237424 */ /* 0x000fe200078e00ff */
[----:B------:R-:W-:Y:S01]  /*0d80*/  UMOV UR10, UR8 ;  /* 0x00000008000a7c82 */ /* 0x000fe20008000000 */
[----:B------:R-:W-:-:S05]  /*0d90*/  UMOV UR11, UR9 ;  /* 0x00000009000b7c82 */ /* 0x000fca0008000000 */
[----:B------:R-:W-:Y:S05]  /*0da0*/  CALL.REL.NOINC `($_Z25cuda_legendre_eval_kerneliPKdPdi$__internal_accurate_pow) ;  /* 0x0000001c00687944 */ /* 0x000fea0003c00000 */
[----:B------:R-:W-:Y:S05]  /*0db0*/  BSYNC.RECONVERGENT B0 ;  /* 0x0000000000007941 */ /* 0x000fea0003800200 */
.L_x_27:
[----:B------:R-:W-:Y:S01]  /*0dc0*/  IMAD.MOV.U32 R2, RZ, RZ, R11 ;  /* 0x000000ffff027224 */ /* 0x000fe200078e000b */
[----:B------:R-:W-:Y:S01]  /*0dd0*/  PLOP3.LUT P1, PT, PT, PT, UP0, 0x80, 0x8 ;  /* 0x000000000008781c */ /* 0x000fe20003f2f008 */
[----:B------:R-:W-:Y:S01]  /*0de0*/  IMAD.MOV.U32 R3, RZ, RZ, R10 ;  /* 0x000000ffff037224 */ /* 0x000fe200078e000a */
[----:B------:R-:W-:Y:S01]  /*0df0*/  DADD R34, -RZ, |R26| ;  /* 0x00000000ff227229 */ /* 0x000fe2000000051a */
[----:B------:R-:W-:Y:S01]  /*0e00*/  BSSY.RECONVERGENT B0, `(.L_x_28) ;  /* 0x0000009000007945 */ /* 0x000fe20003800200 */
[----:B------:R-:W-:Y:S01]  /*0e10*/  MOV R0, 0xe90 ;  /* 0x00000e9000007802 */ /* 0x000fe20000000f00 */
[----:B------:R-:W-:Y:S01]  /*0e20*/  UMOV UR10, UR8 ;  /* 0x00000008000a7c82 */ /* 0x000fe20008000000 */
[----:B------:R-:W-:Y:S01]  /*0e30*/  UMOV UR11, UR9 ;  /* 0x00000009000b7c82 */ /* 0x000fe20008000000 */
[----:B------:R-:W-:-:S10]  /*0e40*/  DADD R2, -RZ, -R2 ;  /* 0x00000000ff027229 */ /* 0x000fd40000000902 */
[----:B------:R-:W-:Y:S02]  /*0e50*/  FSEL R4, R2, R11, !P1 ;  /* 0x0000000b02047208 */ /* 0x000fe40004800000 */
[----:B------:R-:W-:-:S06]  /*0e60*/  FSEL R5, R3, R10, !P1 ;  /* 0x0000000a03057208 */ /* 0x000fcc0004800000 */
[----:B------:R-:W-:-:S11]  /*0e70*/  DMUL R4, R4, UR14 ;  /* 0x0000000e04047c28 */ /* 0x000fd60008000000 */
[----:B------:R-:W-:Y:S05]  /*0e80*/  CALL.REL.NOINC `($_Z25cuda_legendre_eval_kerneliPKdPdi$__internal_accurate_pow) ;  /* 0x0000001c00307944 */ /* 0x000fea0003c00000 */
[----:B------:R-:W-:Y:S05]  /*0e90*/  BSYNC.RECONVERGENT B0 ;  /* 0x0000000000007941 */ /* 0x000fea0003800200 */
.L_x_28:
[----:B------:R-:W-:Y:S01]  /*0ea0*/  DADD R2, R26, UR8 ;  /* 0x000000081a027e29 */ /* 0x000fe20008000000 */
[----:B------:R-:W-:Y:S01]  /*0eb0*/  ISETP.LE.OR P3, PT, RZ, UR9, P2 ;  /* 0x00000009ff007c0c */ /* 0x000fe20009763670 */
[----:B------:R-:W-:Y:S01]  /*0ec0*/  IMAD.U32 R0, RZ, RZ, UR7 ;  /* 0x00000007ff007e24 */ /* 0x000fe2000f8e00ff */
[----:B------:R-:W-:Y:S01]  /*0ed0*/  @!P2 ISETP.NE.U32.AND P0, PT, RZ, UR20, PT ;  /* 0x00000014ff00ac0c */ /* 0x000fe2000bf05070 */
[----:B------:R-:W-:Y:S01]  /*0ee0*/  IMAD.MOV.U32 R8, RZ, RZ, R11 ;  /* 0x000000ffff087224 */ /* 0x000fe200078e000b */
[----:B------:R-:W-:Y:S01]  /*0ef0*/  ISETP.LT.AND P1, PT, R27, RZ, !P1 ;  /* 0x000000ff1b00720c */ /* 0x000fe20004f21270 */
[----:B------:R-:W-:Y:S01]  /*0f00*/  IMAD.MOV.U32 R9, RZ, RZ, R10 ;  /* 0x000000ffff097224 */ /* 0x000fe200078e000a */
[----:B------:R-:W-:Y:S01]  /*0f10*/  @!P2 ISETP.NE.AND.EX P0, PT, R0, -0x80000000, PT, P0 ;  /* 0x800000000000a80c */ /* 0x000fe20003f05300 */
[----:B------:R-:W-:Y:S02]  /*0f20*/  BSSY.RECONVERGENT B0, `(.L_x_29) ;  /* 0x000001b000007945 */ /* 0x000fe40003800200 */
[----:B------:R-:W-:-:S02]  /*0f30*/  LOP3.LUT R2, R3, 0x7ff00000, RZ, 0xc0, !PT ;  /* 0x7ff0000003027812 */ /* 0x000fc400078ec0ff */
[----:B------:R-:W-:Y:S01]  /*0f40*/  DADD R8, -RZ, -R8 ;  /* 0x00000000ff087229 */ /* 0x000fe20000000908 */
[----:B------:R-:W-:Y:S01]  /*0f50*/  @!P2 SEL R0, R27, RZ, !P0 ;  /* 0x000000ff1b00a207 */ /* 0x000fe20004000000 */
[----:B------:R-:W-:Y:S01]  /*0f60*/  DSETP.NEU.AND P0, PT, R26, 1, PT ;  /* 0x3ff000001a00742a */ /* 0x000fe20003f0d000 */
[----:B------:R-:W-:Y:S02]  /*0f70*/  ISETP.NE.AND P4, PT, R2, 0x7ff00000, PT ;  /* 0x7ff000000200780c */ /* 0x000fe40003f85270 */
[----:B------:R-:W-:-:S05]  /*0f80*/  @!P3 LOP3.LUT R0, R0, 0x7ff00000, RZ, 0xfc, !PT ;  /* 0x7ff000000000b812 */ /* 0x000fca00078efcff */
[----:B------:R-:W-:Y:S01]  /*0f90*/  FSEL R2, R8, R11, P1 ;  /* 0x0000000b08027208 */ /* 0x000fe20000800000 */
[----:B------:R-:W-:Y:S01]  /*0fa0*/  @!P2 IMAD.MOV.U32 R2, RZ, RZ, RZ ;  /* 0x000000ffff02a224 */ /* 0x000fe200078e00ff */
[----:B------:R-:W-:Y:S01]  /*0fb0*/  FSEL R3, R9, R10, P1 ;  /* 0x0000000a09037208 */ /* 0x000fe20000800000 */
[----:B------:R-:W-:-:S03]  /*0fc0*/  @!P2 IMAD.MOV.U32 R3, RZ, RZ, R0 ;  /* 0x000000ffff03a224 */ /* 0x000fc600078e0000 */
[----:B------:R-:W-:Y:S05]  /*0fd0*/  @P4 BRA `(.L_x_30) ;  /* 0x00000000003c4947 */ /* 0x000fea0003800000 */
[----:B------:R-:W-:-:S14]  /*0fe0*/  DSETP.GE.AND P2, PT, R28, RZ, PT ;  /* 0x000000ff1c00722a */ /* 0x000fdc0003f46000 */
[----:B------:R-:W-:Y:S01]  /*0ff0*/  @!P2 DADD R2, R26, UR8 ;  /* 0x000000081a02ae29 */ /* 0x000fe20008000000 */
[----:B------:R-:W-:Y:S10]  /*1000*/  @!P2 BRA `(.L_x_30) ;  /* 0x000000000030a947 */ /* 0x000ff40003800000 */
[----:B------:R-:W-:Y:S01]  /*1010*/  DSETP.NEU.AND P2, PT, |R26|, +INF , PT ;  /* 0x7ff000001a00742a */ /* 0x000fe20003f4d200 */
[----:B------:R-:W-:Y:S01]  /*1020*/  PLOP3.LUT P3, PT, PT, PT, PT, 0x8, 0x80 ;  /* 0x000000000080781c */ /* 0x000fe20003f6e170 */
[----:B------:R-:W-:-:S12]  /*1030*/  IMAD.U32 R8, RZ, RZ, UR9 ;  /* 0x00000009ff087e24 */ /* 0x000fd8000f8e00ff */
[----:B------:R-:W-:Y:S01]  /*1040*/  @!P2 PLOP3.LUT P3, PT, P1, PT, PT, 0x80, 0x8 ;  /* 0x000000000008a81c */ /* 0x000fe20000f6f070 */
[----:B------:R-:W-:Y:S01]  /*1050*/  @!P2 IMAD.MOV.U32 R2, RZ, RZ, RZ ;  /* 0x000000ffff02a224 */ /* 0x000fe200078e00ff */
[----:B------:R-:W-:Y:S02]  /*1060*/  @!P2 ISETP.LE.AND P1, PT, RZ, UR9, PT ;  /* 0x00000009ff00ac0c */ /* 0x000fe4000bf23270 */
[----:B------:R-:W-:Y:S02]  /*1070*/  @!P2 LOP3.LUT R8, R8, 0x7fffffff, RZ, 0xc0, !PT ;  /* 0x7fffffff0808a812 */ /* 0x000fe400078ec0ff */
[----:B------:R-:W-:Y:S02]  /*1080*/  @!P2 SEL R0, RZ, 0x7ff00000, !P1 ;  /* 0x7ff00000ff00a807 */ /* 0x000fe40004800000 */
[----:B------:R-:W-:-:S03]  /*1090*/  @!P2 ISETP.NE.AND P1, PT, R8, 0x3fe00000, PT ;  /* 0x3fe000000800a80c */ /* 0x000fc60003f25270 */
[----:B------:R-:W-:-:S05]  /*10a0*/  @!P2 VIADD R9, R0, 0x80000000 ;  /* 0x800000000009a836 */ /* 0x000fca0000000000 */
[----:B------:R-:W-:-:S05]  /*10b0*/  @P3 SEL R0, R9, R0, P1 ;  /* 0x0000000009003207 */ /* 0x000fca0000800000 */
[----:B------:R-:W-:-:S07]  /*10c0*/  @!P2 IMAD.MOV.U32 R3, RZ, RZ, R0 ;  /* 0x000000ffff03a224 */ /* 0x000fce00078e0000 */
.L_x_30:
[----:B------:R-:W-:Y:S05]  /*10d0*/  BSYNC.RECONVERGENT B0 ;  /* 0x0000000000007941 */ /* 0x000fea0003800200 */
.L_x_29:
[----:B------:R-:W-:Y:S02]  /*10e0*/  FSEL R2, R2, RZ, P0 ;  /* 0x000000ff02027208 */ /* 0x000fe40000000000 */
[----:B------:R-:W-:-:S06]  /*10f0*/  FSEL R3, R3, 1.875, P0 ;  /* 0x3ff0000003037808 */ /* 0x000fcc0000000000 */
[----:B------:R-:W-:-:S11]  /*1100*/  DMUL R4, R4, R2 ;  /* 0x0000000204047228 */ /* 0x000fd60000000000 */
.L_x_19:
[----:B------:R-:W0:Y:S01]  /*1110*/  LDC.64 R2, c[0x0][0x390] ;  /* 0x0000e400ff027b82 */ /* 0x000e220000000a00 */
[----:B------:R-:W-:Y:S01]  /*1120*/  IMAD.U32 R8, RZ, RZ, UR6 ;  /* 0x00000006ff087e24 */ /* 0x000fe2000f8e00ff */
[----:B------:R-:W1:Y:S03]  /*1130*/  LDCU UR9, c[0x0][0x380] ;  /* 0x00007000ff0977ac */ /* 0x000e660008000800 */
[----:B------:R-:W-:-:S04]  /*1140*/  IMAD R8, R8, UR4, R7 ;  /* 0x0000000408087c24 */ /* 0x000fc8000f8e0207 */
[----:B------:R-:W-:Y:S01]  /*1150*/  VIADD R11, R8, UR4 ;  /* 0x00000004080b7c36 */ /* 0x000fe20008000000 */
[----:B-1----:R-:W-:-:S03]  /*1160*/  UISETP.GE.AND UP0, UPT, UR4, UR9, UPT ;  /* 0x000000090400728c */ /* 0x002fc6000bf06270 */
[----:B0-----:R-:W-:-:S05]  /*1170*/  IMAD.WIDE R10, R11, 0x8, R2 ;  /* 0x000000080b0a7825 */ /* 0x001fca00078e0202 */
[----:B------:R0:W-:Y:S01]  /*1180*/  STG.E.64 desc[UR12][R10.64], R4 ;  /* 0x000000040a007986 */ /* 0x0001e2000c101b0c */
[----:B------:R-:W-:Y:S05]  /*1190*/  BRA.U UP0, `(.L_x_31) ;  /* 0x00000011002c7547 */ /* 0x000fea000b800000 */
[----:B------:R-:W-:-:S09]  /*11a0*/  ULEA UR5, UR4, 0x1, 0x1 ;  /* 0x0000000104057891 */ /* 0x000fd2000f8e08ff */
[----:B------:R-:W1:Y:S01]  /*11b0*/  I2F.F64.U32 R2, UR5 ;  /* 0x0000000500027d12 */ /* 0x000e620008201800 */
[----:B------:R-:W-:-:S04]  /*11c0*/  UIADD3 UR5, UPT, UPT, UR4, 0x2, URZ ;  /* 0x0000000204057890 */ /* 0x000fc8000fffe0ff */
[----:B------:R-:W-:Y:S01]  /*11d0*/  UISETP.GT.AND UP0, UPT, UR5, UR9, UPT ;  /* 0x000000090500728c */ /* 0x000fe2000bf04270 */
[----:B-1----:R-:W-:-:S08]  /*11e0*/  DMUL R2, R30, R2 ;  /* 0x000000021e027228 */ /* 0x002fd00000000000 */
[----:B------:R-:W-:-:S07]  /*11f0*/  DMUL R2, R4, R2 ;  /* 0x0000000204027228 */ /* 0x000fce0000000000 */
[----:B------:R1:W-:Y:S01]  /*1200*/  STG.E.64 desc[UR12][R10.64+0x8], R2 ;  /* 0x000008020a007986 */ /* 0x0003e2000c101b0c */
[----:B------:R-:W-:Y:S05]  /*1210*/  BRA.U UP0, `(.L_x_31) ;  /* 0x00000011000c7547 */ /* 0x000fea000b800000 */
[----:B------:R-:W-:-:S04]  /*1220*/  UIADD3 UR7, UPT, UPT, -UR4, -0x2, UR9 ;  /* 0xfffffffe04077890 */ /* 0x000fc8000fffe109 */
[----:B------:R-:W-:-:S03]  /*1230*/  UISETP.GE.U32.AND UP0, UPT, UR7, 0x3, UPT ;  /* 0x000000030700788c */ /* 0x000fc6000bf06070 */
[----:B------:R-:W-:-:S06]  /*1240*/  UMOV UR7, UR5 ;  /* 0x0000000500077c82 */ /* 0x000fcc0008000000 */
[----:B------:R-:W-:Y:S05]  /*1250*/  BRA.U !UP0, `(.L_x_32) ;  /* 0x0000000908247547 */ /* 0x000fea000b800000 */
[----:B------:R-:W2:Y:S01]  /*1260*/  LDC.64 R24, c[0x0][0x390] ;  /* 0x0000e400ff187b82 */ /* 0x000ea20000000a00 */
[----:B------:R-:W3:Y:S01]  /*1270*/  LDCU UR10, c[0x0][0x380] ;  /* 0x00007000ff0a77ac */ /* 0x000ee20008000800 */
[----:B------:R-:W-:-:S05]  /*1280*/  UMOV UR5, URZ ;  /* 0x000000ff00057c82 */ /* 0x000fca0008000000 */
.L_x_41:
[----:B------:R-:W-:Y:S01]  /*1290*/  UIADD3 UR8, UPT, UPT, UR7, -UR4, URZ ;  /* 0x8000000407087290 */ /* 0x000fe2000fffe0ff */
[----:B------:R-:W-:Y:S01]  /*12a0*/  IMAD.MOV.U32 R14, RZ, RZ, 0x1 ;  /* 0x00000001ff0e7424 */ /* 0x000fe200078e00ff */
[----:B------:R-:W-:Y:S01]  /*12b0*/  UIADD3 UR9, UPT, UPT, UR7, UR4, URZ ;  /* 0x0000000407097290 */ /* 0x000fe2000fffe0ff */
[----:B------:R-:W-:Y:S01]  /*12c0*/  BSSY.RECONVERGENT B0, `(.L_x_33) ;  /* 0x000001c000007945 */ /* 0x000fe20003800200 */
[----:B------:R-:W-:Y:S02]  /*12d0*/  ULEA UR11, UR7, 0xffffffff, 0x1 ;  /* 0xffffffff070b7891 */ /* 0x000fe4000f8e08ff */
[----:B------:R-:W-:-:S03]  /*12e0*/  UIADD3 UR14, UPT, UPT, UR9, -0x1, URZ ;  /* 0xffffffff090e7890 */ /* 0x000fc6000fffe0ff */
[----:B------:R-:W4:Y:S08]  /*12f0*/  I2F.F64 R18, UR8 ;  /* 0x0000000800127d12 */ /* 0x000f300008201c00 */
[----:B------:R-:W5:Y:S08]  /*1300*/  I2F.F64 R12, UR14 ;  /* 0x0000000e000c7d12 */ /* 0x000f700008201c00 */
[----:B----4-:R-:W4:Y:S01]  /*1310*/  MUFU.RCP64H R15, R19 ;  /* 0x00000013000f7308 */ /* 0x010f220000001800 */
[----:B-----5:R-:W-:-:S07]  /*1320*/  DMUL R12, R12, R4 ;  /* 0x000000040c0c7228 */ /* 0x020fce0000000000 */
[----:B01----:R-:W0:Y:S01]  /*1330*/  I2F.F64 R10, UR11 ;  /* 0x0000000b000a7d12 */ /* 0x003e220008201c00 */
[----:B----4-:R-:W-:Y:S02]  /*1340*/  DFMA R16, -R18, R14, 1 ;  /* 0x3ff000001210742b */ /* 0x010fe4000000010e */
[----:B0-----:R-:W-:-:S06]  /*1350*/  DMUL R10, R30, R10 ;  /* 0x0000000a1e0a7228 */ /* 0x001fcc0000000000 */
[----:B------:R-:W-:-:S08]  /*1360*/  DFMA R16, R16, R16, R16 ;  /* 0x000000101010722b */ /* 0x000fd00000000010 */
[----:B------:R-:W-:Y:S02]  /*1370*/  DFMA R16, R14, R16, R14 ;  /* 0x000000100e10722b */ /* 0x000fe4000000000e */
[----:B------:R-:W-:-:S06]  /*1380*/  DFMA R14, R10, R2, -R12 ;  /* 0x000000020a0e722b */ /* 0x000fcc000000080c */
[----:B------:R-:W-:-:S04]  /*1390*/  DFMA R4, -R18, R16, 1 ;  /* 0x3ff000001204742b */ /* 0x000fc80000000110 */
[----:B------:R-:W-:-:S04]  /*13a0*/  FSETP.GEU.AND P1, PT, |R15|, 6.5827683646048100446e-37, PT ;  /* 0x036000000f00780b */ /* 0x000fc80003f2e200 */
[----:B------:R-:W-:-:S08]  /*13b0*/  DFMA R4, R16, R4, R16 ;  /* 0x000000041004722b */ /* 0x000fd00000000010 */
[----:B------:R-:W-:-:S08]  /*13c0*/  DMUL R10, R14, R4 ;  /* 0x000000040e0a7228 */ /* 0x000fd00000000000 */
[----:B------:R-:W-:-:S08]  /*13d0*/  DFMA R12, -R18, R10, R14 ;  /* 0x0000000a120c722b */ /* 0x000fd0000000010e */
[----:B------:R-:W-:-:S10]  /*13e0*/  DFMA R4, R4, R12, R10 ;  /* 0x0000000c0404722b */ /* 0x000fd4000000000a */
[----:B------:R-:W-:-:S05]  /*13f0*/  FFMA R0, RZ, R19, R5 ;  /* 0x00000013ff007223 */ /* 0x000fca0000000005 */
[----:B------:R-:W-:-:S13]  /*1400*/  FSETP.GT.AND P0, PT, |R0|, 1.469367938527859385e-39, PT ;  /* 0x001000000000780b */ /* 0x000fda0003f04200 */
[----:B------:R-:W-:Y:S05]  /*1410*/  @P0 BRA P1, `(.L_x_34) ;  /* 0x0000000000180947 */ /* 0x000fea0000800000 */
[----:B------:R-:W-:Y:S01]  /*1420*/  IMAD.MOV.U32 R16, RZ, RZ, R14 ;  /* 0x000000ffff107224 */ /* 0x000fe200078e000e */
[----:B------:R-:W-:Y:S02]  /*1430*/  MOV R17, R15 ;  /* 0x0000000f00117202 */ /* 0x000fe40000000f00 */
[----:B------:R-:W-:-:S07]  /*1440*/  MOV R0, 0x1460 ;  /* 0x0000146000007802 */ /* 0x000fce0000000f00 */
[----:B--23--:R-:W-:Y:S05]  /*1450*/  CALL.REL.NOINC `($__internal_1_$__cuda_sm20_div_rn_f64_full) ;  /* 0x0000000c00987944 */ /* 0x00cfea0003c00000 */
[----:B------:R-:W-:Y:S02]  /*1460*/  IMAD.MOV.U32 R4, RZ, RZ, R12 ;  /* 0x000000ffff047224 */ /* 0x000fe400078e000c */
[----:B------:R-:W-:-:S07]  /*1470*/  IMAD.MOV.U32 R5, RZ, RZ, R13 ;  /* 0x000000ffff057224 */ /* 0x000fce00078e000d */
.L_x_34:
[----:B---3--:R-:W-:Y:S05]  /*1480*/  BSYNC.RECONVERGENT B0 ;  /* 0x0000000000007941 */ /* 0x008fea0003800200 */
.L_x_33:
[----:B------:R-:W-:Y:S01]  /*1490*/  UIADD3 UR11, UPT, UPT, UR8, 0x1, URZ ;  /* 0x00000001080b7890 */ /* 0x000fe2000fffe0ff */
[----:B------:R-:W-:Y:S01]  /*14a0*/  IMAD.MOV.U32 R14, RZ, RZ, 0x1 ;  /* 0x00000001ff0e7424 */ /* 0x000fe200078e00ff */
[----:B------:R-:W0:Y:S01]  /*14b0*/  I2F.F64 R12, UR9 ;  /* 0x00000009000c7d12 */ /* 0x000e220008201c00 */
[----:B------:R-:W-:Y:S01]  /*14c0*/  VIADD R23, R8, UR7 ;  /* 0x0000000708177c36 */ /* 0x000fe20008000000 */
[----:B------:R-:W-:Y:S03]  /*14d0*/  BSSY.RECONVERGENT B0, `(.L_x_35) ;  /* 0x000001a000007945 */ /* 0x000fe60003800200 */
[----:B--2---:R-:W-:-:S03]  /*14e0*/  IMAD.WIDE R22, R23, 0x8, R24 ;  /* 0x0000000817167825 */ /* 0x004fc600078e0218 */
[----:B------:R-:W1:Y:S01]  /*14f0*/  I2F.F64 R18, UR11 ;  /* 0x0000000b00127d12 */ /* 0x000e620008201c00 */
[----:B------:R-:W-:Y:S01]  /*1500*/  ULEA UR11, UR7, 0x1, 0x1 ;  /* 0x00000001070b7891 */ /* 0x000fe2000f8e08ff */
[----:B------:R2:W-:Y:S01]  /*1510*/  STG.E.64 desc[UR12][R22.64], R4 ;  /* 0x0000000416007986 */ /* 0x0005e2000c101b0c */
[----:B0-----:R-:W-:-:S07]  /*1520*/  DMUL R12, R12, R2 ;  /* 0x000000020c0c7228 */ /* 0x001fce0000000000 */
[----:B------:R-:W0:Y:S08]  /*1530*/  I2F.F64.U32 R10, UR11 ;  /* 0x0000000b000a7d12 */ /* 0x000e300008201800 */
[----:B-1----:R-:W1:Y:S01]  /*1540*/  MUFU.RCP64H R15, R19 ;  /* 0x00000013000f7308 */ /* 0x002e620000001800 */
[----:B0-----:R-:W-:Y:S02]  /*1550*/  DMUL R10, R30, R10 ;  /* 0x0000000a1e0a7228 */ /* 0x001fe40000000000 */
[----:B-1----:R-:W-:-:S08]  /*1560*/  DFMA R16, -R18, R14, 1 ;  /* 0x3ff000001210742b */ /* 0x002fd0000000010e */
        /* <DEDUP_REMOVED lines=11> */
[----:B--2---:R-:W-:Y:S05]  /*1620*/  @P0 BRA P1, `(.L_x_36) ;  /* 0x0000000000100947 */ /* 0x004fea0000800000 */
[----:B------:R-:W-:-:S07]  /*1630*/  MOV R0, 0x1650 ;  /* 0x0000165000007802 */ /* 0x000fce0000000f00 */
[----:B------:R-:W-:Y:S05]  /*1640*/  CALL.REL.NOINC `($__internal_1_$__cuda_sm20_div_rn_f64_full) ;  /* 0x0000000c001c7944 */ /* 0x000fea0003c00000 */
[----:B------:R-:W-:Y:S02]  /*1650*/  IMAD.MOV.U32 R2, RZ, RZ, R12 ;  /* 0x000000ffff027224 */ /* 0x000fe400078e000c */
[----:B------:R-:W-:-:S07]  /*1660*/  IMAD.MOV.U32 R3, RZ, RZ, R13 ;  /* 0x000000ffff037224 */ /* 0x000fce00078e000d */
.L_x_36:
[----:B------:R-:W-:Y:S05]  /*1670*/  BSYNC.RECONVERGENT B0 ;  /* 0x0000000000007941 */ /* 0x000fea0003800200 */
.L_x_35:
[----:B------:R-:W-:Y:S01]  /*1680*/  UIADD3 UR11, UPT, UPT, UR8, 0x2, URZ ;  /* 0x00000002080b7890 */ /* 0x000fe2000fffe0ff */
[----:B------:R-:W-:Y:S01]  /*1690*/  IMAD.MOV.U32 R14, RZ, RZ, 0x1 ;  /* 0x00000001ff0e7424 */ /* 0x000fe200078e00ff */
[----:B------:R-:W-:Y:S01]  /*16a0*/  UIADD3 UR14, UPT, UPT, UR9, 0x1, URZ ;  /* 0x00000001090e7890 */ /* 0x000fe2000fffe0ff */
[----:B------:R0:W-:Y:S01]  /*16b0*/  STG.E.64 desc[UR12][R22.64+0x8], R2 ;  /* 0x0000080216007986 */ /* 0x0001e2000c101b0c */
[----:B------:R-:W-:Y:S05]  /*16c0*/  BSSY.RECONVERGENT B0, `(.L_x_37) ;  /* 0x0000019000007945 */ /* 0x000fea0003800200 */
[----:B------:R-:W1:Y:S01]  /*16d0*/  I2F.F64 R18, UR11 ;  /* 0x0000000b00127d12 */ /* 0x000e620008201c00 */
[----:B------:R-:W-:-:S07]  /*16e0*/  ULEA UR11, UR7, 0x3, 0x1 ;  /* 0x00000003070b7891 */ /* 0x000fce000f8e08ff */
[----:B------:R-:W2:Y:S08]  /*16f0*/  I2F.F64 R12, UR14 ;  /* 0x0000000e000c7d12 */ /* 0x000eb00008201c00 */
[----:B-1----:R-:W1:Y:S01]  /*1700*/  MUFU.RCP64H R15, R19 ;  /* 0x00000013000f7308 */ /* 0x002e620000001800 */
[----:B--2---:R-:W-:-:S07]  /*1710*/  DMUL R12, R12, R4 ;  /* 0x000000040c0c7228 */ /* 0x004fce0000000000 */
[----:B------:R-:W2:Y:S01]  /*1720*/  I2F.F64 R10, UR11 ;  /* 0x0000000b000a7d12 */ /* 0x000ea20008201c00 */
[----:B-1----:R-:W-:Y:S02]  /*1730*/  DFMA R16, -R18, R14, 1 ;  /* 0x3ff000001210742b */ /* 0x002fe4000000010e */
[----:B--2---:R-:W-:-:S06]  /*1740*/  DMUL R10, R30, R10 ;  /* 0x0000000a1e0a7228 */ /* 0x004fcc0000000000 */
        /* <DEDUP_REMOVED lines=11> */
[----:B0-----:R-:W-:Y:S05]  /*1800*/  @P0 BRA P1, `(.L_x_38) ;  /* 0x0000000000100947 */ /* 0x001fea0000800000 */
[----:B------:R-:W-:-:S07]  /*1810*/  MOV R0, 0x1830 ;  /* 0x0000183000007802 */ /* 0x000fce0000000f00 */
[----:B------:R-:W-:Y:S05]  /*1820*/  CALL.REL.NOINC `($__internal_1_$__cuda_sm20_div_rn_f64_full) ;  /* 0x0000000800a47944 */ /* 0x000fea0003c00000 */
[----:B------:R-:W-:Y:S02]  /*1830*/  IMAD.MOV.U32 R10, RZ, RZ, R12 ;  /* 0x000000ffff0a7224 */ /* 0x000fe400078e000c */
[----:B------:R-:W-:-:S07]  /*1840*/  IMAD.MOV.U32 R11, RZ, RZ, R13 ;  /* 0x000000ffff0b7224 */ /* 0x000fce00078e000d */
.L_x_38:
[----:B------:R-:W-:Y:S05]  /*1850*/  BSYNC.RECONVERGENT B0 ;  /* 0x0000000000007941 */ /* 0x000fea0003800200 */
.L_x_37:
[----:B------:R-:W-:Y:S01]  /*1860*/  UIADD3 UR8, UPT, UPT, UR8, 0x3, URZ ;  /* 0x0000000308087890 */ /* 0x000fe2000fffe0ff */
[----:B------:R-:W-:Y:S01]  /*1870*/  IMAD.MOV.U32 R14, RZ, RZ, 0x1 ;  /* 0x00000001ff0e7424 */ /* 0x000fe200078e00ff */
[----:B------:R0:W-:Y:S01]  /*1880*/  STG.E.64 desc[UR12][R22.64+0x10], R10 ;  /* 0x0000100a16007986 */ /* 0x0001e2000c101b0c */
[----:B------:R-:W-:Y:S06]  /*1890*/  BSSY.RECONVERGENT B0, `(.L_x_39) ;  /* 0x000001a000007945 */ /* 0x000fec0003800200 */
[----:B------:R-:W1:Y:S01]  /*18a0*/  I2F.F64 R18, UR8 ;  /* 0x0000000800127d12 */ /* 0x000e620008201c00 */
[----:B------:R-:W-:-:S02]  /*18b0*/  UIADD3 UR8, UPT, UPT, UR9, 0x2, URZ ;  /* 0x0000000209087890 */ /* 0x000fc4000fffe0ff */
        /* <DEDUP_REMOVED lines=15> */
[----:B------:R-:W-:Y:S01]  /*19b0*/  DFMA R12, R2, R4, R12 ;  /* 0x00000004020c722b */ /* 0x000fe2000000000c */
[----:B------:R-:W-:Y:S02]  /*19c0*/  IMAD.MOV.U32 R4, RZ, RZ, R10 ;  /* 0x000000ffff047224 */ /* 0x000fe400078e000a */
[----:B------:R-:W-:-:S07]  /*19d0*/  IMAD.MOV.U32 R5, RZ, RZ, R11 ;  /* 0x000000ffff057224 */ /* 0x000fce00078e000b */
[----:B------:R-:W-:-:S05]  /*19e0*/  FFMA R0, RZ, R19, R13 ;  /* 0x00000013ff007223 */ /* 0x000fca000000000d */
[----:B------:R-:W-:-:S13]  /*19f0*/  FSETP.GT.AND P0, PT, |R0|, 1.469367938527859385e-39, PT ;  /* 0x001000000000780b */ /* 0x000fda0003f04200 */
[----:B0-----:R-:W-:Y:S05]  /*1a00*/  @P0 BRA P1, `(.L_x_40) ;  /* 0x0000000000080947 */ /* 0x001fea0000800000 */
[----:B------:R-:W-:-:S07]  /*1a10*/  MOV R0, 0x1a30 ;  /* 0x00001a3000007802 */ /* 0x000fce0000000f00 */
[----:B------:R-:W-:Y:S05]  /*1a20*/  CALL.REL.NOINC `($__internal_1_$__cuda_sm20_div_rn_f64_full) ;  /* 0x0000000800247944 */ /* 0x000fea0003c00000 */
.L_x_40:
[----:B------:R-:W-:Y:S05]  /*1a30*/  BSYNC.RECONVERGENT B0 ;  /* 0x0000000000007941 */ /* 0x000fea0003800200 */
.L_x_39:
[----:B------:R-:W-:Y:S01]  /*1a40*/  ULOP3.LUT UR8, URZ, UR4, URZ, 0x33, !UPT ;  /* 0x00000004ff087292 */ /* 0x000fe2000f8e33ff */
[----:B------:R4:W-:Y:S01]  /*1a50*/  STG.E.64 desc[UR12][R22.64+0x18], R12 ;  /* 0x0000180c16007986 */ /* 0x0009e2000c101b0c */
[----:B------:R-:W-:Y:S01]  /*1a60*/  UMOV UR9, UR10 ;  /* 0x0000000a00097c82 */ /* 0x000fe20008000000 */
[----:B------:R-:W-:Y:S01]  /*1a70*/  UIADD3 UR5, UPT, UPT, UR5, 0x4, URZ ;  /* 0x0000000405057890 */ /* 0x000fe2000fffe0ff */
[----:B------:R-:W-:Y:S01]  /*1a80*/  IMAD.MOV.U32 R2, RZ, RZ, R12 ;  /* 0x000000ffff027224 */ /* 0x000fe200078e000c */
[----:B------:R-:W-:Y:S01]  /*1a90*/  UIADD3 UR8, UPT, UPT, UR8, UR9, URZ ;  /* 0x0000000908087290 */ /* 0x000fe2000fffe0ff */
[----:B------:R-:W-:Y:S01]  /*1aa0*/  IMAD.MOV.U32 R3, RZ, RZ, R13 ;  /* 0x000000ffff037224 */ /* 0x000fe200078e000d */
[----:B------:R-:W-:Y:S02]  /*1ab0*/  UIADD3 UR7, UPT, UPT, UR7, 0x4, URZ ;  /* 0x0000000407077890 */ /* 0x000fe4000fffe0ff */
[----:B------:R-:W-:-:S04]  /*1ac0*/  ULOP3.LUT UR8, UR8, 0xfffffffc, URZ, 0xc0, !UPT ;  /* 0xfffffffc08087892 */ /* 0x000fc8000f8ec0ff */
[----:B------:R-:W-:-:S09]  /*1ad0*/  UISETP.NE.AND UP0, UPT, UR5, UR8, UPT ;  /* 0x000000080500728c */ /* 0x000fd2000bf05270 */
[----:B----4-:R-:W-:Y:S05]  /*1ae0*/  BRA.U UP0, `(.L_x_41) ;  /* 0xfffffff500e87547 */ /* 0x010fea000b83ffff */
.L_x_32:
[----:B------:R-:W-:-:S04]  /*1af0*/  ULOP3.LUT UR5, URZ, UR4, URZ, 0x33, !UPT ;  /* 0x00000004ff057292 */ /* 0x000fc8000f8e33ff */
[----:B------:R-:W-:-:S04]  /*1b00*/  UIADD3 UR5, UPT, UPT, UR5, UR9, URZ ;  /* 0x0000000905057290 */ /* 0x000fc8000fffe0ff */
[----:B------:R-:W-:-:S09]  /*1b10*/  ULOP3.LUT UP0, URZ, UR5, 0x3, URZ, 0xc0, !UPT ;  /* 0x0000000305ff7892 */ /* 0x000fd2000f80c0ff */
[----:B------:R-:W-:Y:S05]  /*1b20*/  BRA.U !UP0, `(.L_x_31) ;  /* 0x0000000508c87547 */ /* 0x000fea000b800000 */
[----:B------:R-:W2:Y:S01]  /*1b30*/  LDCU.U16 UR5, c[0x0][0x380] ;  /* 0x00007000ff0577ac */ /* 0x000ea20008000400 */
[----:B------:R-:W-:-:S05]  /*1b40*/  LOP3.LUT R24, R6, 0x3, RZ, 0x3c, !PT ;  /* 0x0000000306187812 */ /* 0x000fca00078e3cff */
[----:B--2---:R-:W-:-:S05]  /*1b50*/  VIADD R24, R24, UR5 ;  /* 0x0000000518187c36 */ /* 0x004fca0008000000 */
[----:B------:R-:W-:-:S04]  /*1b60*/  LOP3.LUT R0, R24, 0x3, RZ, 0xc0, !PT ;  /* 0x0000000318007812 */ /* 0x000fc800078ec0ff */
[----:B------:R-:W-:-:S13]  /*1b70*/  ISETP.NE.AND P0, PT, R0, 0x1, PT ;  /* 0x000000010000780c */ /* 0x000fda0003f05270 */
[----:B------:R-:W-:Y:S05]  /*1b80*/  @!P0 BRA `(.L_x_42) ;  /* 0x0000000400108947 */ /* 0x000fea0003800000 */
[----:B------:R-:W-:Y:S01]  /*1b90*/  UIADD3 UR5, UPT, UPT, UR7, -UR4, URZ ;  /* 0x8000000407057290 */ /* 0x000fe2000fffe0ff */
[----:B------:R-:W-:Y:S01]  /*1ba0*/  IMAD.MOV.U32 R14, RZ, RZ, 0x1 ;  /* 0x00000001ff0e7424 */ /* 0x000fe200078e00ff */
[----:B------:R-:W-:Y:S01]  /*1bb0*/  UIADD3 UR10, UPT, UPT, UR7, UR4, URZ ;  /* 0x00000004070a7290 */ /* 0x000fe2000fffe0ff */
[----:B------:R-:W-:Y:S01]  /*1bc0*/  BSSY.RECONVERGENT B0, `(.L_x_43) ;  /* 0x000001c000007945 */ /* 0x000fe20003800200 */
[----:B------:R-:W-:Y:S02]  /*1bd0*/  ULEA UR8, UR7, 0xffffffff, 0x1 ;  /* 0xffffffff07087891 */ /* 0x000fe4000f8e08ff */
[----:B------:R-:W-:-:S03]  /*1be0*/  UIADD3 UR9, UPT, UPT, UR10, -0x1, URZ ;  /* 0xffffffff0a097890 */ /* 0x000fc6000fffe0ff */
[----:B------:R-:W2:Y:S08]  /*1bf0*/  I2F.F64 R18, UR5 ;  /* 0x0000000500127d12 */ /* 0x000eb00008201c00 */
[----:B------:R-:W3:Y:S08]  /*1c00*/  I2F.F64 R12, UR9 ;  /* 0x00000009000c7d12 */ /* 0x000ef00008201c00 */
[----:B--2---:R-:W2:Y:S01]  /*1c10*/  MUFU.RCP64H R15, R19 ;  /* 0x00000013000f7308 */ /* 0x004ea20000001800 */
[----:B---3--:R-:W-:-:S07]  /*1c20*/  DMUL R12, R4, R12 ;  /* 0x0000000c040c7228 */ /* 0x008fce0000000000 */
[----:B01----:R-:W0:Y:S01]  /*1c30*/  I2F.F64 R10, UR8 ;  /* 0x00000008000a7d12 */ /* 0x003e220008201c00 */
[----:B--2---:R-:W-:Y:S02]  /*1c40*/  DFMA R16, -R18, R14, 1 ;  /* 0x3ff000001210742b */ /* 0x004fe4000000010e */
        /* <DEDUP_REMOVED lines=14> */
[----:B------:R-:W-:Y:S01]  /*1d30*/  MOV R0, 0x1d60 ;  /* 0x00001d6000007802 */ /* 0x000fe20000000f00 */
[----:B------:R-:W-:-:S07]  /*1d40*/  IMAD.MOV.U32 R17, RZ, RZ, R15 ;  /* 0x000000ffff117224 */ /* 0x000fce00078e000f */
[----:B------:R-:W-:Y:S05]  /*1d50*/  CALL.REL.NOINC `($__internal_1_$__cuda_sm20_div_rn_f64_full) ;  /* 0x0000000400587944 */ /* 0x000fea0003c00000 */
[----:B------:R-:W-:Y:S02]  /*1d60*/  IMAD.MOV.U32 R10, RZ, RZ, R12 ;  /* 0x000000ffff0a7224 */ /* 0x000fe400078e000c */
[----:B------:R-:W-:-:S07]  /*1d70*/  IMAD.MOV.U32 R11, RZ, RZ, R13 ;  /* 0x000000ffff0b7224 */ /* 0x000fce00078e000d */
.L_x_44:
[----:B------:R-:W-:Y:S05]  /*1d80*/  BSYNC.RECONVERGENT B0 ;  /* 0x0000000000007941 */ /* 0x000fea0003800200 */
.L_x_43:
[----:B------:R-:W-:Y:S01]  /*1d90*/  UIADD3 UR5, UPT, UPT, UR5, 0x1, URZ ;  /* 0x0000000105057890 */ /* 0x000fe2000fffe0ff */
[----:B------:R-:W-:Y:S01]  /*1da0*/  MOV R14, 0x1 ;  /* 0x00000001000e7802 */ /* 0x000fe20000000f00 */
[----:B------:R-:W0:Y:S01]  /*1db0*/  I2F.F64 R12, UR10 ;  /* 0x0000000a000c7d12 */ /* 0x000e220008201c00 */
[----:B------:R-:W1:Y:S01]  /*1dc0*/  LDC.64 R22, c[0x0][0x390] ;  /* 0x0000e400ff167b82 */ /* 0x000e620000000a00 */
[----:B------:R-:W-:Y:S01]  /*1dd0*/  VIADD R9, R8, UR7 ;  /* 0x0000000708097c36 */ /* 0x000fe20008000000 */
[----:B------:R-:W-:Y:S05]  /*1de0*/  BSSY.RECONVERGENT B0, `(.L_x_45) ;  /* 0x000001a000007945 */ /* 0x000fea0003800200 */
[----:B------:R-:W2:Y:S01]  /*1df0*/  I2F.F64 R18, UR5 ;  /* 0x0000000500127d12 */ /* 0x000ea20008201c00 */
[----:B------:R-:W-:Y:S01]  /*1e00*/  ULEA UR5, UR7, 0x1, 0x1 ;  /* 0x0000000107057891 */ /* 0x000fe2000f8e08ff */
[----:B0-----:R-:W-:-:S08]  /*1e10*/  DMUL R12, R2, R12 ;  /* 0x0000000c020c7228 */ /* 0x001fd00000000000 */
[----:B------:R-:W0:Y:S01]  /*1e20*/  I2F.F64.U32 R4, UR5 ;  /* 0x0000000500047d12 */ /* 0x000e220008201800 */
[----:B-1----:R-:W-:-:S07]  /*1e30*/  IMAD.WIDE R22, R9, 0x8, R22 ;  /* 0x0000000809167825 */ /* 0x002fce00078e0216 */
[----:B--2---:R-:W1:Y:S01]  /*1e40*/  MUFU.RCP64H R15, R19 ;  /* 0x00000013000f7308 */ /* 0x004e620000001800 */
[----:B------:R2:W-:Y:S01]  /*1e50*/  STG.E.64 desc[UR12][R22.64], R10 ;  /* 0x0000000a16007986 */ /* 0x0005e2000c101b0c */
        /* <DEDUP_REMOVED lines=15> */
[----:B--2---:R-:W-:Y:S05]  /*1f50*/  @P0 BRA P1, `(.L_x_46) ;  /* 0x0000000000080947 */ /* 0x004fea0000800000 */
[----:B------:R-:W-:-:S07]  /*1f60*/  MOV R0, 0x1f80 ;  /* 0x00001f8000007802 */ /* 0x000fce0000000f00 */
[----:B------:R-:W-:Y:S05]  /*1f70*/  CALL.REL.NOINC `($__internal_1_$__cuda_sm20_div_rn_f64_full) ;  /* 0x0000000000d07944 */ /* 0x000fea0003c00000 */
.L_x_46:
[----:B------:R-:W-:Y:S05]  /*1f80*/  BSYNC.RECONVERGENT B0 ;  /* 0x0000000000007941 */ /* 0x000fea0003800200 */
.L_x_45:
[----:B------:R2:W-:Y:S01]  /*1f90*/  STG.E.64 desc[UR12][R22.64+0x8], R12 ;  /* 0x0000080c16007986 */ /* 0x0005e2000c101b0c */
[----:B------:R-:W-:Y:S01]  /*1fa0*/  IMAD.MOV.U32 R2, RZ, RZ, R12 ;  /* 0x000000ffff027224 */ /* 0x000fe200078e000c */
[----:B------:R-:W-:Y:S01]  /*1fb0*/  UIADD3 UR7, UPT, UPT, UR7, 0x2, URZ ;  /* 0x0000000207077890 */ /* 0x000fe2000fffe0ff */
[----:B------:R-:W-:-:S11]  /*1fc0*/  IMAD.MOV.U32 R3, RZ, RZ, R13 ;  /* 0x000000ffff037224 */ /* 0x000fd600078e000d */
.L_x_42:
[----:B------:R-:W-:-:S04]  /*1fd0*/  LOP3.LUT R24, R24, 0x1, RZ, 0xc0, !PT ;  /* 0x0000000118187812 */ /* 0x000fc800078ec0ff */
[----:B------:R-:W-:-:S13]  /*1fe0*/  ISETP.NE.U32.AND P0, PT, R24, 0x1, PT ;  /* 0x000000011800780c */ /* 0x000fda0003f05070 */
[----:B------:R-:W-:Y:S05]  /*1ff0*/  @P0 BRA `(.L_x_31) ;  /* 0x0000000000940947 */ /* 0x000fea0003800000 */
[----:B------:R-:W-:Y:S01]  /*2000*/  UIADD3 UR5, UPT, UPT, UR7, -UR4, URZ ;  /* 0x8000000407057290 */ /* 0x000fe2000fffe0ff */
[----:B------:R-:W-:Y:S01]  /*2010*/  IMAD.MOV.U32 R14, RZ, RZ, 0x1 ;  /* 0x00000001ff0e7424 */ /* 0x000fe200078e00ff */
[----:B------:R-:W-:Y:S01]  /*2020*/  UIADD3 UR8, UPT, UPT, UR4, -0x1, UR7 ;  /* 0xffffffff04087890 */ /* 0x000fe2000fffe007 */
[----:B------:R-:W-:Y:S06]  /*2030*/  BSSY.RECONVERGENT B0, `(.L_x_47) ;  /* 0x000001b000007945 */ /* 0x000fec0003800200 */
[----:B------:R-:W3:Y:S01]  /*2040*/  I2F.F64 R18, UR5 ;  /* 0x0000000500127d12 */ /* 0x000ee20008201c00 */
[----:B------:R-:W-:-:S07]  /*2050*/  ULEA UR5, UR7, 0xffffffff, 0x1 ;  /* 0xffffffff07057891 */ /* 0x000fce000f8e08ff */
[----:B--2---:R-:W2:Y:S08]  /*2060*/  I2F.F64 R12, UR8 ;  /* 0x00000008000c7d12 */ /* 0x004eb00008201c00 */
[----:B---3--:R-:W3:Y:S01]  /*2070*/  MUFU.RCP64H R15, R19 ;  /* 0x00000013000f7308 */ /* 0x008ee20000001800 */
[----:B--2---:R-:W-:-:S07]  /*2080*/  DMUL R12, R4, R12 ;  /* 0x0000000c040c7228 */ /* 0x004fce0000000000 */
[----:B01----:R-:W0:Y:S01]  /*2090*/  I2F.F64 R10, UR5 ;  /* 0x00000005000a7d12 */ /* 0x003e220008201c00 */
[----:B---3--:R-:W-:Y:S02]  /*20a0*/  DFMA R16, -R18, R14, 1 ;  /* 0x3ff000001210742b */ /* 0x008fe4000000010e */
        /* <DEDUP_REMOVED lines=19> */
.L_x_48:
[----:B------:R-:W-:Y:S05]  /*21e0*/  BSYNC.RECONVERGENT B0 ;  /* 0x0000000000007941 */ /* 0x000fea0003800200 */
.L_x_47:
[----:B------:R-:W0:Y:S01]  /*21f0*/  LDC.64 R4, c[0x0][0x390] ;  /* 0x0000e400ff047b82 */ /* 0x000e220000000a00 */
[----:B------:R-:W-:-:S04]  /*2200*/  VIADD R9, R8, UR7 ;  /* 0x0000000708097c36 */ /* 0x000fc80008000000 */
[----:B0-----:R-:W-:-:S04]  /*2210*/  IMAD.WIDE R8, R9, 0x8, R4 ;  /* 0x0000000809087825 */ /* 0x001fc800078e0204 */
[----:B------:R-:W-:Y:S01]  /*2220*/  IMAD.MOV.U32 R4, RZ, RZ, R2 ;  /* 0x000000ffff047224 */ /* 0x000fe200078e0002 */
[----:B------:R3:W-:Y:S01]  /*2230*/  STG.E.64 desc[UR12][R8.64], R10 ;  /* 0x0000000a08007986 */ /* 0x0007e2000c101b0c */
[----:B------:R-:W-:-:S07]  /*2240*/  IMAD.MOV.U32 R5, RZ, RZ, R3 ;  /* 0x000000ffff057224 */ /* 0x000fce00078e0003 */
.L_x_31:
[----:B------:R-:W4:Y:S01]  /*2250*/  LDCU UR7, c[0x0][0x380] ;  /* 0x00007000ff0777ac */ /* 0x000f220008000800 */
[----:B------:R-:W-:Y:S01]  /*2260*/  VIADD R6, R6, 0x1 ;  /* 0x0000000106067836 */ /* 0x000fe20000000000 */
[----:B------:R-:W-:Y:S02]  /*2270*/  UIADD3 UR5, UPT, UPT, UR4, 0x1, URZ ;  /* 0x0000000104057890 */ /* 0x000fe4000fffe0ff */
[----:B----4-:R-:W-:-:S05]  /*2280*/  UISETP.NE.AND UP0, UPT, UR4, UR7, UPT ;  /* 0x000000070400728c */ /* 0x010fca000bf05270 */
[----:B------:R-:W-:-:S04]  /*2290*/  UMOV UR4, UR5 ;  /* 0x0000000500047c82 */ /* 0x000fc80008000000 */
[----:B------:R-:W-:Y:S05]  /*22a0*/  BRA.U UP0, `(.L_x_49) ;  /* 0xffffffe100187547 */ /* 0x000fea000b83ffff */
[----:B------:R-:W-:Y:S05]  /*22b0*/  EXIT ;  /* 0x000000000000794d */ /* 0x000fea0003800000 */
        .weak           $__internal_1_$__cuda_sm20_div_rn_f64_full
        .type           $__internal_1_$__cuda_sm20_div_rn_f64_full,@function
        .size           $__internal_1_$__cuda_sm20_div_rn_f64_full,($__internal_2_$__cuda_sm20_dsqrt_rn_f64_mediumpath_v1 - $__internal_1_$__cuda_sm20_div_rn_f64_full)
$__internal_1_$__cuda_sm20_div_rn_f64_full:
[C---:B------:R-:W-:Y:S01]  /*22c0*/  FSETP.GEU.AND P0, PT, |R19|.reuse, 1.469367938527859385e-39, PT ;  /* 0x001000001300780b */ /* 0x040fe20003f0e200 */
[----:B------:R-:W-:Y:S01]  /*22d0*/  IMAD.MOV.U32 R14, RZ, RZ, 0x1 ;  /* 0x00000001ff0e7424 */ /* 0x000fe200078e00ff */
[----:B------:R-:W-:Y:S01]  /*22e0*/  LOP3.LUT R20, R19, 0x800fffff, RZ, 0xc0, !PT ;  /* 0x800fffff13147812 */ /* 0x000fe200078ec0ff */
[----:B------:R-:W-:Y:S01]  /*22f0*/  BSSY.RECONVERGENT B1, `(.L_x_50) ;  /* 0x0000054000017945 */ /* 0x000fe20003800200 */
[C---:B------:R-:W-:Y:S02]  /*2300*/  FSETP.GEU.AND P2, PT, |R17|.reuse, 1.469367938527859385e-39, PT ;  /* 0x001000001100780b */ /* 0x040fe40003f4e200 */
[----:B------:R-:W-:Y:S01]  /*2310*/  LOP3.LUT R21, R20, 0x3ff00000, RZ, 0xfc, !PT ;  /* 0x3ff0000014157812 */ /* 0x000fe200078efcff */
[----:B------:R-:W-:Y:S01]  /*2320*/  IMAD.MOV.U32 R20, RZ, RZ, R18 ;  /* 0x000000ffff147224 */ /* 0x000fe200078e0012 */
[----:B------:R-:W-:Y:S02]  /*2330*/  LOP3.LUT R9, R17, 0x7ff00000, RZ, 0xc0, !PT ;  /* 0x7ff0000011097812 */ /* 0x000fe400078ec0ff */
[----:B------:R-:W-:-:S03]  /*2340*/  LOP3.LUT R32, R19, 0x7ff00000, RZ, 0xc0, !PT ;  /* 0x7ff0000013207812 */ /* 0x000fc600078ec0ff */
[----:B------:R-:W-:Y:S01]  /*2350*/  @!P0 DMUL R20, R18, 8.98846567431157953865e+307 ;  /* 0x7fe0000012148828 */ /* 0x000fe20000000000 */
[----:B------:R-:W-:-:S03]  /*2360*/  ISETP.GE.U32.AND P1, PT, R9, R32, PT ;  /* 0x000000200900720c */ /* 0x000fc60003f26070 */
[----:B------:R-:W-:Y:S01]  /*2370*/  @!P2 LOP3.LUT R10, R19, 0x7ff00000, RZ, 0xc0, !PT ;  /* 0x7ff00000130aa812 */ /* 0x000fe200078ec0ff */
[----:B------:R-:W-:Y:S01]  /*2380*/  @!P2 IMAD.MOV.U32 R34, RZ, RZ, RZ ;  /* 0x000000ffff22a224 */ /* 0x000fe200078e00ff */
[----:B------:R-:W0:Y:S02]  /*2390*/  MUFU.RCP64H R15, R21 ;  /* 0x00000015000f7308 */ /* 0x000e240000001800 */
[----:B------:R-:W-:Y:S01]  /*23a0*/  @!P2 ISETP.GE.U32.AND P3, PT, R9, R10, PT ;  /* 0x0000000a0900a20c */ /* 0x000fe20003f66070 */
[----:B------:R-:W-:Y:S01]  /*23b0*/  IMAD.MOV.U32 R10, RZ, RZ, 0x1ca00000 ;  /* 0x1ca00000ff0a7424 */ /* 0x000fe200078e00ff */
[----:B------:R-:W-:-:S04]  /*23c0*/  @!P0 LOP3.LUT R32, R21, 0x7ff00000, RZ, 0xc0, !PT ;  /* 0x7ff0000015208812 */ /* 0x000fc800078ec0ff */
[----:B------:R-:W-:-:S04]  /*23d0*/  @!P2 SEL R11, R10, 0x63400000, !P3 ;  /* 0x634000000a0ba807 */ /* 0x000fc80005800000 */
[----:B------:R-:W-:-:S04]  /*23e0*/  @!P2 LOP3.LUT R11, R11, 0x80000000, R17, 0xf8, !PT ;  /* 0x800000000b0ba812 */ /* 0x000fc800078ef811 */
[----:B------:R-:W-:Y:S01]  /*23f0*/  @!P2 LOP3.LUT R35, R11, 0x100000, RZ, 0xfc, !PT ;  /* 0x001000000b23a812 */ /* 0x000fe200078efcff */
[----:B0-----:R-:W-:Y:S01]  /*2400*/  DFMA R12, R14, -R20, 1 ;  /* 0x3ff000000e0c742b */ /* 0x001fe20000000814 */
[----:B------:R-:W-:-:S07]  /*2410*/  MOV R11, R9 ;  /* 0x00000009000b7202 */ /* 0x000fce0000000f00 */
[----:B------:R-:W-:-:S08]  /*2420*/  DFMA R12, R12, R12, R12 ;  /* 0x0000000c0c0c722b */ /* 0x000fd0000000000c */
[----:B------:R-:W-:Y:S01]  /*2430*/  DFMA R12, R14, R12, R14 ;  /* 0x0000000c0e0c722b */ /* 0x000fe2000000000e */
[----:B------:R-:W-:Y:S01]  /*2440*/  SEL R15, R10, 0x63400000, !P1 ;  /* 0x634000000a0f7807 */ /* 0x000fe20004800000 */
[----:B------:R-:W-:-:S03]  /*2450*/  IMAD.MOV.U32 R14, RZ, RZ, R16 ;  /* 0x000000ffff0e7224 */ /* 0x000fc600078e0010 */
[----:B------:R-:W-:-:S03]  /*2460*/  LOP3.LUT R15, R15, 0x800fffff, R17, 0xf8, !PT ;  /* 0x800fffff0f0f7812 */ /* 0x000fc600078ef811 */
[----:B------:R-:W-:-:S03]  /*2470*/  DFMA R36, R12, -R20, 1 ;  /* 0x3ff000000c24742b */ /* 0x000fc60000000814 */
[----:B------:R-:W-:-:S05]  /*2480*/  @!P2 DFMA R14, R14, 2, -R34 ;  /* 0x400000000e0ea82b */ /* 0x000fca0000000822 */
[----:B------:R-:W-:-:S05]  /*2490*/  DFMA R36, R12, R36, R12 ;  /* 0x000000240c24722b */ /* 0x000fca000000000c */
[----:B------:R-:W-:-:S03]  /*24a0*/  @!P2 LOP3.LUT R11, R15, 0x7ff00000, RZ, 0xc0, !PT ;  /* 0x7ff000000f0ba812 */ /* 0x000fc600078ec0ff */
[----:B------:R-:W-:Y:S02]  /*24b0*/  DMUL R34, R36, R14 ;  /* 0x0000000e24227228 */ /* 0x000fe40000000000 */
[----:B------:R-:W-:-:S06]  /*24c0*/  VIADD R33, R11, 0xffffffff ;  /* 0xffffffff0b217836 */ /* 0x000fcc0000000000 */
[----:B------:R-:W-:Y:S01]  /*24d0*/  DFMA R12, R34, -R20, R14 ;  /* 0x80000014220c722b */ /* 0x000fe2000000000e */
[----:B------:R-:W-:-:S07]  /*24e0*/  ISETP.GT.U32.AND P0, PT, R33, 0x7feffffe, PT ;  /* 0x7feffffe2100780c */ /* 0x000fce0003f04070 */
[----:B------:R-:W-:Y:S01]  /*24f0*/  DFMA R12, R36, R12, R34 ;  /* 0x0000000c240c722b */ /* 0x000fe20000000022 */
[----:B------:R-:W-:-:S05]  /*2500*/  VIADD R34, R32, 0xffffffff ;  /* 0xffffffff20227836 */ /* 0x000fca0000000000 */
[----:B------:R-:W-:-:S13]  /*2510*/  ISETP.GT.U32.OR P0, PT, R34, 0x7feffffe, P0 ;  /* 0x7feffffe2200780c */ /* 0x000fda0000704470 */
[----:B------:R-:W-:Y:S05]  /*2520*/  @P0 BRA `(.L_x_51) ;  /* 0x00000000006c0947 */ /* 0x000fea0003800000 */
[----:B------:R-:W-:-:S04]  /*2530*/  LOP3.LUT R16, R19, 0x7ff00000, RZ, 0xc0, !PT ;  /* 0x7ff0000013107812 */ /* 0x000fc800078ec0ff */
[CC--:B------:R-:W-:Y:S02]  /*2540*/  VIADDMNMX R11, R9.reuse, -R16.reuse, 0xb9600000, !PT ;  /* 0xb9600000090b7446 */ /* 0x0c0fe40007800910 */
[----:B------:R-:W-:Y:S02]  /*2550*/  ISETP.GE.U32.AND P0, PT, R9, R16, PT ;  /* 0x000000100900720c */ /* 0x000fe40003f06070 */
[----:B------:R-:W-:Y:S02]  /*2560*/  VIMNMX R9, PT, PT, R11, 0x46a00000, PT ;  /* 0x46a000000b097848 */ /* 0x000fe40003fe0100 */
[----:B------:R-:W-:-:S05]  /*2570*/  SEL R10, R10, 0x63400000, !P0 ;  /* 0x634000000a0a7807 */ /* 0x000fca0004000000 */
[----:B------:R-:W-:Y:S02]  /*2580*/  IMAD.IADD R9, R9, 0x1, -R10 ;  /* 0x0000000109097824 */ /* 0x000fe400078e0a0a */
[----:B------:R-:W-:Y:S02]  /*2590*/  IMAD.MOV.U32 R10, RZ, RZ, RZ ;  /* 0x000000ffff0a7224 */ /* 0x000fe400078e00ff */
[----:B------:R-:W-:-:S06]  /*25a0*/  VIADD R11, R9, 0x7fe00000 ;  /* 0x7fe00000090b7836 */ /* 0x000fcc0000000000 */
[----:B------:R-:W-:-:S10]  /*25b0*/  DMUL R34, R12, R10 ;  /* 0x0000000a0c227228 */ /* 0x000fd40000000000 */
[----:B------:R-:W-:-:S13]  /*25c0*/  FSETP.GTU.AND P0, PT, |R35|, 1.469367938527859385e-39, PT ;  /* 0x001000002300780b */ /* 0x000fda0003f0c200 */
[----:B------:R-:W-:Y:S05]  /*25d0*/  @P0 BRA `(.L_x_52) ;  /* 0x0000000000940947 */ /* 0x000fea0003800000 */
[----:B------:R-:W-:-:S06]  /*25e0*/  DFMA R14, R12, -R20, R14 ;  /* 0x800000140c0e722b */ /* 0x000fcc000000000e */
[----:B------:R-:W-:-:S04]  /*25f0*/  IMAD.MOV.U32 R14, RZ, RZ, RZ ;  /* 0x000000ffff0e7224 */ /* 0x000fc800078e00ff */
[C---:B------:R-:W-:Y:S02]  /*2600*/  FSETP.NEU.AND P0, PT, R15.reuse, RZ, PT ;  /* 0x000000ff0f00720b */ /* 0x040fe40003f0d000 */
[----:B------:R-:W-:-:S04]  /*2610*/  LOP3.LUT R19, R15, 0x80000000, R19, 0x48, !PT ;  /* 0x800000000f137812 */ /* 0x000fc800078e4813 */
[----:B------:R-:W-:-:S07]  /*2620*/  LOP3.LUT R15, R19, R11, RZ, 0xfc, !PT ;  /* 0x0000000b130f7212 */ /* 0x000fce00078efcff */
[----:B------:R-:W-:Y:S05]  /*2630*/  @!P0 BRA `(.L_x_52) ;  /* 0x00000000007c8947 */ /* 0x000fea0003800000 */
[----:B------:R-:W-:Y:S01]  /*2640*/  IMAD.MOV R11, RZ, RZ, -R9 ;  /* 0x000000ffff0b7224 */ /* 0x000fe200078e0a09 */
[----:B------:R-:W-:Y:S01]  /*2650*/  IADD3 R9, PT, PT, -R9, -0x43300000, RZ ;  /* 0xbcd0000009097810 */ /* 0x000fe20007ffe1ff */
[----:B------:R-:W-:-:S06]  /*2660*/  IMAD.MOV.U32 R10, RZ, RZ, RZ ;  /* 0x000000ffff0a7224 */ /* 0x000fcc00078e00ff */
[----:B------:R-:W-:Y:S02]  /*2670*/  DFMA R10, R34, -R10, R12 ;  /* 0x8000000a220a722b */ /* 0x000fe4000000000c */
[----:B------:R-:W-:-:S08]  /*2680*/  DMUL.RP R12, R12, R14 ;  /* 0x0000000e0c0c7228 */ /* 0x000fd00000008000 */
[----:B------:R-:W-:Y:S02]  /*2690*/  FSETP.NEU.AND P0, PT, |R11|, R9, PT ;  /* 0x000000090b00720b */ /* 0x000fe40003f0d200 */
[----:B------:R-:W-:Y:S02]  /*26a0*/  LOP3.LUT R19, R13, R19, RZ, 0x3c, !PT ;  /* 0x000000130d137212 */ /* 0x000fe400078e3cff */
[----:B------:R-:W-:Y:S02]  /*26b0*/  FSEL R34, R12, R34, !P0 ;  /* 0x000000220c227208 */ /* 0x000fe40004000000 */
[----:B------:R-:W-:Y:S01]  /*26c0*/  FSEL R35, R19, R35, !P0 ;  /* 0x0000002313237208 */ /* 0x000fe20004000000 */
[----:B------:R-:W-:Y:S06]  /*26d0*/  BRA `(.L_x_52) ;  /* 0x0000000000547947 */ /* 0x000fec0003800000 */
.L_x_51:
[----:B------:R-:W-:-:S14]  /*26e0*/  DSETP.NAN.AND P0, PT, R16, R16, PT ;  /* 0x000000101000722a */ /* 0x000fdc0003f08000 */
[----:B------:R-:W-:Y:S05]  /*26f0*/  @P0 BRA `(.L_x_53) ;  /* 0x0000000000440947 */ /* 0x000fea0003800000 */
[----:B------:R-:W-:-:S14]  /*2700*/  DSETP.NAN.AND P0, PT, R18, R18, PT ;  /* 0x000000121200722a */ /* 0x000fdc0003f08000 */
[----:B------:R-:W-:Y:S05]  /*2710*/  @P0 BRA `(.L_x_54) ;  /* 0x0000000000300947 */ /* 0x000fea0003800000 */
[----:B------:R-:W-:Y:S01]  /*2720*/  ISETP.NE.AND P0, PT, R11, R32, PT ;  /* 0x000000200b00720c */ /* 0x000fe20003f05270 */
[----:B------:R-:W-:Y:S02]  /*2730*/  IMAD.MOV.U32 R34, RZ, RZ, 0x0 ;  /* 0x00000000ff227424 */ /* 0x000fe400078e00ff */
[----:B------:R-:W-:-:S10]  /*2740*/  IMAD.MOV.U32 R35, RZ, RZ, -0x80000 ;  /* 0xfff80000ff237424 */ /* 0x000fd400078e00ff */
[----:B------:R-:W-:Y:S05]  /*2750*/  @!P0 BRA `(.L_x_52) ;  /* 0x0000000000348947 */ /* 0x000fea0003800000 */
[----:B------:R-:W-:Y:S02]  /*2760*/  ISETP.NE.AND P0, PT, R11, 0x7ff00000, PT ;  /* 0x7ff000000b00780c */ /* 0x000fe40003f05270 */
[----:B------:R-:W-:Y:S02]  /*2770*/  LOP3.LUT R35, R17, 0x80000000, R19, 0x48, !PT ;  /* 0x8000000011237812 */ /* 0x000fe400078e4813 */
[----:B------:R-:W-:-:S13]  /*2780*/  ISETP.EQ.OR P0, PT, R32, RZ, !P0 ;  /* 0x000000ff2000720c */ /* 0x000fda0004702670 */
[----:B------:R-:W-:Y:S01]  /*2790*/  @P0 LOP3.LUT R9, R35, 0x7ff00000, RZ, 0xfc, !PT ;  /* 0x7ff0000023090812 */ /* 0x000fe200078efcff */
[----:B------:R-:W-:Y:S02]  /*27a0*/  @!P0 IMAD.MOV.U32 R34, RZ, RZ, RZ ;  /* 0x000000ffff228224 */ /* 0x000fe400078e00ff */
[----:B------:R-:W-:Y:S02]  /*27b0*/  @P0 IMAD.MOV.U32 R34, RZ, RZ, RZ ;  /* 0x000000ffff220224 */ /* 0x000fe400078e00ff */
[----:B------:R-:W-:Y:S01]  /*27c0*/  @P0 IMAD.MOV.U32 R35, RZ, RZ, R9 ;  /* 0x000000ffff230224 */ /* 0x000fe200078e0009 */
[----:B------:R-:W-:Y:S06]  /*27d0*/  BRA `(.L_x_52) ;  /* 0x0000000000147947 */ /* 0x000fec0003800000 */
.L_x_54:
[----:B------:R-:W-:Y:S01]  /*27e0*/  LOP3.LUT R35, R19, 0x80000, RZ, 0xfc, !PT ;  /* 0x0008000013237812 */ /* 0x000fe200078efcff */
[----:B------:R-:W-:Y:S01]  /*27f0*/  IMAD.MOV.U32 R34, RZ, RZ, R18 ;  /* 0x000000ffff227224 */ /* 0x000fe200078e0012 */
[----:B------:R-:W-:Y:S06]  /*2800*/  BRA `(.L_x_52) ;  /* 0x0000000000087947 */ /* 0x000fec0003800000 */
.L_x_53:
[----:B------:R-:W-:Y:S01]  /*2810*/  LOP3.LUT R35, R17, 0x80000, RZ, 0xfc, !PT ;  /* 0x0008000011237812 */ /* 0x000fe200078efcff */
[----:B------:R-:W-:-:S07]  /*2820*/  IMAD.MOV.U32 R34, RZ, RZ, R16 ;  /* 0x000000ffff227224 */ /* 0x000fce00078e0010 */
.L_x_52:
[----:B------:R-:W-:Y:S05]  /*2830*/  BSYNC.RECONVERGENT B1 ;  /* 0x0000000000017941 */ /* 0x000fea0003800200 */
.L_x_50:
[----:B------:R-:W-:Y:S02]  /*2840*/  IMAD.MOV.U32 R10, RZ, RZ, R0 ;  /* 0x000000ffff0a7224 */ /* 0x000fe400078e0000 */
[----:B------:R-:W-:Y:S02]  /*2850*/  IMAD.MOV.U32 R11, RZ, RZ, 0x0 ;  /* 0x00000000ff0b7424 */ /* 0x000fe400078e00ff */
[----:B------:R-:W-:Y:S02]  /*2860*/  IMAD.MOV.U32 R12, RZ, RZ, R34 ;  /* 0x000000ffff0c7224 */ /* 0x000fe400078e0022 */
[----:B------:R-:W-:Y:S01]  /*2870*/  IMAD.MOV.U32 R13, RZ, RZ, R35 ;  /* 0x000000ffff0d7224 */ /* 0x000fe200078e0023 */
[----:B------:R-:W-:Y:S06]  /*2880*/  RET.REL.NODEC R10 `(_Z25cuda_legendre_eval_kerneliPKdPdi) ;  /* 0xffffffd40adc7950 */ /* 0x000fec0003c3ffff */
        .weak           $__internal_2_$__cuda_sm20_dsqrt_rn_f64_mediumpath_v1
        .type           $__internal_2_$__cuda_sm20_dsqrt_rn_f64_mediumpath_v1,@function
        .size           $__internal_2_$__cuda_sm20_dsqrt_rn_f64_mediumpath_v1,($_Z25cuda_legendre_eval_kerneliPKdPdi$__internal_accurate_pow - $__internal_2_$__cuda_sm20_dsqrt_rn_f64_mediumpath_v1)
$__internal_2_$__cuda_sm20_dsqrt_rn_f64_mediumpath_v1:
[----:B------:R-:W-:Y:S01]  /*2890*/  ISETP.GE.U32.AND P0, PT, R6, -0x3400000, PT ;  /* 0xfcc000000600780c */ /* 0x000fe20003f06070 */
[----:B------:R-:W-:Y:S01]  /*28a0*/  BSSY.RECONVERGENT B1, `(.L_x_55) ;  /* 0x0000026000017945 */ /* 0x000fe20003800200 */
[----:B------:R-:W-:Y:S01]  /*28b0*/  MOV R9, R15 ;  /* 0x0000000f00097202 */ /* 0x000fe20000000f00 */
[----:B------:R-:W-:Y:S02]  /*28c0*/  IMAD.MOV.U32 R6, RZ, RZ, R28 ;  /* 0x000000ffff067224 */ /* 0x000fe400078e001c */
[----:B------:R-:W-:-:S08]  /*28d0*/  IMAD.MOV.U32 R7, RZ, RZ, R29 ;  /* 0x000000ffff077224 */ /* 0x000fd000078e001d */
[----:B------:R-:W-:Y:S05]  /*28e0*/  @!P0 BRA `(.L_x_56) ;  /* 0x0000000000208947 */ /* 0x000fea0003800000 */
[----:B------:R-:W-:-:S10]  /*28f0*/  DFMA.RM R8, R12, R8, R10 ;  /* 0x000000080c08722b */ /* 0x000fd4000000400a */
[----:B------:R-:W-:-:S05]  /*2900*/  IADD3 R10, P0, PT, R8, 0x1, RZ ;  /* 0x00000001080a7810 */ /* 0x000fca0007f1e0ff */
[----:B------:R-:W-:-:S06]  /*2910*/  IMAD.X R11, RZ, RZ, R9, P0 ;  /* 0x000000ffff0b7224 */ /* 0x000fcc00000e0609 */
[----:B------:R-:W-:-:S08]  /*2920*/  DFMA.RP R6, -R8, R10, R6 ;  /* 0x0000000a0806722b */ /* 0x000fd00000008106 */
[----:B------:R-:W-:-:S06]  /*2930*/  DSETP.GT.AND P0, PT, R6, RZ, PT ;  /* 0x000000ff0600722a */ /* 0x000fcc0003f04000 */
[----:B------:R-:W-:Y:S02]  /*2940*/  FSEL R8, R10, R8, P0 ;  /* 0x000000080a087208 */ /* 0x000fe40000000000 */
[----:B------:R-:W-:Y:S01]  /*2950*/  FSEL R9, R11, R9, P0 ;  /* 0x000000090b097208 */ /* 0x000fe20000000000 */
[----:B------:R-:W-:Y:S06]  /*2960*/  BRA `(.L_x_57) ;  /* 0x0000000000647947 */ /* 0x000fec0003800000 */
.L_x_56:
[----:B------:R-:W-:-:S14]  /*2970*/  DSETP.NE.AND P0, PT, R6, RZ, PT ;  /* 0x000000ff0600722a */ /* 0x000fdc0003f05000 */
[----:B------:R-:W-:Y:S05]  /*2980*/  @!P0 BRA `(.L_x_58) ;  /* 0x0000000000588947 */ /* 0x000fea0003800000 */
[----:B------:R-:W-:-:S13]  /*2990*/  ISETP.GE.AND P0, PT, R7, RZ, PT ;  /* 0x000000ff0700720c */ /* 0x000fda0003f06270 */
[----:B------:R-:W-:Y:S02]  /*29a0*/  @!P0 IMAD.MOV.U32 R8, RZ, RZ, 0x0 ;  /* 0x00000000ff088424 */ /* 0x000fe400078e00ff */
[----:B------:R-:W-:Y:S01]  /*29b0*/  @!P0 IMAD.MOV.U32 R9, RZ, RZ, -0x80000 ;  /* 0xfff80000ff098424 */ /* 0x000fe200078e00ff */
[----:B------:R-:W-:Y:S06]  /*29c0*/  @!P0 BRA `(.L_x_57) ;  /* 0x00000000004c8947 */ /* 0x000fec0003800000 */
[----:B------:R-:W-:-:S13]  /*29d0*/  ISETP.GT.AND P0, PT, R7, 0x7fefffff, PT ;  /* 0x7fefffff0700780c */ /* 0x000fda0003f04270 */
[----:B------:R-:W-:Y:S05]  /*29e0*/  @P0 BRA `(.L_x_58) ;  /* 0x0000000000400947 */ /* 0x000fea0003800000 */
[----:B------:R-:W-:Y:S01]  /*29f0*/  DMUL R6, R6, 8.11296384146066816958e+31 ;  /* 0x4690000006067828 */ /* 0x000fe20000000000 */
[----:B------:R-:W-:Y:S02]  /*2a00*/  IMAD.MOV.U32 R8, RZ, RZ, RZ ;  /* 0x000000ffff087224 */ /* 0x000fe400078e00ff */
[----:B------:R-:W-:Y:S02]  /*2a10*/  IMAD.MOV.U32 R12, RZ, RZ, 0x0 ;  /* 0x00000000ff0c7424 */ /* 0x000fe400078e00ff */
[----:B------:R-:W-:Y:S01]  /*2a20*/  IMAD.MOV.U32 R13, RZ, RZ, 0x3fd80000 ;  /* 0x3fd80000ff0d7424 */ /* 0x000fe200078e00ff */
[----:B------:R-:W0:Y:S02]  /*2a30*/  MUFU.RSQ64H R9, R7 ;  /* 0x0000000700097308 */ /* 0x000e240000001c00 */
[----:B0-----:R-:W-:-:S08]  /*2a40*/  DMUL R10, R8, R8 ;  /* 0x00000008080a7228 */ /* 0x001fd00000000000 */
[----:B------:R-:W-:-:S08]  /*2a50*/  DFMA R10, R6, -R10, 1 ;  /* 0x3ff00000060a742b */ /* 0x000fd0000000080a */
[----:B------:R-:W-:Y:S02]  /*2a60*/  DFMA R12, R10, R12, 0.5 ;  /* 0x3fe000000a0c742b */ /* 0x000fe4000000000c */
[----:B------:R-:W-:-:S08]  /*2a70*/  DMUL R10, R8, R10 ;  /* 0x0000000a080a7228 */ /* 0x000fd00000000000 */
[----:B------:R-:W-:-:S08]  /*2a80*/  DFMA R10, R12, R10, R8 ;  /* 0x0000000a0c0a722b */ /* 0x000fd00000000008 */
[----:B------:R-:W-:Y:S02]  /*2a90*/  DMUL R8, R6, R10 ;  /* 0x0000000a06087228 */ /* 0x000fe40000000000 */
[----:B------:R-:W-:-:S06]  /*2aa0*/  VIADD R11, R11, 0xfff00000 ;  /* 0xfff000000b0b7836 */ /* 0x000fcc0000000000 */
[----:B------:R-:W-:-:S08]  /*2ab0*/  DFMA R12, R8, -R8, R6 ;  /* 0x80000008080c722b */ /* 0x000fd00000000006 */
[----:B------:R-:W-:-:S10]  /*2ac0*/  DFMA R8, R10, R12, R8 ;  /* 0x0000000c0a08722b */ /* 0x000fd40000000008 */
[----:B------:R-:W-:Y:S01]  /*2ad0*/  VIADD R9, R9, 0xfcb00000 ;  /* 0xfcb0000009097836 */ /* 0x000fe20000000000 */
[----:B------:R-:W-:Y:S06]  /*2ae0*/  BRA `(.L_x_57) ;  /* 0x0000000000047947 */ /* 0x000fec0003800000 */
.L_x_58:
[----:B------:R-:W-:-:S11]  /*2af0*/  DADD R8, R6, R6 ;  /* 0x0000000006087229 */ /* 0x000fd60000000006 */
.L_x_57:
[----:B------:R-:W-:Y:S05]  /*2b00*/  BSYNC.RECONVERGENT B1 ;  /* 0x0000000000017941 */ /* 0x000fea0003800200 */
.L_x_55:
[----:B------:R-:W-:Y:S02]  /*2b10*/  IMAD.MOV.U32 R3, RZ, RZ, 0x0 ;  /* 0x00000000ff037424 */ /* 0x000fe400078e00ff */
[----:B------:R-:W-:Y:S02]  /*2b20*/  IMAD.MOV.U32 R26, RZ, RZ, R8 ;  /* 0x000000ffff1a7224 */ /* 0x000fe400078e0008 */
[----:B------:R-:W-:Y:S01]  /*2b30*/  IMAD.MOV.U32 R27, RZ, RZ, R9 ;  /* 0x000000ffff1b7224 */ /* 0x000fe200078e0009 */
[----:B------:R-:W-:Y:S06]  /*2b40*/  RET.REL.NODEC R2 `(_Z25cuda_legendre_eval_kerneliPKdPdi) ;  /* 0xffffffd4022c7950 */ /* 0x000fec0003c3ffff */
        .type           $_Z25cuda_legendre_eval_kerneliPKdPdi$__internal_accurate_pow,@function
        .size           $_Z25cuda_legendre_eval_kerneliPKdPdi$__internal_accurate_pow,(.L_x_209 - $_Z25cuda_legendre_eval_kerneliPKdPdi$__internal_accurate_pow)
$_Z25cuda_legendre_eval_kerneliPKdPdi$__internal_accurate_pow:
[----:B------:R-:W-:Y:S01]  /*2b50*/  ISETP.GT.U32.AND P0, PT, R35, 0xfffff, PT ;  /* 0x000fffff2300780c */ /* 0x000fe20003f04070 */
[----:B------:R-:W-:Y:S01]  /*2b60*/  IMAD.MOV.U32 R2, RZ, RZ, R35 ;  /* 0x000000ffff027224 */ /* 0x000fe200078e0023 */
[----:B------:R-:W-:Y:S01]  /*2b70*/  MOV R14, RZ ;  /* 0x000000ff000e7202 */ /* 0x000fe20000000f00 */
[----:B------:R-:W-:Y:S01]  /*2b80*/  IMAD.MOV.U32 R12, RZ, RZ, R34 ;  /* 0x000000ffff0c7224 */ /* 0x000fe200078e0022 */
[----:B------:R-:W-:Y:S01]  /*2b90*/  UMOV UR16, 0x7d2cafe2 ;  /* 0x7d2cafe200107882 */ /* 0x000fe20000000000 */
[----:B------:R-:W-:Y:S01]  /*2ba0*/  IMAD.MOV.U32 R10, RZ, RZ, 0x41ad3b5a ;  /* 0x41ad3b5aff0a7424 */ /* 0x000fe200078e00ff */
[----:B------:R-:W-:Y:S01]  /*2bb0*/  UMOV UR17, 0x3eb0f5ff ;  /* 0x3eb0f5ff00117882 */ /* 0x000fe20000000000 */
[----:B------:R-:W-:Y:S01]  /*2bc0*/  IMAD.MOV.U32 R11, RZ, RZ, 0x3ed0f5d2 ;  /* 0x3ed0f5d2ff0b7424 */ /* 0x000fe200078e00ff */
[----:B------:R-:W-:Y:S01]  /*2bd0*/  UMOV UR18, 0xfefa39ef ;  /* 0xfefa39ef00127882 */ /* 0x000fe20000000000 */
[----:B------:R-:W-:Y:S01]  /*2be0*/  UMOV UR19, 0x3fe62e42 ;  /* 0x3fe62e4200137882 */ /* 0x000fe20000000000 */
[----:B------:R-:W-:-:S03]  /*2bf0*/  ULOP3.LUT UR5, UR11, 0xff0fffff, URZ, 0xc0, !UPT ;  /* 0xff0fffff0b057892 */ /* 0x000fc6000f8ec0ff */
[----:B------:R-:W-:Y:S01]  /*2c00*/  @!P0 DMUL R32, R34, 1.80143985094819840000e+16 ;  /* 0x4350000022208828 */ /* 0x000fe20000000000 */
[----:B------:R-:W-:-:S09]  /*2c10*/  SHF.R.U32.HI R35, RZ, 0x14, R35 ;  /* 0x00000014ff237819 */ /* 0x000fd20000011623 */
[----:B------:R-:W-:Y:S01]  /*2c20*/  @!P0 IMAD.MOV.U32 R2, RZ, RZ, R33 ;  /* 0x000000ffff028224 */ /* 0x000fe200078e0021 */
[----:B------:R-:W-:Y:S01]  /*2c30*/  @!P0 LEA.HI R35, R33, 0xffffffca, RZ, 0xc ;  /* 0xffffffca21238811 */ /* 0x000fe200078f60ff */
[----:B------:R-:W-:-:S03]  /*2c40*/  @!P0 IMAD.MOV.U32 R12, RZ, RZ, R32 ;  /* 0x000000ffff0c8224 */ /* 0x000fc600078e0020 */
[----:B------:R-:W-:-:S04]  /*2c50*/  LOP3.LUT R2, R2, 0x800fffff, RZ, 0xc0, !PT ;  /* 0x800fffff02027812 */ /* 0x000fc800078ec0ff */
[----:B------:R-:W-:-:S04]  /*2c60*/  LOP3.LUT R13, R2, 0x3ff00000, RZ, 0xfc, !PT ;  /* 0x3ff00000020d7812 */ /* 0x000fc800078efcff */
[----:B------:R-:W-:-:S13]  /*2c70*/  ISETP.GE.U32.AND P3, PT, R13, 0x3ff6a09f, PT ;  /* 0x3ff6a09f0d00780c */ /* 0x000fda0003f66070 */
[----:B------:R-:W-:-:S04]  /*2c80*/  @P3 VIADD R3, R13, 0xfff00000 ;  /* 0xfff000000d033836 */ /* 0x000fc80000000000 */
[----:B------:R-:W-:-:S06]  /*2c90*/  @P3 IMAD.MOV.U32 R13, RZ, RZ, R3 ;  /* 0x000000ffff0d3224 */ /* 0x000fcc00078e0003 */
[C---:B------:R-:W-:Y:S02]  /*2ca0*/  DADD R8, R12.reuse, 1 ;  /* 0x3ff000000c087429 */ /* 0x040fe40000000000 */
[----:B------:R-:W-:-:S04]  /*2cb0*/  DADD R12, R12, -1 ;  /* 0xbff000000c0c7429 */ /* 0x000fc80000000000 */
[----:B------:R-:W0:Y:S02]  /*2cc0*/  MUFU.RCP64H R15, R9 ;  /* 0x00000009000f7308 */ /* 0x000e240000001800 */
[----:B0-----:R-:W-:-:S08]  /*2cd0*/  DFMA R2, -R8, R14, 1 ;  /* 0x3ff000000802742b */ /* 0x001fd0000000010e */
[----:B------:R-:W-:-:S08]  /*2ce0*/  DFMA R2, R2, R2, R2 ;  /* 0x000000020202722b */ /* 0x000fd00000000002 */
[----:B------:R-:W-:-:S08]  /*2cf0*/  DFMA R14, R14, R2, R14 ;  /* 0x000000020e0e722b */ /* 0x000fd0000000000e */
[----:B------:R-:W-:-:S08]  /*2d00*/  DMUL R2, R12, R14 ;  /* 0x0000000e0c027228 */ /* 0x000fd00000000000 */
[----:B------:R-:W-:-:S08]  /*2d10*/  DFMA R2, R12, R14, R2 ;  /* 0x0000000e0c02722b */ /* 0x000fd00000000002 */
[----:B------:R-:W-:-:S08]  /*2d20*/  DMUL R16, R2, R2 ;  /* 0x0000000202107228 */ /* 0x000fd00000000000 */
[----:B------:R-:W-:Y:S01]  /*2d30*/  DFMA R8, R16, UR16, R10 ;  /* 0x0000001010087c2b */ /* 0x000fe2000800000a */
[----:B------:R-:W-:Y:S01]  /*2d40*/  UMOV UR16, 0x75488a3f ;  /* 0x75488a3f00107882 */ /* 0x000fe20000000000 */
[----:B------:R-:W-:Y:S01]  /*2d50*/  UMOV UR17, 0x3ef3b20a ;  /* 0x3ef3b20a00117882 */ /* 0x000fe20000000000 */
[----:B------:R-:W-:-:S05]  /*2d60*/  DADD R10, R12, -R2 ;  /* 0x000000000c0a7229 */ /* 0x000fca0000000802 */
[----:B------:R-:W-:Y:S01]  /*2d70*/  DFMA R8, R16, R8, UR16 ;  /* 0x0000001010087e2b */ /* 0x000fe20008000008 */
[----:B------:R-:W-:Y:S01]  /*2d80*/  UMOV UR16, 0xe4faecd5 ;  /* 0xe4faecd500107882 */ /* 0x000fe20000000000 */
[----:B------:R-:W-:Y:S01]  /*2d90*/  UMOV UR17, 0x3f1745cd ;  /* 0x3f1745cd00117882 */ /* 0x000fe20000000000 */
[----:B------:R-:W-:Y:S02]  /*2da0*/  DADD R22, R10, R10 ;  /* 0x000000000a167229 */ /* 0x000fe4000000000a */
[----:B------:R-:W-:-:S03]  /*2db0*/  DMUL R10, R2, R2 ;  /* 0x00000002020a7228 */ /* 0x000fc60000000000 */
[----:B------:R-:W-:Y:S01]  /*2dc0*/  DFMA R8, R16, R8, UR16 ;  /* 0x0000001010087e2b */ /* 0x000fe20008000008 */
[----:B------:R-:W-:Y:S01]  /*2dd0*/  UMOV UR16, 0x258a578b ;  /* 0x258a578b00107882 */ /* 0x000fe20000000000 */
[----:B------:R-:W-:Y:S01]  /*2de0*/  UMOV UR17, 0x3f3c71c7 ;  /* 0x3f3c71c700117882 */ /* 0x000fe20000000000 */
[----:B------:R-:W-:Y:S02]  /*2df0*/  DFMA R22, R12, -R2, R22 ;  /* 0x800000020c16722b */ /* 0x000fe40000000016 */
[----:B------:R-:W-:-:S03]  /*2e00*/  DMUL R12, R2, R10 ;  /* 0x0000000a020c7228 */ /* 0x000fc60000000000 */
[----:B------:R-:W-:Y:S01]  /*2e10*/  DFMA R8, R16, R8, UR16 ;  /* 0x0000001010087e2b */ /* 0x000fe20008000008 */
[----:B------:R-:W-:Y:S01]  /*2e20*/  UMOV UR16, 0x9242b910 ;  /* 0x9242b91000107882 */ /* 0x000fe20000000000 */
[----:B------:R-:W-:Y:S01]  /*2e30*/  UMOV UR17, 0x3f624924 ;  /* 0x3f62492400117882 */ /* 0x000fe20000000000 */
[----:B------:R-:W-:-:S05]  /*2e40*/  DMUL R14, R14, R22 ;  /* 0x000000160e0e7228 */ /* 0x000fca0000000000 */
[----:B------:R-:W-:Y:S01]  /*2e50*/  DFMA R8, R16, R8, UR16 ;  /* 0x0000001010087e2b */ /* 0x000fe20008000008 */
[----:B------:R-:W-:Y:S01]  /*2e60*/  UMOV UR16, 0x99999dfb ;  /* 0x99999dfb00107882 */ /* 0x000fe20000000000 */
[----:B------:R-:W-:-:S03]  /*2e70*/  UMOV UR17, 0x3f899999 ;  /* 0x3f89999900117882 */ /* 0x000fc60000000000 */
[----:B------:R-:W-:Y:S02]  /*2e80*/  VIADD R23, R15, 0x100000 ;  /* 0x001000000f177836 */ /* 0x000fe40000000000 */
[----:B------:R-:W-:Y:S01]  /*2e90*/  IMAD.MOV.U32 R22, RZ, RZ, R14 ;  /* 0x000000ffff167224 */ /* 0x000fe200078e000e */
[----:B------:R-:W-:Y:S01]  /*2ea0*/  DFMA R18, R16, R8, UR16 ;  /* 0x0000001010127e2b */ /* 0x000fe20008000008 */
[----:B------:R-:W-:Y:S01]  /*2eb0*/  UMOV UR16, 0x55555555 ;  /* 0x5555555500107882 */ /* 0x000fe20000000000 */
[----:B------:R-:W-:-:S06]  /*2ec0*/  UMOV UR17, 0x3fb55555 ;  /* 0x3fb5555500117882 */ /* 0x000fcc0000000000 */
[----:B------:R-:W-:-:S08]  /*2ed0*/  DFMA R8, R16, R18, UR16 ;  /* 0x0000001010087e2b */ /* 0x000fd00008000012 */
[----:B------:R-:W-:Y:S01]  /*2ee0*/  DADD R20, -R8, UR16 ;  /* 0x0000001008147e29 */ /* 0x000fe20008000100 */
[----:B------:R-:W-:Y:S01]  /*2ef0*/  UMOV UR16, 0xb9e7b0 ;  /* 0x00b9e7b000107882 */ /* 0x000fe20000000000 */
[----:B------:R-:W-:-:S06]  /*2f00*/  UMOV UR17, 0x3c46a4cb ;  /* 0x3c46a4cb00117882 */ /* 0x000fcc0000000000 */
[----:B------:R-:W-:Y:S02]  /*2f10*/  DFMA R16, R16, R18, R20 ;  /* 0x000000121010722b */ /* 0x000fe40000000014 */
[C---:B------:R-:W-:Y:S02]  /*2f20*/  DFMA R18, R2.reuse, R10, -R12 ;  /* 0x0000000a0212722b */ /* 0x040fe4000000080c */
[----:B------:R-:W-:-:S04]  /*2f30*/  DFMA R20, R2, R2, -R10 ;  /* 0x000000020214722b */ /* 0x000fc8000000080a */
[----:B------:R-:W-:Y:S01]  /*2f40*/  DADD R16, R16, -UR16 ;  /* 0x8000001010107e29 */ /* 0x000fe20008000000 */
[----:B------:R-:W-:Y:S01]  /*2f50*/  UMOV UR16, 0x80000000 ;  /* 0x8000000000107882 */ /* 0x000fe20000000000 */
[----:B------:R-:W-:Y:S01]  /*2f60*/  DFMA R18, R14, R10, R18 ;  /* 0x0000000a0e12722b */ /* 0x000fe20000000012 */
[----:B------:R-:W-:Y:S01]  /*2f70*/  UMOV UR17, 0x43300000 ;  /* 0x4330000000117882 */ /* 0x000fe20000000000 */
[----:B------:R-:W-:-:S04]  /*2f80*/  DFMA R20, R2, R22, R20 ;  /* 0x000000160214722b */ /* 0x000fc80000000014 */
[----:B------:R-:W-:-:S04]  /*2f90*/  DADD R24, R8, R16 ;  /* 0x0000000008187229 */ /* 0x000fc80000000010 */
[----:B------:R-:W-:-:S04]  /*2fa0*/  DFMA R18, R2, R20, R18 ;  /* 0x000000140212722b */ /* 0x000fc80000000012 */
[----:B------:R-:W-:Y:S02]  /*2fb0*/  DMUL R10, R24, R12 ;  /* 0x0000000c180a7228 */ /* 0x000fe40000000000 */
[----:B------:R-:W-:-:S06]  /*2fc0*/  DADD R20, R8, -R24 ;  /* 0x0000000008147229 */ /* 0x000fcc0000000818 */
[----:B------:R-:W-:Y:S02]  /*2fd0*/  DFMA R8, R24, R12, -R10 ;  /* 0x0000000c1808722b */ /* 0x000fe4000000080a */
[----:B------:R-:W-:-:S06]  /*2fe0*/  DADD R20, R16, R20 ;  /* 0x0000000010147229 */ /* 0x000fcc0000000014 */
[----:B------:R-:W-:-:S08]  /*2ff0*/  DFMA R8, R24, R18, R8 ;  /* 0x000000121808722b */ /* 0x000fd00000000008 */
[----:B------:R-:W-:-:S08]  /*3000*/  DFMA R20, R20, R12, R8 ;  /* 0x0000000c1414722b */ /* 0x000fd00000000008 */
[----:B------:R-:W-:-:S08]  /*3010*/  DADD R12, R10, R20 ;  /* 0x000000000a0c7229 */ /* 0x000fd00000000014 */
[--C-:B------:R-:W-:Y:S02]  /*3020*/  DADD R8, R2, R12.reuse ;  /* 0x0000000002087229 */ /* 0x100fe4000000000c */
[----:B------:R-:W-:-:S06]  /*3030*/  DADD R10, R10, -R12 ;  /* 0x000000000a0a7229 */ /* 0x000fcc000000080c */
[----:B------:R-:W-:Y:S02]  /*3040*/  DADD R2, R2, -R8 ;  /* 0x0000000002027229 */ /* 0x000fe40000000808 */
[----:B------:R-:W-:-:S06]  /*3050*/  DADD R10, R20, R10 ;  /* 0x00000000140a7229 */ /* 0x000fcc000000000a */
[----:B------:R-:W-:-:S08]  /*3060*/  DADD R2, R12, R2 ;  /* 0x000000000c027229 */ /* 0x000fd00000000002 */
[----:B------:R-:W-:Y:S01]  /*3070*/  DADD R2, R10, R2 ;  /* 0x000000000a027229 */ /* 0x000fe20000000002 */
[C---:B------:R-:W-:Y:S02]  /*3080*/  VIADD R10, R35.reuse, 0xfffffc01 ;  /* 0xfffffc01230a7836 */ /* 0x040fe40000000000 */
[----:B------:R-:W-:-:S05]  /*3090*/  @P3 VIADD R10, R35, 0xfffffc02 ;  /* 0xfffffc02230a3836 */ /* 0x000fca0000000000 */
[----:B------:R-:W-:Y:S01]  /*30a0*/  DADD R14, R14, R2 ;  /* 0x000000000e0e7229 */ /* 0x000fe20000000002 */
[----:B------:R-:W-:Y:S01]  /*30b0*/  LOP3.LUT R2, R10, 0x80000000, RZ, 0x3c, !PT ;  /* 0x800000000a027812 */ /* 0x000fe200078e3cff */
[----:B------:R-:W-:-:S06]  /*30c0*/  IMAD.MOV.U32 R3, RZ, RZ, 0x43300000 ;  /* 0x43300000ff037424 */ /* 0x000fcc00078e00ff */
[----:B------:R-:W-:Y:S02]  /*30d0*/  DADD R10, R8, R14 ;  /* 0x00000000080a7229 */ /* 0x000fe4000000000e */
[----:B------:R-:W-:Y:S01]  /*30e0*/  DADD R12, R2, -UR16 ;  /* 0x80000010020c7e29 */ /* 0x000fe20008000000 */
[----:B------:R-:W-:Y:S01]  /*30f0*/  UMOV UR16, 0xfefa39ef ;  /* 0xfefa39ef00107882 */ /* 0x000fe20000000000 */
[----:B------:R-:W-:-:S04]  /*3100*/  UMOV UR17, 0x3fe62e42 ;  /* 0x3fe62e4200117882 */ /* 0x000fc80000000000 */
[--C-:B------:R-:W-:Y:S02]  /*3110*/  DADD R8, R8, -R10.reuse ;  /* 0x0000000008087229 */ /* 0x100fe4000000080a */
[----:B------:R-:W-:Y:S01]  /*3120*/  DFMA R2, R12, UR16, R10 ;  /* 0x000000100c027c2b */ /* 0x000fe2000800000a */
[----:B------:R-:W-:Y:S01]  /*3130*/  UMOV UR16, 0x3b39803f ;  /* 0x3b39803f00107882 */ /* 0x000fe20000000000 */
[----:B------:R-:W-:-:S04]  /*3140*/  UMOV UR17, 0x3c7abc9e ;  /* 0x3c7abc9e00117882 */ /* 0x000fc80000000000 */
[----:B------:R-:W-:Y:S02]  /*3150*/  DADD R8, R14, R8 ;  /* 0x000000000e087229 */ /* 0x000fe40000000008 */
[----:B------:R-:W-:-:S08]  /*3160*/  DFMA R16, R12, -UR18, R2 ;  /* 0x800000120c107c2b */ /* 0x000fd00008000002 */
[----:B------:R-:W-:-:S08]  /*3170*/  DADD R16, -R10, R16 ;  /* 0x000000000a107229 */ /* 0x000fd00000000110 */
[----:B------:R-:W-:-:S08]  /*3180*/  DADD R8, R8, -R16 ;  /* 0x0000000008087229 */ /* 0x000fd00000000810 */
[----:B------:R-:W-:Y:S01]  /*3190*/  DFMA R8, R12, UR16, R8 ;  /* 0x000000100c087c2b */ /* 0x000fe20008000008 */
[----:B------:R-:W-:-:S04]  /*31a0*/  USHF.L.U32 UR16, UR11, 0x1, URZ ;  /* 0x000000010b107899 */ /* 0x000fc800080006ff */
[----:B------:R-:W-:-:S03]  /*31b0*/  UISETP.GT.U32.AND UP1, UPT, UR16, -0x2000001, UPT ;  /* 0xfdffffff1000788c */ /* 0x000fc6000bf24070 */
[----:B------:R-:W-:Y:S01]  /*31c0*/  DADD R10, R2, R8 ;  /* 0x00000000020a7229 */ /* 0x000fe20000000008 */
[----:B------:R-:W-:-:S07]  /*31d0*/  USEL UR11, UR5, UR11, UP1 ;  /* 0x0000000b050b7287 */ /* 0x000fce0008800000 */
[----:B------:R-:W-:Y:S02]  /*31e0*/  DADD R12, R2, -R10 ;  /* 0x00000000020c7229 */ /* 0x000fe4000000080a */
[----:B------:R-:W-:-:S06]  /*31f0*/  DMUL R2, R10, UR10 ;  /* 0x0000000a0a027c28 */ /* 0x000fcc0008000000 */
[----:B------:R-:W-:Y:S02]  /*3200*/  DADD R12, R8, R12 ;  /* 0x00000000080c7229 */ /* 0x000fe4000000000c */
[----:B------:R-:W-:-:S08]  /*3210*/  DFMA R10, R10, UR10, -R2 ;  /* 0x0000000a0a0a7c2b */ /* 0x000fd00008000802 */
[----:B------:R-:W-:Y:S01]  /*3220*/  DFMA R12, R12, UR10, R10 ;  /* 0x0000000a0c0c7c2b */ /* 0x000fe2000800000a */
[----:B------:R-:W-:Y:S01]  /*3230*/  UMOV UR10, 0x3b39803f ;  /* 0x3b39803f000a7882 */ /* 0x000fe20000000000 */
[----:B------:R-:W-:Y:S01]  /*3240*/  IMAD.MOV.U32 R10, RZ, RZ, 0x652b82fe ;  /* 0x652b82feff0a7424 */ /* 0x000fe200078e00ff */
[----:B------:R-:W-:Y:S01]  /*3250*/  UMOV UR11, 0x3c7abc9e ;  /* 0x3c7abc9e000b7882 */ /* 0x000fe20000000000 */
[----:B------:R-:W-:-:S04]  /*3260*/  IMAD.MOV.U32 R11, RZ, RZ, 0x3ff71547 ;  /* 0x3ff71547ff0b7424 */ /* 0x000fc800078e00ff */
[----:B------:R-:W-:-:S08]  /*3270*/  DADD R8, R2, R12 ;  /* 0x0000000002087229 */ /* 0x000fd0000000000c */
[----:B------:R-:W-:Y:S02]  /*3280*/  DFMA R10, R8, R10, 6.75539944105574400000e+15 ;  /* 0x43380000080a742b */ /* 0x000fe4000000000a */
[----:B------:R-:W-:Y:S01]  /*3290*/  FSETP.GEU.AND P0, PT, |R9|, 4.1917929649353027344, PT ;  /* 0x4086232b0900780b */ /* 0x000fe20003f0e200 */
[----:B------:R-:W-:-:S05]  /*32a0*/  DADD R2, R2, -R8 ;  /* 0x0000000002027229 */ /* 0x000fca0000000808 */
[----:B------:R-:W-:-:S03]  /*32b0*/  DADD R14, R10, -6.75539944105574400000e+15 ;  /* 0xc33800000a0e7429 */ /* 0x000fc60000000000 */
[----:B------:R-:W-:-:S05]  /*32c0*/  DADD R12, R12, R2 ;  /* 0x000000000c0c7229 */ /* 0x000fca0000000002 */
[----:B------:R-:W-:-:S08]  /*32d0*/  DFMA R16, R14, -UR18, R8 ;  /* 0x800000120e107c2b */ /* 0x000fd00008000008 */
[----:B------:R-:W-:Y:S01]  /*32e0*/  DFMA R14, R14, -UR10, R16 ;  /* 0x8000000a0e0e7c2b */ /* 0x000fe20008000010 */
[----:B------:R-:W-:Y:S01]  /*32f0*/  UMOV UR10, 0x69ce2bdf ;  /* 0x69ce2bdf000a7882 */ /* 0x000fe20000000000 */
[----:B------:R-:W-:Y:S01]  /*3300*/  IMAD.MOV.U32 R16, RZ, RZ, -0x35dec16 ;  /* 0xfca213eaff107424 */ /* 0x000fe200078e00ff */
[----:B------:R-:W-:Y:S01]  /*3310*/  UMOV UR11, 0x3e5ade15 ;  /* 0x3e5ade15000b7882 */ /* 0x000fe20000000000 */
[----:B------:R-:W-:-:S06]  /*3320*/  IMAD.MOV.U32 R17, RZ, RZ, 0x3e928af3 ;  /* 0x3e928af3ff117424 */ /* 0x000fcc00078e00ff */
[----:B------:R-:W-:Y:S01]  /*3330*/  DFMA R16, R14, UR10, R16 ;  /* 0x0000000a0e107c2b */ /* 0x000fe20008000010 */
[----:B------:R-:W-:Y:S01]  /*3340*/  UMOV UR10, 0x62401315 ;  /* 0x62401315000a7882 */ /* 0x000fe20000000000 */
[----:B------:R-:W-:-:S06]  /*3350*/  UMOV UR11, 0x3ec71dee ;  /* 0x3ec71dee000b7882 */ /* 0x000fcc0000000000 */
[----:B------:R-:W-:Y:S01]  /*3360*/  DFMA R16, R14, R16, UR10 ;  /* 0x0000000a0e107e2b */ /* 0x000fe20008000010 */
        /* <DEDUP_REMOVED lines=20> */
[----:B------:R-:W-:-:S08]  /*34b0*/  DFMA R16, R14, R16, UR10 ;  /* 0x0000000a0e107e2b */ /* 0x000fd00008000010 */
[----:B------:R-:W-:-:S08]  /*34c0*/  DFMA R16, R14, R16, 1 ;  /* 0x3ff000000e10742b */ /* 0x000fd00000000010 */
[----:B------:R-:W-:-:S10]  /*34d0*/  DFMA R14, R14, R16, 1 ;  /* 0x3ff000000e0e742b */ /* 0x000fd40000000010 */
[----:B------:R-:W-:Y:S02]  /*34e0*/  IMAD R3, R10, 0x100000, R15 ;  /* 0x001000000a037824 */ /* 0x000fe400078e020f */
[----:B------:R-:W-:Y:S01]  /*34f0*/  IMAD.MOV.U32 R2, RZ, RZ, R14 ;  /* 0x000000ffff027224 */ /* 0x000fe200078e000e */
[----:B------:R-:W-:Y:S06]  /*3500*/  @!P0 BRA `(.L_x_59) ;  /* 0x0000000000308947 */ /* 0x000fec0003800000 */
[----:B------:R-:W-:Y:S01]  /*3510*/  FSETP.GEU.AND P3, PT, |R9|, 4.2275390625, PT ;  /* 0x408748000900780b */ /* 0x000fe20003f6e200 */
[C---:B------:R-:W-:Y:S02]  /*3520*/  DADD R16, R8.reuse, +INF ;  /* 0x7ff0000008107429 */ /* 0x040fe40000000000 */
[----:B------:R-:W-:-:S08]  /*3530*/  DSETP.GEU.AND P0, PT, R8, RZ, PT ;  /* 0x000000ff0800722a */ /* 0x000fd00003f0e000 */
[----:B------:R-:W-:Y:S02]  /*3540*/  FSEL R3, R17, RZ, P0 ;  /* 0x000000ff11037208 */ /* 0x000fe40000000000 */
[----:B------:R-:W-:-:S04]  /*3550*/  @!P3 LEA.HI R2, R10, R10, RZ, 0x1 ;  /* 0x0000000a0a02b211 */ /* 0x000fc800078f08ff */
[----:B------:R-:W-:Y:S02]  /*3560*/  @!P3 SHF.R.S32.HI R9, RZ, 0x1, R2 ;  /* 0x00000001ff09b819 */ /* 0x000fe40000011402 */
[----:B------:R-:W-:-:S03]  /*3570*/  FSEL R2, R16, RZ, P0 ;  /* 0x000000ff10027208 */ /* 0x000fc60000000000 */
[----:B------:R-:W-:Y:S02]  /*3580*/  @!P3 IMAD.IADD R8, R10, 0x1, -R9 ;  /* 0x000000010a08b824 */ /* 0x000fe400078e0a09 */
[----:B------:R-:W-:-:S03]  /*3590*/  @!P3 IMAD R15, R9, 0x100000, R15 ;  /* 0x00100000090fb824 */ /* 0x000fc600078e020f */
[----:B------:R-:W-:Y:S01]  /*35a0*/  @!P3 LEA R9, R8, 0x3ff00000, 0x14 ;  /* 0x3ff000000809b811 */ /* 0x000fe200078ea0ff */
[----:B------:R-:W-:-:S06]  /*35b0*/  @!P3 IMAD.MOV.U32 R8, RZ, RZ, RZ ;  /* 0x000000ffff08b224 */ /* 0x000fcc00078e00ff */
[----:B------:R-:W-:-:S11]  /*35c0*/  @!P3 DMUL R2, R14, R8 ;  /* 0x000000080e02b228 */ /* 0x000fd60000000000 */
.L_x_59:
[----:B------:R-:W-:Y:S02]  /*35d0*/  DFMA R8, R12, R2, R2 ;  /* 0x000000020c08722b */ /* 0x000fe40000000002 */
[----:B------:R-:W-:-:S08]  /*35e0*/  DSETP.NEU.AND P0, PT, |R2|, +INF , PT ;  /* 0x7ff000000200742a */ /* 0x000fd00003f0d200 */
[----:B------:R-:W-:Y:S01]  /*35f0*/  FSEL R11, R2, R8, !P0 ;  /* 0x00000008020b7208 */ /* 0x000fe20004000000 */
[----:B------:R-:W-:Y:S01]  /*3600*/  IMAD.MOV.U32 R2, RZ, RZ, R0 ;  /* 0x000000ffff027224 */ /* 0x000fe200078e0000 */
[----:B------:R-:W-:Y:S01]  /*3610*/  FSEL R10, R3, R9, !P0 ;  /* 0x00000009030a7208 */ /* 0x000fe20004000000 */
[----:B------:R-:W-:-:S04]  /*3620*/  IMAD.MOV.U32 R3, RZ, RZ, 0x0 ;  /* 0x00000000ff037424 */ /* 0x000fc800078e00ff */
[----:B------:R-:W-:Y:S05]  /*3630*/  RET.REL.NODEC R2 `(_Z25cuda_legendre_eval_kerneliPKdPdi) ;  /* 0xffffffc802707950 */ /* 0x000fea0003c3ffff */
.L_x_60:
        /* <DEDUP_REMOVED lines=12> */
.L_x_209:


//--------------------- .text._Z21cuda_iq_encode_kernelPKfPsfi --------------------------
	.section	.text._Z21cuda_iq_encode_kernelPKfPsfi,"ax",@progbits
	.align	128
        .global         _Z21cuda_iq_encode_kernelPKfPsfi
        .type           _Z21cuda_iq_encode_kernelPKfPsfi,@function
        .size           _Z21cuda_iq_encode_kernelPKfPsfi,(.L_x_222 - _Z21cuda_iq_encode_kernelPKfPsfi)
        .other          _Z21cuda_iq_encode_kernelPKfPsfi,@"STO_CUDA_ENTRY STV_DEFAULT"
_Z21cuda_iq_encode_kernelPKfPsfi:
.text._Z21cuda_iq_encode_kernelPKfPsfi:
        /* <DEDUP_REMOVED lines=9> */
[----:B------:R-:W1:Y:S01]  /*0090*/  LDCU.64 UR4, c[0x0][0x358] ;  /* 0x00006b00ff0477ac */ /* 0x000e620008000a00 */
[----:B------:R-:W2:Y:S01]  /*00a0*/  LDCU UR6, c[0x0][0x390] ;  /* 0x00007200ff0677ac */ /* 0x000ea20008000800 */
[----:B------:R-:W-:-:S05]  /*00b0*/  HFMA2 R9, -RZ, RZ, 1.75, 0 ;  /* 0x3f000000ff097431 */ /* 0x000fca00000001ff */
[----:B------:R-:W3:Y:S01]  /*00c0*/  LDC.64 R4, c[0x0][0x388] ;  /* 0x0000e200ff047b82 */ /* 0x000ee20000000a00 */
[----:B0-----:R-:W-:-:S06]  /*00d0*/  IMAD.WIDE R2, R7, 0x4, R2 ;  /* 0x0000000407027825 */ /* 0x001fcc00078e0202 */
[----:B-1----:R-:W2:Y:S01]  /*00e0*/  LDG.E R2, desc[UR4][R2.64] ;  /* 0x0000000402027981 */ /* 0x002ea2000c1e1900 */
[----:B---3--:R-:W-:-:S04]  /*00f0*/  IMAD.WIDE R4, R7, 0x2, R4 ;  /* 0x0000000207047825 */ /* 0x008fc800078e0204 */
[----:B--2---:R-:W-:-:S05]  /*0100*/  FMUL R0, R2, UR6 ;  /* 0x0000000602007c20 */ /* 0x004fca0008400000 */
[----:B------:R-:W-:-:S04]  /*0110*/  FMNMX R0, R0, 32767, PT ;  /* 0x46fffe0000007809 */ /* 0x000fc80003800000 */
[----:B------:R-:W-:-:S04]  /*0120*/  FMNMX R0, R0, -32768, !PT ;  /* 0xc700000000007809 */ /* 0x000fc80007800000 */
[----:B------:R-:W-:-:S05]  /*0130*/  LOP3.LUT R9, R9, 0x80000000, R0, 0xb8, !PT ;  /* 0x8000000009097812 */ /* 0x000fca00078eb800 */
[----:B------:R-:W-:-:S06]  /*0140*/  FADD.RZ R9, R0, R9 ;  /* 0x0000000900097221 */ /* 0x000fcc000000c000 */
[----:B------:R-:W0:Y:S02]  /*0150*/  F2I.TRUNC.NTZ R9, R9 ;  /* 0x0000000900097305 */ /* 0x000e24000020f100 */
[----:B0-----:R-:W-:Y:S01]  /*0160*/  STG.E.U16 desc[UR4][R4.64], R9 ;  /* 0x0000000904007986 */ /* 0x001fe2000c101504 */
[----:B------:R-:W-:Y:S05]  /*0170*/  EXIT ;  /* 0x000000000000794d */ /* 0x000fea0003800000 */
.L_x_61:
        /* <DEDUP_REMOVED lines=16> */
.L_x_222:


//--------------------- .text._Z27cuda_iq_time_convert_kernelPKdPlS1_i --------------------------
	.section	.text._Z27cuda_iq_time_convert_kernelPKdPlS1_i,"ax",@progbits
	.align	128
        .global         _Z27cuda_iq_time_convert_kernelPKdPlS1_i
        .type           _Z27cuda_iq_time_convert_kernelPKdPlS1_i,@function
        .size           _Z27cuda_iq_time_convert_kernelPKdPlS1_i,(.L_x_223 - _Z27cuda_iq_time_convert_kernelPKdPlS1_i)
        .other          _Z27cuda_iq_time_convert_kernelPKdPlS1_i,@"STO_CUDA_ENTRY STV_DEFAULT"
_Z27cuda_iq_time_convert_kernelPKdPlS1_i:
.text._Z27cuda_iq_time_convert_kernelPKdPlS1_i:
        /* <DEDUP_REMOVED lines=12> */
[----:B0-----:R-:W-:-:S06]  /*00c0*/  IMAD.WIDE R2, R15, 0x8, R2 ;  /* 0x000000080f027825 */ /* 0x001fcc00078e0202 */
[----:B-1----:R-:W4:Y:S02]  /*00d0*/  LDG.E.64 R2, desc[UR4][R2.64] ;  /* 0x0000000402027981 */ /* 0x002f24000c1e1b00 */
[----:B----4-:R-:W0:Y:S08]  /*00e0*/  F2I.S64.F64.TRUNC R4, R2 ;  /* 0x0000000200047311 */ /* 0x010e30000030d900 */
[----:B0-----:R-:W0:Y:S02]  /*00f0*/  I2F.F64.S64 R6, R4 ;  /* 0x0000000400067312 */ /* 0x001e240000301c00 */
[----:B0-----:R-:W-:-:S08]  /*0100*/  DADD R6, R2, -R6 ;  /* 0x0000000002067229 */ /* 0x001fd00000000806 */
[----:B------:R-:W-:Y:S01]  /*0110*/  DMUL R8, R6, 1.00000000000000000000e+09 ;  /* 0x41cdcd6506087828 */ /* 0x000fe20000000000 */
[----:B--2---:R-:W-:-:S04]  /*0120*/  IMAD.WIDE R6, R15, 0x8, R10 ;  /* 0x000000080f067825 */ /* 0x004fc800078e020a */
[----:B---3--:R-:W-:Y:S01]  /*0130*/  IMAD.WIDE R10, R15, 0x8, R12 ;  /* 0x000000080f0a7825 */ /* 0x008fe200078e020c */
[----:B------:R-:W-:Y:S04]  /*0140*/  STG.E.64 desc[UR4][R6.64], R4 ;  /* 0x0000000406007986 */ /* 0x000fe8000c101b04 */
[----:B------:R-:W0:Y:S02]  /*0150*/  F2I.S64.F64.TRUNC R8, R8 ;  /* 0x0000000800087311 */ /* 0x000e24000030d900 */
[----:B0-----:R-:W-:Y:S01]  /*0160*/  STG.E.64 desc[UR4][R10.64], R8 ;  /* 0x000000080a007986 */ /* 0x001fe2000c101b04 */
[----:B------:R-:W-:Y:S05]  /*0170*/  EXIT ;  /* 0x000000000000794d */ /* 0x000fea0003800000 */
.L_x_62:
        /* <DEDUP_REMOVED lines=16> */
.L_x_223:


//--------------------- .text._Z21cuda_acf_power_kernelPKfPfii --------------------------
	.section	.text._Z21cuda_acf_power_kernelPKfPfii,"ax",@progbits
	.align	128
        .global         _Z21cuda_acf_power_kernelPKfPfii
        .type           _Z21cuda_acf_power_kernelPKfPfii,@function
        .size           _Z21cuda_acf_power_kernelPKfPfii,(.L_x_210 - _Z21cuda_acf_power_kernelPKfPfii)
        .other          _Z21cuda_acf_power_kernelPKfPfii,@"STO_CUDA_ENTRY STV_DEFAULT"
_Z21cuda_acf_power_kernelPKfPfii:
.text._Z21cuda_acf_power_kernelPKfPfii:
        /* <DEDUP_REMOVED lines=8> */
[----:B------:R-:W0:Y:S01]  /*0080*/  LDCU UR6, c[0x0][0x394] ;  /* 0x00007280ff0677ac */ /* 0x000e220008000800 */
[----:B------:R-:W1:Y:S01]  /*0090*/  LDC.64 R4, c[0x0][0x380] ;  /* 0x0000e000ff047b82 */ /* 0x000e620000000a00 */
[----:B------:R-:W2:Y:S01]  /*00a0*/  LDCU.64 UR4, c[0x0][0x358] ;  /* 0x00006b00ff0477ac */ /* 0x000ea20008000a00 */
[----:B0-----:R-:W-:-:S05]  /*00b0*/  IMAD R0, R2, UR6, RZ ;  /* 0x0000000602007c24 */ /* 0x001fca000f8e02ff */
[----:B------:R-:W-:-:S05]  /*00c0*/  SHF.L.U32 R3, R0, 0x1, RZ ;  /* 0x0000000100037819 */ /* 0x000fca00000006ff */
[----:B-1----:R-:W-:-:S05]  /*00d0*/  IMAD.WIDE R4, R3, 0x4, R4 ;  /* 0x0000000403047825 */ /* 0x002fca00078e0204 */
[----:B--2---:R-:W2:Y:S04]  /*00e0*/  LDG.E R3, desc[UR4][R4.64+0x4] ;  /* 0x0000040404037981 */ /* 0x004ea8000c1e1900 */
[----:B------:R-:W3:Y:S01]  /*00f0*/  LDG.E R0, desc[UR4][R4.64] ;  /* 0x0000000404007981 */ /* 0x000ee2000c1e1900 */
[----:B------:R-:W-:Y:S01]  /*0100*/  BSSY.RECONVERGENT B0, `(.L_x_63) ;  /* 0x000000f000007945 */ /* 0x000fe20003800200 */
[----:B--2---:R-:W-:-:S04]  /*0110*/  FMUL R3, R3, R3 ;  /* 0x0000000303037220 */ /* 0x004fc80000400000 */
[----:B---3--:R-:W-:-:S04]  /*0120*/  FFMA R0, R0, R0, R3 ;  /* 0x0000000000007223 */ /* 0x008fc80000000003 */
[----:B------:R0:W1:Y:S01]  /*0130*/  MUFU.RSQ R3, R0 ;  /* 0x0000000000037308 */ /* 0x0000620000001400 */
[----:B------:R-:W-:-:S04]  /*0140*/  IADD3 R6, PT, PT, R0, -0xd000000, RZ ;  /* 0xf300000000067810 */ /* 0x000fc80007ffe0ff */
[----:B------:R-:W-:-:S13]  /*0150*/  ISETP.GT.U32.AND P0, PT, R6, 0x727fffff, PT ;  /* 0x727fffff0600780c */ /* 0x000fda0003f04070 */
[----:B01----:R-:W-:Y:S05]  /*0160*/  @!P0 BRA `(.L_x_64) ;  /* 0x0000000000108947 */ /* 0x003fea0003800000 */
[----:B------:R-:W-:-:S07]  /*0170*/  MOV R8, 0x190 ;  /* 0x0000019000087802 */ /* 0x000fce0000000f00 */
[----:B------:R-:W-:Y:S05]  /*0180*/  CALL.REL.NOINC `($__internal_3_$__cuda_sm20_sqrt_rn_f32_slowpath) ;  /* 0x00000000002c7944 */ /* 0x000fea0003c00000 */
[----:B------:R-:W-:Y:S01]  /*0190*/  MOV R7, R3 ;  /* 0x0000000300077202 */ /* 0x000fe20000000f00 */
[----:B------:R-:W-:Y:S06]  /*01a0*/  BRA `(.L_x_65) ;  /* 0x0000000000107947 */ /* 0x000fec0003800000 */
.L_x_64:
[----:B------:R-:W-:Y:S01]  /*01b0*/  FMUL.FTZ R7, R0, R3 ;  /* 0x0000000300077220 */ /* 0x000fe20000410000 */
[----:B------:R-:W-:-:S03]  /*01c0*/  FMUL.FTZ R3, R3, 0.5 ;  /* 0x3f00000003037820 */ /* 0x000fc60000410000 */
[----:B------:R-:W-:-:S04]  /*01d0*/  FFMA R0, -R7, R7, R0 ;  /* 0x0000000707007223 */ /* 0x000fc80000000100 */
[----:B------:R-:W-:-:S07]  /*01e0*/  FFMA R7, R0, R3, R7 ;  /* 0x0000000300077223 */ /* 0x000fce0000000007 */
.L_x_65:
[----:B------:R-:W-:Y:S05]  /*01f0*/  BSYNC.RECONVERGENT B0 ;  /* 0x0000000000007941 */ /* 0x000fea0003800200 */
.L_x_63:
[----:B------:R-:W0:Y:S02]  /*0200*/  LDC.64 R4, c[0x0][0x388] ;  /* 0x0000e200ff047b82 */ /* 0x000e240000000a00 */
[----:B0-----:R-:W-:-:S05]  /*0210*/  IMAD.WIDE R2, R2, 0x4, R4 ;  /* 0x0000000402027825 */ /* 0x001fca00078e0204 */
[----:B------:R-:W-:Y:S01]  /*0220*/  STG.E desc[UR4][R2.64], R7 ;  /* 0x0000000702007986 */ /* 0x000fe2000c101904 */
[----:B------:R-:W-:Y:S05]  /*0230*/  EXIT ;  /* 0x000000000000794d */ /* 0x000fea0003800000 */
        .weak           $__internal_3_$__cuda_sm20_sqrt_rn_f32_slowpath
        .type           $__internal_3_$__cuda_sm20_sqrt_rn_f32_slowpath,@function
        .size           $__internal_3_$__cuda_sm20_sqrt_rn_f32_slowpath,(.L_x_210 - $__internal_3_$__cuda_sm20_sqrt_rn_f32_slowpath)
$__internal_3_$__cuda_sm20_sqrt_rn_f32_slowpath:
[----:B------:R-:W-:-:S13]  /*0240*/  LOP3.LUT P0, RZ, R0, 0x7fffffff, RZ, 0xc0, !PT ;  /* 0x7fffffff00ff7812 */ /* 0x000fda000780c0ff */
[----:B------:R-:W-:Y:S01]  /*0250*/  @!P0 MOV R3, R0 ;  /* 0x0000000000038202 */ /* 0x000fe20000000f00 */
[----:B------:R-:W-:Y:S06]  /*0260*/  @!P0 BRA `(.L_x_66) ;  /* 0x0000000000408947 */ /* 0x000fec0003800000 */
[----:B------:R-:W-:-:S13]  /*0270*/  FSETP.GEU.FTZ.AND P0, PT, R0, RZ, PT ;  /* 0x000000ff0000720b */ /* 0x000fda0003f1e000 */
[----:B------:R-:W-:Y:S01]  /*0280*/  @!P0 MOV R3, 0x7fffffff ;  /* 0x7fffffff00038802 */ /* 0x000fe20000000f00 */
[----:B------:R-:W-:Y:S06]  /*0290*/  @!P0 BRA `(.L_x_66) ;  /* 0x0000000000348947 */ /* 0x000fec0003800000 */
[----:B------:R-:W-:-:S13]  /*02a0*/  FSETP.GTU.FTZ.AND P0, PT, |R0|, +INF , PT ;  /* 0x7f8000000000780b */ /* 0x000fda0003f1c200 */
[----:B------:R-:W-:Y:S01]  /*02b0*/  @P0 FADD.FTZ R3, R0, 1 ;  /* 0x3f80000000030421 */ /* 0x000fe20000010000 */
[----:B------:R-:W-:Y:S06]  /*02c0*/  @P0 BRA `(.L_x_66) ;  /* 0x0000000000280947 */ /* 0x000fec0003800000 */
[----:B------:R-:W-:-:S13]  /*02d0*/  FSETP.NEU.FTZ.AND P0, PT, |R0|, +INF , PT ;  /* 0x7f8000000000780b */ /* 0x000fda0003f1d200 */
[----:B------:R-:W-:-:S04]  /*02e0*/  @P0 FFMA R4, R0, 1.84467440737095516160e+19, RZ ;  /* 0x5f80000000040823 */ /* 0x000fc800000000ff */
[----:B------:R-:W0:Y:S02]  /*02f0*/  @P0 MUFU.RSQ R3, R4 ;  /* 0x0000000400030308 */ /* 0x000e240000001400 */
[----:B0-----:R-:W-:Y:S01]  /*0300*/  @P0 FMUL.FTZ R5, R4, R3 ;  /* 0x0000000304050220 */ /* 0x001fe20000410000 */
[----:B------:R-:W-:Y:S01]  /*0310*/  @P0 FMUL.FTZ R7, R3, 0.5 ;  /* 0x3f00000003070820 */ /* 0x000fe20000410000 */
[----:B------:R-:W-:Y:S02]  /*0320*/  @!P0 MOV R3, R0 ;  /* 0x0000000000038202 */ /* 0x000fe40000000f00 */
[----:B------:R-:W-:-:S04]  /*0330*/  @P0 FADD.FTZ R6, -R5, -RZ ;  /* 0x800000ff05060221 */ /* 0x000fc80000010100 */
[----:B------:R-:W-:-:S04]  /*0340*/  @P0 FFMA R6, R5, R6, R4 ;  /* 0x0000000605060223 */ /* 0x000fc80000000004 */
[----:B------:R-:W-:-:S04]  /*0350*/  @P0 FFMA R6, R6, R7, R5 ;  /* 0x0000000706060223 */ /* 0x000fc80000000005 */
[----:B------:R-:W-:-:S07]  /*0360*/  @P0 FMUL.FTZ R3, R6, 2.3283064365386962891e-10 ;  /* 0x2f80000006030820 */ /* 0x000fce0000410000 */
.L_x_66:
[----:B------:R-:W-:Y:S01]  /*0370*/  HFMA2 R5, -RZ, RZ, 0, 0 ;  /* 0x00000000ff057431 */ /* 0x000fe200000001ff */
[----:B------:R-:W-:-:S04]  /*0380*/  MOV R4, R8 ;  /* 0x0000000800047202 */ /* 0x000fc80000000f00 */
[----:B------:R-:W-:Y:S05]  /*0390*/  RET.REL.NODEC R4 `(_Z21cuda_acf_power_kernelPKfPfii) ;  /* 0xfffffffc04187950 */ /* 0x000fea0003c3ffff */
.L_x_67:
        /* <DEDUP_REMOVED lines=14> */
.L_x_210:


//--------------------- .text._Z25cuda_acf_calculate_kernelPKsPfS1_PKiS3_S3_iiiiib --------------------------
	.section	.text._Z25cuda_acf_calculate_kernelPKsPfS1_PKiS3_S3_iiiiib,"ax",@progbits
	.align	128
        .global         _Z25cuda_acf_calculate_kernelPKsPfS1_PKiS3_S3_iiiiib
        .type           _Z25cuda_acf_calculate_kernelPKsPfS1_PKiS3_S3_iiiiib,@function
        .size           _Z25cuda_acf_calculate_kernelPKsPfS1_PKiS3_S3_iiiiib,(.L_x_211 - _Z25cuda_acf_calculate_kernelPKsPfS1_PKiS3_S3_iiiiib)
        .other          _Z25cuda_acf_calculate_kernelPKsPfS1_PKiS3_S3_iiiiib,@"STO_CUDA_ENTRY STV_DEFAULT"
_Z25cuda_acf_calculate_kernelPKsPfS1_PKiS3_S3_iiiiib:
.text._Z25cuda_acf_calculate_kernelPKsPfS1_PKiS3_S3_iiiiib:
[----:B------:R-:W-:Y:S01]  /*0000*/  LDC R1, c[0x0][0x37c] ;  /* 0x0000df00ff017b82 */ /* 0x000fe20000000800 */
[----:B------:R-:W0:Y:S07]  /*0010*/  S2R R0, SR_TID.X ;  /* 0x0000000000007919 */ /* 0x000e2e0000002100 */
[----:B------:R-:W0:Y:S08]  /*0020*/  LDC.64 R2, c[0x0][0x3b0] ;  /* 0x0000ec00ff027b82 */ /* 0x000e300000000a00 */
[----:B------:R-:W1:Y:S01]  /*0030*/  S2UR UR11, SR_CTAID.X ;  /* 0x00000000000b79c3 */ /* 0x000e620000002500 */
[----:B0-----:R-:W-:-:S04]  /*0040*/  ISETP.GE.AND P0, PT, R0, R3, PT ;  /* 0x000000030000720c */ /* 0x001fc80003f06270 */
[----:B-1----:R-:W-:-:S13]  /*0050*/  ISETP.LE.OR P0, PT, R2, UR11, P0 ;  /* 0x0000000b02007c0c */ /* 0x002fda0008703670 */
[----:B------:R-:W-:Y:S05]  /*0060*/  @P0 EXIT ;  /* 0x000000000000094d */ /* 0x000fea0003800000 */
[----:B------:R-:W0:Y:S01]  /*0070*/  LDCU UR5, c[0x0][0x3b8] ;  /* 0x00007700ff0577ac */ /* 0x000e220008000800 */
[----:B------:R-:W1:Y:S01]  /*0080*/  LDC.64 R8, c[0x0][0x398] ;  /* 0x0000e600ff087b82 */ /* 0x000e620000000a00 */
[----:B------:R-:W2:Y:S01]  /*0090*/  LDCU.64 UR8, c[0x0][0x358] ;  /* 0x00006b00ff0877ac */ /* 0x000ea20008000a00 */
[----:B------:R-:W3:Y:S01]  /*00a0*/  LDCU UR4, c[0x0][0x3bc] ;  /* 0x00007780ff0477ac */ /* 0x000ee20008000800 */
[----:B0-----:R-:W-:-:S13]  /*00b0*/  ISETP.GE.U32.AND P0, PT, R0, UR5, PT ;  /* 0x0000000500007c0c */ /* 0x001fda000bf06070 */
[----:B------:R-:W0:Y:S02]  /*00c0*/  @!P0 LDC.64 R2, c[0x0][0x3a8] ;  /* 0x0000ea00ff028b82 */ /* 0x000e240000000a00 */
[----:B0-----:R-:W-:-:S05]  /*00d0*/  @!P0 IMAD.WIDE.U32 R2, R0, 0x4, R2 ;  /* 0x0000000400028825 */ /* 0x001fca00078e0002 */
[----:B--2---:R0:W2:Y:S01]  /*00e0*/  @!P0 LDG.E R6, desc[UR8][R2.64] ;  /* 0x0000000802068981 */ /* 0x0040a2000c1e1900 */
[----:B------:R-:W-:Y:S01]  /*00f0*/  @!P0 MOV R4, 0x400 ;  /* 0x0000040000048802 */ /* 0x000fe20000000f00 */
[----:B------:R-:W-:Y:S01]  /*0100*/  UISETP.GE.AND UP0, UPT, UR5, 0x1, UPT ;  /* 0x000000010500788c */ /* 0x000fe2000bf06270 */
[----:B------:R-:W4:Y:S03]  /*0110*/  @!P0 S2R R5, SR_CgaCtaId ;  /* 0x0000000000058919 */ /* 0x000f260000008800 */
[----:B---3--:R-:W-:Y:S01]  /*0120*/  UISETP.LT.OR UP0, UPT, UR4, 0x1, !UP0 ;  /* 0x000000010400788c */ /* 0x008fe2000c701670 */
[----:B0-----:R-:W-:Y:S02]  /*0130*/  CS2R R2, SRZ ;  /* 0x0000000000027805 */ /* 0x001fe4000001ff00 */
[----:B----4-:R-:W-:-:S05]  /*0140*/  @!P0 LEA R5, R5, R4, 0x18 ;  /* 0x0000000405058211 */ /* 0x010fca00078ec0ff */
[C---:B------:R-:W-:Y:S02]  /*0150*/  @!P0 IMAD R7, R0.reuse, 0x4, R5 ;  /* 0x0000000400078824 */ /* 0x040fe400078e0205 */
[----:B------:R-:W-:-:S04]  /*0160*/  IMAD.SHL.U32 R5, R0, 0x2, RZ ;  /* 0x0000000200057824 */ /* 0x000fc800078e00ff */
[----:B-1----:R-:W-:Y:S01]  /*0170*/  IMAD.WIDE.U32 R8, R5, 0x4, R8 ;  /* 0x0000000405087825 */ /* 0x002fe200078e0008 */
[----:B------:R-:W-:Y:S01]  /*0180*/  CS2R R4, SRZ ;  /* 0x0000000000047805 */ /* 0x000fe2000001ff00 */
[----:B--2---:R0:W-:Y:S01]  /*0190*/  @!P0 STS [R7], R6 ;  /* 0x0000000607008388 */ /* 0x0041e20000000800 */
[----:B------:R-:W-:Y:S06]  /*01a0*/  BAR.SYNC.DEFER_BLOCKING 0x0 ;  /* 0x0000000000007b1d */ /* 0x000fec0000010000 */
[----:B------:R-:W-:Y:S05]  /*01b0*/  BRA.U UP0, `(.L_x_68) ;  /* 0x0000002100207547 */ /* 0x000fea000b800000 */
[----:B0-----:R-:W2:Y:S01]  /*01c0*/  LDG.E R6, desc[UR8][R8.64] ;  /* 0x0000000808067981 */ /* 0x001ea2000c1e1900 */
[----:B------:R-:W0:Y:S03]  /*01d0*/  LDCU.U8 UR4, c[0x0][0x3c4] ;  /* 0x00007880ff0477ac */ /* 0x000e260008000000 */
[----:B------:R-:W3:Y:S01]  /*01e0*/  LDG.E R10, desc[UR8][R8.64+0x4] ;  /* 0x00000408080a7981 */ /* 0x000ee2000c1e1900 */
[----:B------:R-:W2:Y:S01]  /*01f0*/  LDCU UR6, c[0x0][0x3c0] ;  /* 0x00007800ff0677ac */ /* 0x000ea20008000800 */
[----:B0-----:R-:W-:-:S04]  /*0200*/  UPRMT UR4, UR4, 0x8880, URZ ;  /* 0x0000888004047896 */ /* 0x001fc800080000ff */
[----:B------:R-:W-:Y:S01]  /*0210*/  UISETP.NE.AND UP0, UPT, UR4, URZ, UPT ;  /* 0x000000ff0400728c */ /* 0x000fe2000bf05270 */
[----:B--2---:R-:W-:Y:S01]  /*0220*/  IADD3 R7, PT, PT, R6, UR6, RZ ;  /* 0x0000000606077c10 */ /* 0x004fe2000fffe0ff */
[----:B---3--:R-:W-:-:S07]  /*0230*/  VIADD R13, R10, UR6 ;  /* 0x000000060a0d7c36 */ /* 0x008fce0008000000 */
[----:B------:R-:W-:Y:S05]  /*0240*/  BRA.U !UP0, `(.L_x_69) ;  /* 0x0000001108607547 */ /* 0x000fea000b800000 */
[----:B------:R-:W-:Y:S01]  /*0250*/  HFMA2 R6, -RZ, RZ, 0, 0 ;  /* 0x00000000ff067431 */ /* 0x000fe200000001ff */
[----:B------:R-:W-:Y:S02]  /*0260*/  CS2R R4, SRZ ;  /* 0x0000000000047805 */ /* 0x000fe4000001ff00 */
[----:B------:R-:W-:Y:S01]  /*0270*/  CS2R R2, SRZ ;  /* 0x0000000000027805 */ /* 0x000fe2000001ff00 */
[----:B------:R-:W-:Y:S02]  /*0280*/  ULOP3.LUT UR10, UR5, 0x3, URZ, 0xc0, !UPT ;  /* 0x00000003050a7892 */ /* 0x000fe4000f8ec0ff */
[----:B------:R-:W-:-:S12]  /*0290*/  ULOP3.LUT UR5, UR5, 0x7ffffffc, URZ, 0xc0, !UPT ;  /* 0x7ffffffc05057892 */ /* 0x000fd8000f8ec0ff */
.L_x_79:
[----:B------:R-:W0:Y:S01]  /*02a0*/  LDC.64 R8, c[0x0][0x3b8] ;  /* 0x0000ee00ff087b82 */ /* 0x000e220000000a00 */
[----:B------:R-:W-:Y:S01]  /*02b0*/  UMOV UR4, URZ ;  /* 0x000000ff00047c82 */ /* 0x000fe20008000000 */
[----:B0-----:R-:W-:Y:S01]  /*02c0*/  ISETP.GE.U32.AND P1, PT, R8, 0x4, PT ;  /* 0x000000040800780c */ /* 0x001fe20003f26070 */
[----:B------:R-:W-:Y:S02]  /*02d0*/  IMAD R16, R9, UR11, R6 ;  /* 0x0000000b09107c24 */ /* 0x000fe4000f8e0206 */
[----:B------:R-:W-:Y:S02]  /*02e0*/  VIADD R6, R6, 0x1 ;  /* 0x0000000106067836 */ /* 0x000fe40000000000 */
[CC--:B------:R-:W-:Y:S02]  /*02f0*/  IMAD R12, R16.reuse, R8.reuse, R7 ;  /* 0x00000008100c7224 */ /* 0x0c0fe400078e0207 */
[----:B------:R-:W-:Y:S01]  /*0300*/  IMAD R16, R16, R8, R13 ;  /* 0x0000000810107224 */ /* 0x000fe200078e020d */
[----:B------:R-:W-:-:S05]  /*0310*/  ISETP.NE.AND P0, PT, R6, R9, PT ;  /* 0x000000090600720c */ /* 0x000fca0003f05270 */
[----:B-1----:R-:W-:Y:S08]  /*0320*/  @!P1 BRA `(.L_x_70) ;  /* 0x0000000800589947 */ /* 0x002ff00003800000 */
[----:B------:R-:W0:Y:S01]  /*0330*/  S2UR UR6, SR_CgaCtaId ;  /* 0x00000000000679c3 */ /* 0x000e220000008800 */
[----:B------:R-:W-:-:S07]  /*0340*/  UMOV UR4, 0x400 ;  /* 0x0000040000047882 */ /* 0x000fce0000000000 */
[----:B------:R-:W1:Y:S01]  /*0350*/  LDC.64 R14, c[0x0][0x380] ;  /* 0x0000e000ff0e7b82 */ /* 0x000e620000000a00 */
[----:B0-----:R-:W-:-:S03]  /*0360*/  ULEA UR6, UR6, UR4, 0x18 ;  /* 0x0000000406067291 */ /* 0x001fc6000f8ec0ff */
[----:B------:R-:W-:-:S09]  /*0370*/  UMOV UR4, URZ ;  /* 0x000000ff00047c82 */ /* 0x000fd20008000000 */
.L_x_75:
[----:B------:R-:W-:-:S09]  /*0380*/  ULEA UR7, UR4, UR6, 0x2 ;  /* 0x0000000604077291 */ /* 0x000fd2000f8e10ff */
[----:B------:R-:W0:Y:S02]  /*0390*/  LDS.128 R8, [UR7] ;  /* 0x00000007ff087984 */ /* 0x000e240008000c00 */
[----:B0-----:R-:W-:Y:S02]  /*03a0*/  ISETP.NE.AND P1, PT, R8, RZ, PT ;  /* 0x000000ff0800720c */ /* 0x001fe40003f25270 */
[----:B------:R-:W-:Y:S02]  /*03b0*/  ISETP.NE.AND P2, PT, R9, RZ, PT ;  /* 0x000000ff0900720c */ /* 0x000fe40003f45270 */
[----:B------:R-:W-:Y:S02]  /*03c0*/  ISETP.NE.AND P3, PT, R10, RZ, PT ;  /* 0x000000ff0a00720c */ /* 0x000fe40003f65270 */
[----:B------:R-:W-:-:S07]  /*03d0*/  ISETP.NE.AND P4, PT, R11, RZ, PT ;  /* 0x000000ff0b00720c */ /* 0x000fce0003f85270 */
[----:B------:R-:W-:Y:S06]  /*03e0*/  @!P1 BRA `(.L_x_71) ;  /* 0x0000000000809947 */ /* 0x000fec0003800000 */
[----:B------:R-:W-:Y:S01]  /*03f0*/  IADD3 R8, PT, PT, R12, UR4, RZ ;  /* 0x000000040c087c10 */ /* 0x000fe2000fffe0ff */
[----:B------:R-:W-:-:S03]  /*0400*/  VIADD R10, R16, UR4 ;  /* 0x00000004100a7c36 */ /* 0x000fc60008000000 */
[----:B------:R-:W-:Y:S01]  /*0410*/  SHF.L.U32 R9, R8, 0x1, RZ ;  /* 0x0000000108097819 */ /* 0x000fe200000006ff */
[----:B------:R-:W-:-:S04]  /*0420*/  IMAD.SHL.U32 R11, R10, 0x2, RZ ;  /* 0x000000020a0b7824 */ /* 0x000fc800078e00ff */
[----:B-1----:R-:W-:-:S04]  /*0430*/  IMAD.WIDE R10, R11, 0x2, R14 ;  /* 0x000000020b0a7825 */ /* 0x002fc800078e020e */
[----:B------:R-:W-:Y:S01]  /*0440*/  IMAD.WIDE R8, R9, 0x2, R14 ;  /* 0x0000000209087825 */ /* 0x000fe200078e020e */
[----:B------:R-:W2:Y:S04]  /*0450*/  LDG.E.U16 R19, desc[UR8][R10.64] ;  /* 0x000000080a137981 */ /* 0x000ea8000c1e1500 */
[----:B------:R-:W3:Y:S04]  /*0460*/  LDG.E.U16 R17, desc[UR8][R8.64] ;  /* 0x0000000808117981 */ /* 0x000ee8000c1e1500 */
[----:B------:R-:W4:Y:S04]  /*0470*/  LDG.E.U16 R20, desc[UR8][R10.64+0x2] ;  /* 0x000002080a147981 */ /* 0x000f28000c1e1500 */
[----:B------:R-:W5:Y:S01]  /*0480*/  LDG.E.U16 R18, desc[UR8][R8.64+0x2] ;  /* 0x0000020808127981 */ /* 0x000f62000c1e1500 */
[----:B--2---:R-:W-:-:S02]  /*0490*/  PRMT R19, R19, 0x9910, RZ ;  /* 0x0000991013137816 */ /* 0x004fc400000000ff */
[----:B---3--:R-:W-:Y:S02]  /*04a0*/  PRMT R17, R17, 0x9910, RZ ;  /* 0x0000991011117816 */ /* 0x008fe400000000ff */
[----:B----4-:R-:W-:Y:S01]  /*04b0*/  PRMT R21, R20, 0x9910, RZ ;  /* 0x0000991014157816 */ /* 0x010fe200000000ff */
[----:B------:R-:W-:Y:S01]  /*04c0*/  IMAD.MOV.U32 R20, RZ, RZ, R19 ;  /* 0x000000ffff147224 */ /* 0x000fe200078e0013 */
[----:B-----5:R-:W-:Y:S02]  /*04d0*/  PRMT R22, R18, 0x9910, RZ ;  /* 0x0000991012167816 */ /* 0x020fe400000000ff */
[----:B------:R-:W-:Y:S02]  /*04e0*/  MOV R18, R17 ;  /* 0x0000001100127202 */ /* 0x000fe40000000f00 */
[----:B------:R-:W-:-:S03]  /*04f0*/  MOV R19, R21 ;  /* 0x0000001500137202 */ /* 0x000fc60000000f00 */
[C---:B------:R-:W-:Y:S02]  /*0500*/  IMAD R17, R18.reuse, R20, RZ ;  /* 0x0000001412117224 */ /* 0x040fe400078e02ff */
[----:B------:R-:W-:Y:S02]  /*0510*/  IMAD.MOV R21, RZ, RZ, -R19 ;  /* 0x000000ffff157224 */ /* 0x000fe400078e0a13 */
[-C--:B------:R-:W-:Y:S02]  /*0520*/  IMAD R9, R18, R19.reuse, RZ ;  /* 0x0000001312097224 */ /* 0x080fe400078e02ff */
[C-C-:B------:R-:W-:Y:S02]  /*0530*/  IMAD R8, R22.reuse, R19, R17.reuse ;  /* 0x0000001316087224 */ /* 0x140fe400078e0211 */
[----:B------:R-:W-:Y:S02]  /*0540*/  IMAD R17, R22, R21, R17 ;  /* 0x0000001516117224 */ /* 0x000fe400078e0211 */
[----:B------:R-:W-:-:S02]  /*0550*/  IMAD R10, R20, R22, -R9 ;  /* 0x00000016140a7224 */ /* 0x000fc400078e0a09 */
[----:B------:R-:W-:Y:S01]  /*0560*/  IMAD R11, R20, R22, R9 ;  /* 0x00000016140b7224 */ /* 0x000fe200078e0209 */
[----:B------:R-:W-:Y:S02]  /*0570*/  I2FP.F32.S32 R9, R8 ;  /* 0x0000000800097245 */ /* 0x000fe40000201400 */
[----:B------:R-:W-:Y:S02]  /*0580*/  I2FP.F32.S32 R17, R17 ;  /* 0x0000001100117245 */ /* 0x000fe40000201400 */
[----:B------:R-:W-:Y:S02]  /*0590*/  I2FP.F32.S32 R10, R10 ;  /* 0x0000000a000a7245 */ /* 0x000fe40000201400 */
[----:B------:R-:W-:Y:S01]  /*05a0*/  I2FP.F32.S32 R8, R11 ;  /* 0x0000000b00087245 */ /* 0x000fe20000201400 */
[----:B------:R-:W-:Y:S01]  /*05b0*/  FADD R2, R2, R9 ;  /* 0x0000000902027221 */ /* 0x000fe20000000000 */
[----:B------:R-:W-:Y:S01]  /*05c0*/  FADD R4, R4, R17 ;  /* 0x0000001104047221 */ /* 0x000fe20000000000 */
[----:B------:R-:W-:-:S02]  /*05d0*/  FADD R3, R3, R10 ;  /* 0x0000000a03037221 */ /* 0x000fc40000000000 */
[----:B------:R-:W-:-:S07]  /*05e0*/  FADD R5, R5, R8 ;  /* 0x0000000805057221 */ /* 0x000fce0000000000 */
.L_x_71:
[----:B------:R-:W-:Y:S05]  /*05f0*/  @!P2 BRA `(.L_x_72) ;  /* 0x000000000084a947 */ /* 0x000fea0003800000 */
[----:B------:R-:W-:-:S06]  /*0600*/  UIADD3 UR7, UPT, UPT, UR4, 0x1, URZ ;  /* 0x0000000104077890 */ /* 0x000fcc000fffe0ff */
        /* <DEDUP_REMOVED lines=32> */
.L_x_72:
        /* <DEDUP_REMOVED lines=34> */
.L_x_73:
        /* <DEDUP_REMOVED lines=34> */
.L_x_74:
[----:B------:R-:W-:-:S04]  /*0c50*/  UIADD3 UR4, UPT, UPT, UR4, 0x4, URZ ;  /* 0x0000000404047890 */ /* 0x000fc8000fffe0ff */
[----:B------:R-:W-:-:S09]  /*0c60*/  UISETP.NE.AND UP0, UPT, UR4, UR5, UPT ;  /* 0x000000050400728c */ /* 0x000fd2000bf05270 */
[----:B------:R-:W-:Y:S05]  /*0c70*/  BRA.U UP0, `(.L_x_75) ;  /* 0xfffffff500c07547 */ /* 0x000fea000b83ffff */
[----:B------:R-:W-:-:S05]  /*0c80*/  UMOV UR4, UR5 ;  /* 0x0000000500047c82 */ /* 0x000fca0008000000 */
.L_x_70:
[----:B------:R-:W-:-:S09]  /*0c90*/  UISETP.NE.AND UP0, UPT, UR10, URZ, UPT ;  /* 0x000000ff0a00728c */ /* 0x000fd2000bf05270 */
[----:B------:R-:W-:Y:S05]  /*0ca0*/  BRA.U !UP0, `(.L_x_76) ;  /* 0x0000000508c07547 */ /* 0x000fea000b800000 */
[----:B------:R-:W0:Y:S01]  /*0cb0*/  S2UR UR7, SR_CgaCtaId ;  /* 0x00000000000779c3 */ /* 0x000e220000008800 */
[----:B------:R-:W-:Y:S01]  /*0cc0*/  UMOV UR6, 0x400 ;  /* 0x0000040000067882 */ /* 0x000fe20000000000 */
[----:B------:R-:W-:Y:S02]  /*0cd0*/  UISETP.NE.AND UP0, UPT, UR10, 0x1, UPT ;  /* 0x000000010a00788c */ /* 0x000fe4000bf05270 */
[----:B0-----:R-:W-:-:S04]  /*0ce0*/  ULEA UR6, UR7, UR6, 0x18 ;  /* 0x0000000607067291 */ /* 0x001fc8000f8ec0ff */
[----:B------:R-:W-:-:S09]  /*0cf0*/  ULEA UR6, UR4, UR6, 0x2 ;  /* 0x0000000604067291 */ /* 0x000fd2000f8e10ff */
[----:B------:R-:W0:Y:S02]  /*0d00*/  LDS.128 R8, [UR6] ;  /* 0x00000006ff087984 */ /* 0x000e240008000c00 */
[----:B0-----:R-:W-:-:S13]  /*0d10*/  ISETP.NE.AND P1, PT, R8, RZ, PT ;  /* 0x000000ff0800720c */ /* 0x001fda0003f25270 */
[----:B------:R-:W-:Y:S05]  /*0d20*/  @!P1 BRA `(.L_x_77) ;  /* 0x00000000007c9947 */ /* 0x000fea0003800000 */
[----:B------:R-:W0:Y:S01]  /*0d30*/  LDC.64 R18, c[0x0][0x380] ;  /* 0x0000e000ff127b82 */ /* 0x000e220000000a00 */
[----:B------:R-:W-:Y:S01]  /*0d40*/  IADD3 R8, PT, PT, R12, UR4, RZ ;  /* 0x000000040c087c10 */ /* 0x000fe2000fffe0ff */
[----:B------:R-:W-:-:S03]  /*0d50*/  VIADD R11, R16, UR4 ;  /* 0x00000004100b7c36 */ /* 0x000fc60008000000 */
[----:B-1----:R-:W-:Y:S01]  /*0d60*/  SHF.L.U32 R15, R8, 0x1, RZ ;  /* 0x00000001080f7819 */ /* 0x002fe200000006ff */
[----:B------:R-:W-:-:S04]  /*0d70*/  IMAD.SHL.U32 R11, R11, 0x2, RZ ;  /* 0x000000020b0b7824 */ /* 0x000fc800078e00ff */
[----:B0-----:R-:W-:-:S04]  /*0d80*/  IMAD.WIDE R14, R15, 0x2, R18 ;  /* 0x000000020f0e7825 */ /* 0x001fc800078e0212 */
[----:B------:R-:W-:Y:S01]  /*0d90*/  IMAD.WIDE R18, R11, 0x2, R18 ;  /* 0x000000020b127825 */ /* 0x000fe200078e0212 */
[----:B------:R-:W2:Y:S04]  /*0da0*/  LDG.E.U16 R8, desc[UR8][R14.64] ;  /* 0x000000080e087981 */ /* 0x000ea8000c1e1500 */
[----:B------:R-:W3:Y:S04]  /*0db0*/  LDG.E.U16 R11, desc[UR8][R14.64+0x2] ;  /* 0x000002080e0b7981 */ /* 0x000ee8000c1e1500 */
[----:B------:R-:W4:Y:S04]  /*0dc0*/  LDG.E.U16 R17, desc[UR8][R18.64] ;  /* 0x0000000812117981 */ /* 0x000f28000c1e1500 */
[----:B------:R-:W5:Y:S01]  /*0dd0*/  LDG.E.U16 R20, desc[UR8][R18.64+0x2] ;  /* 0x0000020812147981 */ /* 0x000f62000c1e1500 */
[----:B--2---:R-:W-:-:S02]  /*0de0*/  PRMT R8, R8, 0x9910, RZ ;  /* 0x0000991008087816 */ /* 0x004fc400000000ff */
[----:B---3--:R-:W-:Y:S02]  /*0df0*/  PRMT R21, R11, 0x9910, RZ ;  /* 0x000099100b157816 */ /* 0x008fe400000000ff */
[----:B------:R-:W-:Y:S02]  /*0e00*/  MOV R11, R8 ;  /* 0x00000008000b7202 */ /* 0x000fe40000000f00 */
[----:B----4-:R-:W-:Y:S02]  /*0e10*/  PRMT R17, R17, 0x9910, RZ ;  /* 0x0000991011117816 */ /* 0x010fe400000000ff */
[----:B-----5:R-:W-:-:S03]  /*0e20*/  PRMT R20, R20, 0x9910, RZ ;  /* 0x0000991014147816 */ /* 0x020fc600000000ff */
        /* <DEDUP_REMOVED lines=15> */
.L_x_77:
[----:B------:R-:W-:Y:S05]  /*0f20*/  BRA.U !UP0, `(.L_x_76) ;  /* 0x0000000508207547 */ /* 0x000fea000b800000 */
[----:B------:R-:W-:Y:S01]  /*0f30*/  ISETP.NE.AND P1, PT, R9, RZ, PT ;  /* 0x000000ff0900720c */ /* 0x000fe20003f25270 */
[----:B------:R-:W-:-:S12]  /*0f40*/  UISETP.NE.AND UP0, UPT, UR10, 0x2, UPT ;  /* 0x000000020a00788c */ /* 0x000fd8000bf05270 */
[----:B------:R-:W-:Y:S05]  /*0f50*/  @!P1 BRA `(.L_x_78) ;  /* 0x0000000000809947 */ /* 0x000fea0003800000 */
[----:B------:R-:W0:Y:S01]  /*0f60*/  LDC.64 R8, c[0x0][0x380] ;  /* 0x0000e000ff087b82 */ /* 0x000e220000000a00 */
[----:B------:R-:W-:-:S06]  /*0f70*/  UIADD3 UR6, UPT, UPT, UR4, 0x1, URZ ;  /* 0x0000000104067890 */ /* 0x000fcc000fffe0ff */
[----:B------:R-:W-:Y:S01]  /*0f80*/  IADD3 R11, PT, PT, R12, UR6, RZ ;  /* 0x000000060c0b7c10 */ /* 0x000fe2000fffe0ff */
[----:B-1----:R-:W-:-:S03]  /*0f90*/  VIADD R14, R16, UR6 ;  /* 0x00000006100e7c36 */ /* 0x002fc60008000000 */
[----:B------:R-:W-:Y:S01]  /*0fa0*/  SHF.L.U32 R11, R11, 0x1, RZ ;  /* 0x000000010b0b7819 */ /* 0x000fe200000006ff */
        /* <DEDUP_REMOVED lines=27> */
.L_x_78:
[----:B------:R-:W-:Y:S05]  /*1160*/  BRA.U !UP0, `(.L_x_76) ;  /* 0x0000000108907547 */ /* 0x000fea000b800000 */
[----:B------:R-:W-:-:S13]  /*1170*/  ISETP.NE.AND P1, PT, R10, RZ, PT ;  /* 0x000000ff0a00720c */ /* 0x000fda0003f25270 */
[----:B------:R-:W-:Y:S05]  /*1180*/  @!P1 BRA `(.L_x_76) ;  /* 0x0000000000889947 */ /* 0x000fea0003800000 */
[----:B------:R-:W0:Y:S01]  /*1190*/  LDC.64 R8, c[0x0][0x380] ;  /* 0x0000e000ff087b82 */ /* 0x000e220000000a00 */
[----:B------:R-:W-:-:S06]  /*11a0*/  UIADD3 UR4, UPT, UPT, UR4, 0x2, URZ ;  /* 0x0000000204047890 */ /* 0x000fcc000fffe0ff */
[----:B------:R-:W-:Y:S01]  /*11b0*/  IADD3 R12, PT, PT, R12, UR4, RZ ;  /* 0x000000040c0c7c10 */ /* 0x000fe2000fffe0ff */
[----:B------:R-:W-:-:S03]  /*11c0*/  VIADD R16, R16, UR4 ;  /* 0x0000000410107c36 */ /* 0x000fc60008000000 */
[----:B------:R-:W-:Y:S01]  /*11d0*/  SHF.L.U32 R11, R12, 0x1, RZ ;  /* 0x000000010c0b7819 */ /* 0x000fe200000006ff */
[----:B-1----:R-:W-:-:S04]  /*11e0*/  IMAD.SHL.U32 R15, R16, 0x2, RZ ;  /* 0x00000002100f7824 */ /* 0x002fc800078e00ff */
        /* <DEDUP_REMOVED lines=8> */
[----:B----4-:R-:W-:Y:S02]  /*1270*/  PRMT R18, R14, 0x9910, RZ ;  /* 0x000099100e127816 */ /* 0x010fe400000000ff */
[----:B------:R-:W-:Y:S02]  /*1280*/  MOV R14, R12 ;  /* 0x0000000c000e7202 */ /* 0x000fe40000000f00 */
[----:B-----5:R-:W-:Y:S01]  /*1290*/  PRMT R17, R16, 0x9910, RZ ;  /* 0x0000991010117816 */ /* 0x020fe200000000ff */
[----:B------:R-:W-:Y:S01]  /*12a0*/  IMAD.MOV.U32 R16, RZ, RZ, R15 ;  /* 0x000000ffff107224 */ /* 0x000fe200078e000f */
        /* <DEDUP_REMOVED lines=10> */
[----:B------:R-:W-:Y:S01]  /*1350*/  I2FP.F32.S32 R10, R10 ;  /* 0x0000000a000a7245 */ /* 0x000fe20000201400 */
[----:B------:R-:W-:Y:S01]  /*1360*/  FADD R2, R2, R9 ;  /* 0x0000000902027221 */ /* 0x000fe20000000000 */
[----:B------:R-:W-:Y:S01]  /*1370*/  I2FP.F32.S32 R14, R14 ;  /* 0x0000000e000e7245 */ /* 0x000fe20000201400 */
[----:B------:R-:W-:Y:S02]  /*1380*/  FADD R4, R4, R11 ;  /* 0x0000000b04047221 */ /* 0x000fe40000000000 */
[----:B------:R-:W-:-:S02]  /*1390*/  FADD R3, R3, R10 ;  /* 0x0000000a03037221 */ /* 0x000fc40000000000 */
[----:B------:R-:W-:-:S07]  /*13a0*/  FADD R5, R5, R14 ;  /* 0x0000000e05057221 */ /* 0x000fce0000000000 */
.L_x_76:
[----:B------:R-:W-:Y:S05]  /*13b0*/  @P0 BRA `(.L_x_79) ;  /* 0xffffffec00b80947 */ /* 0x000fea000383ffff */
[----:B------:R-:W-:Y:S05]  /*13c0*/  BRA `(.L_x_68) ;  /* 0x0000000c009c7947 */ /* 0x000fea0003800000 */
.L_x_69:
[----:B------:R-:W-:Y:S01]  /*13d0*/  USHF.L.U32 UR4, UR6, 0x1, URZ ;  /* 0x0000000106047899 */ /* 0x000fe200080006ff */
[----:B------:R-:W-:Y:S01]  /*13e0*/  HFMA2 R8, -RZ, RZ, 0, 0 ;  /* 0x00000000ff087431 */ /* 0x000fe200000001ff */
[----:B------:R-:W-:Y:S01]  /*13f0*/  ULOP3.LUT UR5, UR5, 0x7ffffffc, URZ, 0xc0, !UPT ;  /* 0x7ffffffc05057892 */ /* 0x000fe2000f8ec0ff */
[----:B------:R-:W-:-:S03]  /*1400*/  CS2R R2, SRZ ;  /* 0x0000000000027805 */ /* 0x000fc6000001ff00 */
[----:B------:R-:W-:Y:S01]  /*1410*/  LEA R9, R6, UR4, 0x1 ;  /* 0x0000000406097c11 */ /* 0x000fe2000f8e08ff */
[----:B------:R-:W-:Y:S01]  /*1420*/  UIADD3 UR6, UPT, UPT, -UR5, URZ, URZ ;  /* 0x000000ff05067290 */ /* 0x000fe2000fffe1ff */
[----:B------:R-:W-:-:S11]  /*1430*/  LEA R10, R10, UR4, 0x1 ;  /* 0x000000040a0a7c11 */ /* 0x000fd6000f8e08ff */
.L_x_89:
[----:B------:R-:W0:Y:S01]  /*1440*/  LDC.64 R22, c[0x0][0x3b8] ;  /* 0x0000ee00ff167b82 */ /* 0x000e220000000a00 */
[----:B------:R-:W-:Y:S01]  /*1450*/  IMAD.MOV.U32 R6, RZ, RZ, RZ ;  /* 0x000000ffff067224 */ /* 0x000fe200078e00ff */
[----:B0-----:R-:W-:Y:S01]  /*1460*/  ISETP.GE.U32.AND P0, PT, R22, 0x4, PT ;  /* 0x000000041600780c */ /* 0x001fe20003f06070 */
[----:B------:R-:W-:-:S04]  /*1470*/  IMAD R23, R23, UR11, R8 ;  /* 0x0000000b17177c24 */ /* 0x000fc8000f8e0208 */
[CC--:B------:R-:W-:Y:S02]  /*1480*/  IMAD R11, R23.reuse, R22.reuse, R7 ;  /* 0x00000016170b7224 */ /* 0x0c0fe400078e0207 */
[----:B------:R-:W-:-:S06]  /*1490*/  IMAD R12, R23, R22, R13 ;  /* 0x00000016170c7224 */ /* 0x000fcc00078e020d */
[----:B------:R-:W-:Y:S05]  /*14a0*/  @!P0 BRA `(.L_x_80) ;  /* 0x0000000400cc8947 */ /* 0x000fea0003800000 */
[----:B------:R-:W0:Y:S01]  /*14b0*/  S2UR UR5, SR_CgaCtaId ;  /* 0x00000000000579c3 */ /* 0x000e220000008800 */
[----:B------:R-:W-:Y:S01]  /*14c0*/  IMAD R6, R23, R22, RZ ;  /* 0x0000001617067224 */ /* 0x000fe200078e02ff */
[----:B------:R-:W-:Y:S01]  /*14d0*/  UMOV UR4, 0x400 ;  /* 0x0000040000047882 */ /* 0x000fe20000000000 */
[----:B------:R-:W-:Y:S01]  /*14e0*/  LOP3.LUT R22, R22, 0x7ffffffc, RZ, 0xc0, !PT ;  /* 0x7ffffffc16167812 */ /* 0x000fe200078ec0ff */
[----:B------:R-:W-:Y:S01]  /*14f0*/  IMAD.SHL.U32 R25, R11, 0x2, RZ ;  /* 0x000000020b197824 */ /* 0x000fe200078e00ff */
[----:B------:R-:W-:Y:S02]  /*1500*/  SHF.L.U32 R23, R12, 0x1, RZ ;  /* 0x000000010c177819 */ /* 0x000fe400000006ff */
[C---:B------:R-:W-:Y:S01]  /*1510*/  LEA R24, R6.reuse, R9, 0x1 ;  /* 0x0000000906187211 */ /* 0x040fe200078e08ff */
[----:B------:R-:W-:Y:S01]  /*1520*/  IMAD R6, R6, 0x2, R10 ;  /* 0x0000000206067824 */ /* 0x000fe200078e020a */
[----:B0-----:R-:W-:-:S03]  /*1530*/  ULEA UR4, UR5, UR4, 0x18 ;  /* 0x0000000405047291 */ /* 0x001fc6000f8ec0ff */
[----:B------:R-:W-:Y:S01]  /*1540*/  UMOV UR5, UR6 ;  /* 0x0000000600057c82 */ /* 0x000fe20008000000 */
[----:B------:R-:W-:-:S12]  /*1550*/  UIADD3 UR4, UPT, UPT, UR4, 0x8, URZ ;  /* 0x0000000804047890 */ /* 0x000fd8000fffe0ff */
.L_x_84:
[----:B------:R-:W0:Y:S04]  /*1560*/  LDS.64 R14, [UR4+-0x8] ;  /* 0xfffff804ff0e7984 */ /* 0x000e280008000a00 */
[----:B------:R-:W1:Y:S01]  /*1570*/  LDS.64 R20, [UR4] ;  /* 0x00000004ff147984 */ /* 0x000e620008000a00 */
[----:B0-----:R-:W-:-:S13]  /*1580*/  ISETP.NE.AND P0, PT, R14, RZ, PT ;  /* 0x000000ff0e00720c */ /* 0x001fda0003f05270 */
[----:B------:R-:W0:Y:S02]  /*1590*/  @P0 LDC.64 R18, c[0x0][0x380] ;  /* 0x0000e000ff120b82 */ /* 0x000e240000000a00 */
[----:B0-----:R-:W-:-:S04]  /*15a0*/  @P0 IMAD.WIDE R16, R25, 0x2, R18 ;  /* 0x0000000219100825 */ /* 0x001fc800078e0212 */
[----:B------:R-:W-:Y:S01]  /*15b0*/  @P0 IMAD.WIDE R18, R23, 0x2, R18 ;  /* 0x0000000217120825 */ /* 0x000fe200078e0212 */
[----:B------:R-:W2:Y:S04]  /*15c0*/  @P0 LDG.E.U16 R14, desc[UR8][R16.64] ;  /* 0x00000008100e0981 */ /* 0x000ea8000c1e1500 */
[----:B------:R-:W3:Y:S04]  /*15d0*/  @P0 LDG.E.U16 R26, desc[UR8][R16.64+0x2] ;  /* 0x00000208101a0981 */ /* 0x000ee8000c1e1500 */
[----:B------:R-:W4:Y:S04]  /*15e0*/  @P0 LDG.E.U16 R27, desc[UR8][R18.64] ;  /* 0x00000008121b0981 */ /* 0x000f28000c1e1500 */
[----:B------:R-:W5:Y:S01]  /*15f0*/  @P0 LDG.E.U16 R28, desc[UR8][R18.64+0x2] ;  /* 0x00000208121c0981 */ /* 0x000f62000c1e1500 */
[----:B------:R-:W-:-:S02]  /*1600*/  ISETP.NE.AND P1, PT, R15, RZ, PT ;  /* 0x000000ff0f00720c */ /* 0x000fc40003f25270 */
[----:B-1----:R-:W-:Y:S02]  /*1610*/  ISETP.NE.AND P2, PT, R20, RZ, PT ;  /* 0x000000ff1400720c */ /* 0x002fe40003f45270 */
[----:B------:R-:W-:Y:S02]  /*1620*/  ISETP.NE.AND P3, PT, R21, RZ, PT ;  /* 0x000000ff1500720c */ /* 0x000fe40003f65270 */
[----:B--2---:R-:W-:Y:S02]  /*1630*/  @P0 PRMT R14, R14, 0x9910, RZ ;  /* 0x000099100e0e0816 */ /* 0x004fe400000000ff */
[----:B---3--:R-:W-:Y:S02]  /*1640*/  @P0 PRMT R29, R26, 0x9910, RZ ;  /* 0x000099101a1d0816 */ /* 0x008fe400000000ff */
[----:B------:R-:W-:Y:S02]  /*1650*/  @P0 MOV R26, R14 ;  /* 0x0000000e001a0202 */ /* 0x000fe40000000f00 */
[----:B----4-:R-:W-:-:S02]  /*1660*/  @P0 PRMT R27, R27, 0x9910, RZ ;  /* 0x000099101b1b0816 */ /* 0x010fc400000000ff */
[----:B-----5:R-:W-:-:S03]  /*1670*/  @P0 PRMT R28, R28, 0x9910, RZ ;  /* 0x000099101c1c0816 */ /* 0x020fc600000000ff */
[C---:B------:R-:W-:Y:S02]  /*1680*/  @P0 IMAD R14, R26.reuse, R27, RZ ;  /* 0x0000001b1a0e0224 */ /* 0x040fe400078e02ff */
[-C--:B------:R-:W-:Y:S02]  /*1690*/  @P0 IMAD R16, R26, R28.reuse, RZ ;  /* 0x0000001c1a100224 */ /* 0x080fe400078e02ff */
[----:B------:R-:W-:Y:S02]  /*16a0*/  @P0 IMAD R14, R29, R28, R14 ;  /* 0x0000001c1d0e0224 */ /* 0x000fe400078e020e */
[----:B------:R-:W-:-:S03]  /*16b0*/  @P0 IMAD R16, R27, R29, -R16 ;  /* 0x0000001d1b100224 */ /* 0x000fc600078e0a10 */
[----:B------:R-:W-:Y:S02]  /*16c0*/  @P0 I2FP.F32.S32 R15, R14 ;  /* 0x0000000e000f0245 */ /* 0x000fe40000201400 */
[----:B------:R-:W-:-:S03]  /*16d0*/  @P0 I2FP.F32.S32 R16, R16 ;  /* 0x0000001000100245 */ /* 0x000fc60000201400 */
[----:B------:R-:W-:Y:S02]  /*16e0*/  @P0 FADD R2, R2, R15 ;  /* 0x0000000f02020221 */ /* 0x000fe40000000000 */
[----:B------:R-:W-:Y:S01]  /*16f0*/  @P0 FADD R3, R3, R16 ;  /* 0x0000001003030221 */ /* 0x000fe20000000000 */
[----:B------:R-:W-:Y:S06]  /*1700*/  @!P1 BRA `(.L_x_81) ;  /* 0x0000000000589947 */ /* 0x000fec0003800000 */
[----:B------:R-:W0:Y:S01]  /*1710*/  LDC.64 R14, c[0x0][0x380] ;  /* 0x0000e000ff0e7b82 */ /* 0x000e220000000a00 */
[----:B------:R-:W-:Y:S01]  /*1720*/  VIADD R17, R24, 0x2 ;  /* 0x0000000218117836 */ /* 0x000fe20000000000 */
[----:B------:R-:W-:-:S03]  /*1730*/  IADD3 R19, PT, PT, R6, 0x2, RZ ;  /* 0x0000000206137810 */ /* 0x000fc60007ffe0ff */
        /* <DEDUP_REMOVED lines=9> */
[----:B-----5:R-:W-:Y:S01]  /*17d0*/  PRMT R21, R19, 0x9910, RZ ;  /* 0x0000991013157816 */ /* 0x020fe200000000ff */
[----:B------:R-:W-:-:S04]  /*17e0*/  IMAD.MOV.U32 R19, RZ, RZ, R18 ;  /* 0x000000ffff137224 */ /* 0x000fc800078e0012 */
[C---:B------:R-:W-:Y:S02]  /*17f0*/  IMAD R18, R19.reuse, R20, RZ ;  /* 0x0000001413127224 */ /* 0x040fe400078e02ff */
[-C--:B------:R-:W-:Y:S02]  /*1800*/  IMAD R14, R19, R26.reuse, RZ ;  /* 0x0000001a130e7224 */ /* 0x080fe400078e02ff */
[----:B------:R-:W-:Y:S02]  /*1810*/  IMAD R18, R21, R26, R18 ;  /* 0x0000001a15127224 */ /* 0x000fe400078e0212 */
[----:B------:R-:W-:-:S03]  /*1820*/  IMAD R14, R20, R21, -R14 ;  /* 0x00000015140e7224 */ /* 0x000fc600078e0a0e */
[----:B------:R-:W-:Y:S02]  /*1830*/  I2FP.F32.S32 R15, R18 ;  /* 0x00000012000f7245 */ /* 0x000fe40000201400 */
[----:B------:R-:W-:-:S03]  /*1840*/  I2FP.F32.S32 R14, R14 ;  /* 0x0000000e000e7245 */ /* 0x000fc60000201400 */
[----:B------:R-:W-:Y:S02]  /*1850*/  FADD R2, R2, R15 ;  /* 0x0000000f02027221 */ /* 0x000fe40000000000 */
[----:B------:R-:W-:-:S07]  /*1860*/  FADD R3, R3, R14 ;  /* 0x0000000e03037221 */ /* 0x000fce0000000000 */
.L_x_81:
[----:B------:R-:W-:Y:S05]  /*1870*/  @!P2 BRA `(.L_x_82) ;  /* 0x000000000058a947 */ /* 0x000fea0003800000 */
[----:B------:R-:W0:Y:S01]  /*1880*/  LDC.64 R14, c[0x0][0x380] ;  /* 0x0000e000ff0e7b82 */ /* 0x000e220000000a00 */
[----:B------:R-:W-:Y:S01]  /*1890*/  IADD3 R17, PT, PT, R24, 0x4, RZ ;  /* 0x0000000418117810 */ /* 0x000fe20007ffe0ff */
[----:B------:R-:W-:-:S04]  /*18a0*/  VIADD R19, R6, 0x4 ;  /* 0x0000000406137836 */ /* 0x000fc80000000000 */
        /* <DEDUP_REMOVED lines=10> */
[----:B-----5:R-:W-:-:S03]  /*1950*/  PRMT R20, R20, 0x9910, RZ ;  /* 0x0000991014147816 */ /* 0x020fc600000000ff */
[C---:B------:R-:W-:Y:S02]  /*1960*/  IMAD R14, R19.reuse, R26, RZ ;  /* 0x0000001a130e7224 */ /* 0x040fe400078e02ff */
[----:B------:R-:W-:Y:S02]  /*1970*/  IMAD R18, R19, R20, RZ ;  /* 0x0000001413127224 */ /* 0x000fe400078e02ff */
[----:B------:R-:W-:Y:S02]  /*1980*/  IMAD R14, R20, R21, -R14 ;  /* 0x00000015140e7224 */ /* 0x000fe400078e0a0e */
[----:B------:R-:W-:-:S03]  /*1990*/  IMAD R18, R21, R26, R18 ;  /* 0x0000001a15127224 */ /* 0x000fc600078e0212 */
[----:B------:R-:W-:Y:S02]  /*19a0*/  I2FP.F32.S32 R14, R14 ;  /* 0x0000000e000e7245 */ /* 0x000fe40000201400 */
[----:B------:R-:W-:-:S03]  /*19b0*/  I2FP.F32.S32 R15, R18 ;  /* 0x00000012000f7245 */ /* 0x000fc60000201400 */
[----:B------:R-:W-:Y:S02]  /*19c0*/  FADD R3, R3, R14 ;  /* 0x0000000e03037221 */ /* 0x000fe40000000000 */
[----:B------:R-:W-:-:S07]  /*19d0*/  FADD R2, R2, R15 ;  /* 0x0000000f02027221 */ /* 0x000fce0000000000 */
.L_x_82:
[----:B------:R-:W-:Y:S05]  /*19e0*/  @!P3 BRA `(.L_x_83) ;  /* 0x000000000058b947 */ /* 0x000fea0003800000 */
        /* <DEDUP_REMOVED lines=22> */
.L_x_83:
[----:B------:R-:W-:Y:S01]  /*1b50*/  UIADD3 UR5, UPT, UPT, UR5, 0x4, URZ ;  /* 0x0000000405057890 */ /* 0x000fe2000fffe0ff */
[----:B------:R-:W-:Y:S01]  /*1b60*/  IADD3 R24, PT, PT, R24, 0x8, RZ ;  /* 0x0000000818187810 */ /* 0x000fe20007ffe0ff */
[----:B------:R-:W-:Y:S01]  /*1b70*/  VIADD R6, R6, 0x8 ;  /* 0x0000000806067836 */ /* 0x000fe20000000000 */
[----:B------:R-:W-:Y:S01]  /*1b80*/  IADD3 R23, PT, PT, R23, 0x8, RZ ;  /* 0x0000000817177810 */ /* 0x000fe20007ffe0ff */
[----:B------:R-:W-:Y:S01]  /*1b90*/  UISETP.NE.AND UP0, UPT, UR5, URZ, UPT ;  /* 0x000000ff0500728c */ /* 0x000fe2000bf05270 */
[----:B------:R-:W-:Y:S01]  /*1ba0*/  VIADD R25, R25, 0x8 ;  /* 0x0000000819197836 */ /* 0x000fe20000000000 */
[----:B------:R-:W-:-:S07]  /*1bb0*/  UIADD3 UR4, UPT, UPT, UR4, 0x10, URZ ;  /* 0x0000001004047890 */ /* 0x000fce000fffe0ff */
[----:B------:R-:W-:Y:S05]  /*1bc0*/  BRA.U UP0, `(.L_x_84) ;  /* 0xfffffff900647547 */ /* 0x000fea000b83ffff */
[----:B------:R-:W-:-:S07]  /*1bd0*/  MOV R6, R22 ;  /* 0x0000001600067202 */ /* 0x000fce0000000f00 */
.L_x_80:
[----:B------:R-:W0:Y:S02]  /*1be0*/  LDCU UR4, c[0x0][0x3b8] ;  /* 0x00007700ff0477ac */ /* 0x000e240008000800 */
[----:B0-----:R-:W-:-:S09]  /*1bf0*/  ULOP3.LUT UP0, UR5, UR4, 0x3, URZ, 0xc0, !UPT ;  /* 0x0000000304057892 */ /* 0x001fd2000f80c0ff */
[----:B------:R-:W-:Y:S05]  /*1c00*/  BRA.U !UP0, `(.L_x_85) ;  /* 0x00000005087c7547 */ /* 0x000fea000b800000 */
[----:B------:R-:W-:-:S09]  /*1c10*/  UISETP.NE.AND UP0, UPT, UR5, 0x1, UPT ;  /* 0x000000010500788c */ /* 0x000fd2000bf05270 */
[----:B------:R-:W-:Y:S05]  /*1c20*/  BRA.U !UP0, `(.L_x_86) ;  /* 0x0000000108ec7547 */ /* 0x000fea000b800000 */
[----:B------:R-:W0:Y:S01]  /*1c30*/  S2R R15, SR_CgaCtaId ;  /* 0x00000000000f7919 */ /* 0x000e220000008800 */
[----:B------:R-:W-:-:S04]  /*1c40*/  MOV R14, 0x400 ;  /* 0x00000400000e7802 */ /* 0x000fc80000000f00 */
[----:B0-----:R-:W-:-:S05]  /*1c50*/  LEA R15, R15, R14, 0x18 ;  /* 0x0000000e0f0f7211 */ /* 0x001fca00078ec0ff */
[----:B------:R-:W-:-:S06]  /*1c60*/  IMAD R14, R6, 0x4, R15 ;  /* 0x00000004060e7824 */ /* 0x000fcc00078e020f */
[----:B------:R-:W0:Y:S02]  /*1c70*/  LDS.64 R14, [R14] ;  /* 0x000000000e0e7984 */ /* 0x000e240000000a00 */
[----:B0-----:R-:W-:Y:S02]  /*1c80*/  ISETP.NE.AND P0, PT, R14, RZ, PT ;  /* 0x000000ff0e00720c */ /* 0x001fe40003f05270 */
[----:B------:R-:W-:-:S11]  /*1c90*/  ISETP.NE.AND P1, PT, R15, RZ, PT ;  /* 0x000000ff0f00720c */ /* 0x000fd60003f25270 */
[----:B------:R-:W-:Y:S05]  /*1ca0*/  @!P0 BRA `(.L_x_87) ;  /* 0x0000000000608947 */ /* 0x000fea0003800000 */
[----:B------:R-:W0:Y:S01]  /*1cb0*/  LDC.64 R16, c[0x0][0x380] ;  /* 0x0000e000ff107b82 */ /* 0x000e220000000a00 */
[----:B------:R-:W-:Y:S01]  /*1cc0*/  IADD3 R14, PT, PT, R11, R6, RZ ;  /* 0x000000060b0e7210 */ /* 0x000fe20007ffe0ff */
[----:B------:R-:W-:-:S03]  /*1cd0*/  IMAD.IADD R18, R12, 0x1, R6 ;  /* 0x000000010c127824 */ /* 0x000fc600078e0206 */
        /* <DEDUP_REMOVED lines=21> */
.L_x_87:
[----:B------:R-:W-:Y:S05]  /*1e30*/  @!P1 BRA `(.L_x_88) ;  /* 0x0000000000649947 */ /* 0x000fea0003800000 */
[----:B------:R-:W0:Y:S01]  /*1e40*/  LDC.64 R16, c[0x0][0x380] ;  /* 0x0000e000ff107b82 */ /* 0x000e220000000a00 */
[----:B------:R-:W-:-:S05]  /*1e50*/  VIADD R14, R6, 0x1 ;  /* 0x00000001060e7836 */ /* 0x000fca0000000000 */
        /* <DEDUP_REMOVED lines=23> */
.L_x_88:
[----:B------:R-:W-:-:S07]  /*1fd0*/  VIADD R6, R6, 0x2 ;  /* 0x0000000206067836 */ /* 0x000fce0000000000 */
.L_x_86:
[----:B------:R-:W-:-:S04]  /*1fe0*/  ULOP3.LUT UR4, UR4, 0x1, URZ, 0xc0, !UPT ;  /* 0x0000000104047892 */ /* 0x000fc8000f8ec0ff */
[----:B------:R-:W-:-:S09]  /*1ff0*/  UISETP.NE.U32.AND UP0, UPT, UR4, 0x1, UPT ;  /* 0x000000010400788c */ /* 0x000fd2000bf05070 */
[----:B------:R-:W-:Y:S05]  /*2000*/  BRA.U UP0, `(.L_x_85) ;  /* 0x00000001007c7547 */ /* 0x000fea000b800000 */
[----:B------:R-:W0:Y:S01]  /*2010*/  S2R R15, SR_CgaCtaId ;  /* 0x00000000000f7919 */ /* 0x000e220000008800 */
[----:B------:R-:W-:-:S04]  /*2020*/  MOV R14, 0x400 ;  /* 0x00000400000e7802 */ /* 0x000fc80000000f00 */
[----:B0-----:R-:W-:-:S04]  /*2030*/  LEA R15, R15, R14, 0x18 ;  /* 0x0000000e0f0f7211 */ /* 0x001fc800078ec0ff */
[----:B------:R-:W-:-:S06]  /*2040*/  LEA R14, R6, R15, 0x2 ;  /* 0x0000000f060e7211 */ /* 0x000fcc00078e10ff */
[----:B------:R-:W0:Y:S02]  /*2050*/  LDS R14, [R14] ;  /* 0x000000000e0e7984 */ /* 0x000e240000000800 */
[----:B0-----:R-:W-:-:S13]  /*2060*/  ISETP.NE.AND P0, PT, R14, RZ, PT ;  /* 0x000000ff0e00720c */ /* 0x001fda0003f05270 */
[----:B------:R-:W-:Y:S05]  /*2070*/  @!P0 BRA `(.L_x_85) ;  /* 0x0000000000608947 */ /* 0x000fea0003800000 */
[----:B------:R-:W0:Y:S01]  /*2080*/  LDC.64 R14, c[0x0][0x380] ;  /* 0x0000e000ff0e7b82 */ /* 0x000e220000000a00 */
[----:B------:R-:W-:Y:S01]  /*2090*/  IMAD.IADD R11, R11, 0x1, R6 ;  /* 0x000000010b0b7824 */ /* 0x000fe200078e0206 */
[----:B------:R-:W-:-:S03]  /*20a0*/  IADD3 R6, PT, PT, R12, R6, RZ ;  /* 0x000000060c067210 */ /* 0x000fc60007ffe0ff */
[----:B------:R-:W-:Y:S01]  /*20b0*/  IMAD.SHL.U32 R11, R11, 0x2, RZ ;  /* 0x000000020b0b7824 */ /* 0x000fe200078e00ff */
[----:B------:R-:W-:-:S03]  /*20c0*/  SHF.L.U32 R19, R6, 0x1, RZ ;  /* 0x0000000106137819 */ /* 0x000fc600000006ff */
        /* <DEDUP_REMOVED lines=10> */
[----:B-----5:R-:W-:-:S03]  /*2170*/  PRMT R18, R18, 0x9910, RZ ;  /* 0x0000991012127816 */ /* 0x020fc600000000ff */
        /* <DEDUP_REMOVED lines=8> */
.L_x_85:
[----:B------:R-:W0:Y:S01]  /*2200*/  LDCU UR4, c[0x0][0x3bc] ;  /* 0x00007780ff0477ac */ /* 0x000e220008000800 */
[----:B------:R-:W-:-:S04]  /*2210*/  IADD3 R8, PT, PT, R8, 0x1, RZ ;  /* 0x0000000108087810 */ /* 0x000fc80007ffe0ff */
[----:B0-----:R-:W-:-:S13]  /*2220*/  ISETP.NE.AND P0, PT, R8, UR4, PT ;  /* 0x0000000408007c0c */ /* 0x001fda000bf05270 */
[----:B------:R-:W-:Y:S05]  /*2230*/  @P0 BRA `(.L_x_89) ;  /* 0xfffffff000800947 */ /* 0x000fea000383ffff */
.L_x_68:
[----:B------:R-:W2:Y:S01]  /*2240*/  LDCU.64 UR4, c[0x0][0x3b8] ;  /* 0x00007700ff0477ac */ /* 0x000ea20008000a00 */
[----:B------:R-:W3:Y:S01]  /*2250*/  LDC R11, c[0x0][0x3b4] ;  /* 0x0000ed00ff0b7b82 */ /* 0x000ee20000000800 */
[----:B------:R-:W-:Y:S01]  /*2260*/  BSSY.RECONVERGENT B0, `(.L_x_90) ;  /* 0x000000f000007945 */ /* 0x000fe20003800200 */
[----:B--2---:R-:W-:-:S06]  /*2270*/  UIMAD UR4, UR4, UR5, URZ ;  /* 0x00000005040472a4 */ /* 0x004fcc000f8e02ff */
[----:B0-----:R-:W-:Y:S01]  /*2280*/  I2FP.F32.S32 R6, UR4 ;  /* 0x0000000400067c45 */ /* 0x001fe20008201400 */
[----:B---3--:R-:W-:-:S03]  /*2290*/  IMAD R10, R11, UR11, R0 ;  /* 0x0000000b0b0a7c24 */ /* 0x008fc6000f8e0200 */
[----:B------:R-:W0:Y:S08]  /*22a0*/  MUFU.RCP R7, R6 ;  /* 0x0000000600077308 */ /* 0x000e300000001000 */
[----:B------:R-:W2:Y:S01]  /*22b0*/  FCHK P0, R2, R6 ;  /* 0x0000000602007302 */ /* 0x000ea20000000000 */
[----:B0-----:R-:W-:-:S04]  /*22c0*/  FFMA R8, -R6, R7, 1 ;  /* 0x3f80000006087423 */ /* 0x001fc80000000107 */
[----:B------:R-:W-:-:S04]  /*22d0*/  FFMA R7, R7, R8, R7 ;  /* 0x0000000807077223 */ /* 0x000fc80000000007 */
[----:B------:R-:W-:-:S04]  /*22e0*/  FFMA R9, R7, R2, RZ ;  /* 0x0000000207097223 */ /* 0x000fc800000000ff */
[----:B------:R-:W-:-:S04]  /*22f0*/  FFMA R8, -R6, R9, R2 ;  /* 0x0000000906087223 */ /* 0x000fc80000000102 */
[----:B------:R-:W-:Y:S01]  /*2300*/  FFMA R7, R7, R8, R9 ;  /* 0x0000000807077223 */ /* 0x000fe20000000009 */
[----:B--2---:R-:W-:Y:S06]  /*2310*/  @!P0 BRA `(.L_x_91) ;  /* 0x00000000000c8947 */ /* 0x004fec0003800000 */
[----:B------:R-:W-:Y:S01]  /*2320*/  IMAD.MOV.U32 R7, RZ, RZ, R6 ;  /* 0x000000ffff077224 */ /* 0x000fe200078e0006 */
[----:B------:R-:W-:-:S07]  /*2330*/  MOV R12, 0x2350 ;  /* 0x00002350000c7802 */ /* 0x000fce0000000f00 */
[----:B-1----:R-:W-:Y:S05]  /*2340*/  CALL.REL.NOINC `($__internal_4_$__cuda_sm3x_div_rn_noftz_f32_slowpath) ;  /* 0x0000000000ec7944 */ /* 0x002fea0003c00000 */
.L_x_91:
[----:B------:R-:W-:Y:S05]  /*2350*/  BSYNC.RECONVERGENT B0 ;  /* 0x0000000000007941 */ /* 0x000fea0003800200 */
.L_x_90:
[----:B------:R-:W0:Y:S01]  /*2360*/  LDC.64 R8, c[0x0][0x388] ;  /* 0x0000e200ff087b82 */ /* 0x000e220000000a00 */
[----:B------:R-:W2:Y:S01]  /*2370*/  MUFU.RCP R11, R6 ;  /* 0x00000006000b7308 */ /* 0x000ea20000001000 */
[----:B------:R-:W-:Y:S01]  /*2380*/  SHF.L.U32 R10, R10, 0x1, RZ ;  /* 0x000000010a0a7819 */ /* 0x000fe200000006ff */
[----:B------:R-:W-:Y:S06]  /*2390*/  BSSY.RECONVERGENT B0, `(.L_x_92) ;  /* 0x000000f000007945 */ /* 0x000fec0003800200 */
[----:B------:R-:W3:Y:S01]  /*23a0*/  FCHK P0, R3, R6 ;  /* 0x0000000603007302 */ /* 0x000ee20000000000 */
[----:B--2---:R-:W-:-:S04]  /*23b0*/  FFMA R0, -R6, R11, 1 ;  /* 0x3f80000006007423 */ /* 0x004fc8000000010b */
[----:B------:R-:W-:Y:S01]  /*23c0*/  FFMA R0, R11, R0, R11 ;  /* 0x000000000b007223 */ /* 0x000fe2000000000b */
[----:B0-----:R-:W-:-:S04]  /*23d0*/  IMAD.WIDE.U32 R8, R10, 0x4, R8 ;  /* 0x000000040a087825 */ /* 0x001fc800078e0008 */
[----:B------:R-:W-:Y:S01]  /*23e0*/  FFMA R11, R0, R3, RZ ;  /* 0x00000003000b7223 */ /* 0x000fe200000000ff */
[----:B------:R0:W-:Y:S03]  /*23f0*/  STG.E desc[UR8][R8.64], R7 ;  /* 0x0000000708007986 */ /* 0x0001e6000c101908 */
[----:B------:R-:W-:-:S04]  /*2400*/  FFMA R2, -R6, R11, R3 ;  /* 0x0000000b06027223 */ /* 0x000fc80000000103 */
[----:B------:R-:W-:Y:S01]  /*2410*/  FFMA R11, R0, R2, R11 ;  /* 0x00000002000b7223 */ /* 0x000fe2000000000b */
[----:B---3--:R-:W-:Y:S06]  /*2420*/  @!P0 BRA `(.L_x_93) ;  /* 0x0000000000148947 */ /* 0x008fec0003800000 */
[----:B------:R-:W-:Y:S01]  /*2430*/  IMAD.MOV.U32 R2, RZ, RZ, R3 ;  /* 0x000000ffff027224 */ /* 0x000fe200078e0003 */
[----:B0-----:R-:W-:Y:S02]  /*2440*/  MOV R7, R6 ;  /* 0x0000000600077202 */ /* 0x001fe40000000f00 */
[----:B------:R-:W-:-:S07]  /*2450*/  MOV R12, 0x2470 ;  /* 0x00002470000c7802 */ /* 0x000fce0000000f00 */
[----:B-1----:R-:W-:Y:S05]  /*2460*/  CALL.REL.NOINC `($__internal_4_$__cuda_sm3x_div_rn_noftz_f32_slowpath) ;  /* 0x0000000000a47944 */ /* 0x002fea0003c00000 */
[----:B------:R-:W-:-:S07]  /*2470*/  IMAD.MOV.U32 R11, RZ, RZ, R7 ;  /* 0x000000ffff0b7224 */ /* 0x000fce00078e0007 */
.L_x_93:
[----:B------:R-:W-:Y:S05]  /*2480*/  BSYNC.RECONVERGENT B0 ;  /* 0x0000000000007941 */ /* 0x000fea0003800200 */
.L_x_92:
[----:B------:R-:W2:Y:S01]  /*2490*/  LDCU.U8 UR4, c[0x0][0x3c4] ;  /* 0x00007880ff0477ac */ /* 0x000ea20008000000 */
[----:B------:R3:W-:Y:S01]  /*24a0*/  STG.E desc[UR8][R8.64+0x4], R11 ;  /* 0x0000040b08007986 */ /* 0x0007e2000c101908 */
[----:B--2---:R-:W-:-:S06]  /*24b0*/  UPRMT UR4, UR4, 0x8880, URZ ;  /* 0x0000888004047896 */ /* 0x004fcc00080000ff */
[----:B------:R-:W-:-:S13]  /*24c0*/  ISETP.NE.AND P0, PT, RZ, UR4, PT ;  /* 0x00000004ff007c0c */ /* 0x000fda000bf05270 */
[----:B---3--:R-:W-:Y:S05]  /*24d0*/  @!P0 EXIT ;  /* 0x000000000000894d */ /* 0x008fea0003800000 */
[----:B------:R-:W2:Y:S01]  /*24e0*/  MUFU.RCP R3, R6 ;  /* 0x0000000600037308 */ /* 0x000ea20000001000 */
[----:B------:R-:W-:Y:S07]  /*24f0*/  BSSY.RECONVERGENT B0, `(.L_x_94) ;  /* 0x000000c000007945 */ /* 0x000fee0003800200 */
[----:B------:R-:W3:Y:S01]  /*2500*/  FCHK P0, R4, R6 ;  /* 0x0000000604007302 */ /* 0x000ee20000000000 */
[----:B--2---:R-:W-:-:S04]  /*2510*/  FFMA R0, -R6, R3, 1 ;  /* 0x3f80000006007423 */ /* 0x004fc80000000103 */
[----:B------:R-:W-:-:S04]  /*2520*/  FFMA R3, R3, R0, R3 ;  /* 0x0000000003037223 */ /* 0x000fc80000000003 */
[----:B0-----:R-:W-:-:S04]  /*2530*/  FFMA R7, R3, R4, RZ ;  /* 0x0000000403077223 */ /* 0x001fc800000000ff */
[----:B------:R-:W-:-:S04]  /*2540*/  FFMA R0, -R6, R7, R4 ;  /* 0x0000000706007223 */ /* 0x000fc80000000104 */
[----:B------:R-:W-:Y:S01]  /*2550*/  FFMA R7, R3, R0, R7 ;  /* 0x0000000003077223 */ /* 0x000fe20000000007 */
[----:B---3--:R-:W-:Y:S06]  /*2560*/  @!P0 BRA `(.L_x_95) ;  /* 0x0000000000108947 */ /* 0x008fec0003800000 */
[----:B------:R-:W-:Y:S01]  /*2570*/  MOV R2, R4 ;  /* 0x0000000400027202 */ /* 0x000fe20000000f00 */
[----:B------:R-:W-:Y:S01]  /*2580*/  IMAD.MOV.U32 R7, RZ, RZ, R6 ;  /* 0x000000ffff077224 */ /* 0x000fe200078e0006 */
[----:B------:R-:W-:-:S07]  /*2590*/  MOV R12, 0x25b0 ;  /* 0x000025b0000c7802 */ /* 0x000fce0000000f00 */
[----:B-1----:R-:W-:Y:S05]  /*25a0*/  CALL.REL.NOINC `($__internal_4_$__cuda_sm3x_div_rn_noftz_f32_slowpath) ;  /* 0x0000000000547944 */ /* 0x002fea0003c00000 */
.L_x_95:
[----:B------:R-:W-:Y:S05]  /*25b0*/  BSYNC.RECONVERGENT B0 ;  /* 0x0000000000007941 */ /* 0x000fea0003800200 */
.L_x_94:
[----:B------:R-:W0:Y:S01]  /*25c0*/  LDC.64 R2, c[0x0][0x390] ;  /* 0x0000e400ff027b82 */ /* 0x000e220000000a00 */
[----:B------:R-:W2:Y:S01]  /*25d0*/  MUFU.RCP R9, R6 ;  /* 0x0000000600097308 */ /* 0x000ea20000001000 */
[----:B------:R-:W-:Y:S07]  /*25e0*/  BSSY.RECONVERGENT B0, `(.L_x_96) ;  /* 0x000000f000007945 */ /* 0x000fee0003800200 */
        /* <DEDUP_REMOVED lines=9> */
[----:B------:R-:W-:Y:S01]  /*2680*/  MOV R2, R5 ;  /* 0x0000000500027202 */ /* 0x000fe20000000f00 */
[----:B0-----:R-:W-:Y:S01]  /*2690*/  IMAD.MOV.U32 R7, RZ, RZ, R6 ;  /* 0x000000ffff077224 */ /* 0x001fe200078e0006 */
[----:B------:R-:W-:-:S07]  /*26a0*/  MOV R12, 0x26c0 ;  /* 0x000026c0000c7802 */ /* 0x000fce0000000f00 */
[----:B-1----:R-:W-:Y:S05]  /*26b0*/  CALL.REL.NOINC `($__internal_4_$__cuda_sm3x_div_rn_noftz_f32_slowpath) ;  /* 0x0000000000107944 */ /* 0x002fea0003c00000 */
[----:B------:R-:W-:-:S07]  /*26c0*/  MOV R3, R7 ;  /* 0x0000000700037202 */ /* 0x000fce0000000f00 */
.L_x_97:
[----:B------:R-:W-:Y:S05]  /*26d0*/  BSYNC.RECONVERGENT B0 ;  /* 0x0000000000007941 */ /* 0x000fea0003800200 */
.L_x_96:
[----:B------:R-:W-:Y:S01]  /*26e0*/  STG.E desc[UR8][R10.64+0x4], R3 ;  /* 0x000004030a007986 */ /* 0x000fe2000c101908 */
[----:B------:R-:W-:Y:S05]  /*26f0*/  EXIT ;  /* 0x000000000000794d */ /* 0x000fea0003800000 */
        .weak           $__internal_4_$__cuda_sm3x_div_rn_noftz_f32_slowpath
        .type           $__internal_4_$__cuda_sm3x_div_rn_noftz_f32_slowpath,@function
        .size           $__internal_4_$__cuda_sm3x_div_rn_noftz_f32_slowpath,(.L_x_211 - $__internal_4_$__cuda_sm3x_div_rn_noftz_f32_slowpath)
$__internal_4_$__cuda_sm3x_div_rn_noftz_f32_slowpath:
[----:B------:R-:W-:Y:S01]  /*2700*/  SHF.R.U32.HI R14, RZ, 0x17, R7 ;  /* 0x00000017ff0e7819 */ /* 0x000fe20000011607 */
[----:B------:R-:W-:Y:S01]  /*2710*/  BSSY.RECONVERGENT B1, `(.L_x_98) ;  /* 0x0000062000017945 */ /* 0x000fe20003800200 */
[----:B------:R-:W-:Y:S02]  /*2720*/  SHF.R.U32.HI R0, RZ, 0x17, R2 ;  /* 0x00000017ff007819 */ /* 0x000fe40000011602 */
[----:B------:R-:W-:Y:S02]  /*2730*/  LOP3.LUT R14, R14, 0xff, RZ, 0xc0, !PT ;  /* 0x000000ff0e0e7812 */ /* 0x000fe400078ec0ff */
[----:B------:R-:W-:-:S03]  /*2740*/  LOP3.LUT R15, R0, 0xff, RZ, 0xc0, !PT ;  /* 0x000000ff000f7812 */ /* 0x000fc600078ec0ff */
[----:B------:R-:W-:Y:S01]  /*2750*/  VIADD R16, R14, 0xffffffff ;  /* 0xffffffff0e107836 */ /* 0x000fe20000000000 */
[----:B------:R-:W-:-:S04]  /*2760*/  IADD3 R0, PT, PT, R15, -0x1, RZ ;  /* 0xffffffff0f007810 */ /* 0x000fc80007ffe0ff */
        /* <DEDUP_REMOVED lines=10> */
[C---:B------:R-:W-:Y:S02]  /*2810*/  FSETP.NEU.FTZ.AND P1, PT, |R2|.reuse, +INF , PT ;  /* 0x7f8000000200780b */ /* 0x040fe40003f3d200 */
        /* <DEDUP_REMOVED lines=11> */
[----:B------:R-:W-:Y:S01]  /*28d0*/  @P0 MOV R13, RZ ;  /* 0x000000ff000d0202 */ /* 0x000fe20000000f00 */
[----:B------:R-:W-:Y:S02]  /*28e0*/  @!P0 IMAD.MOV.U32 R13, RZ, RZ, -0x40 ;  /* 0xffffffc0ff0d8424 */ /* 0x000fe400078e00ff */
[----:B------:R-:W-:Y:S01]  /*28f0*/  @!P0 FFMA R2, R2, 1.84467440737095516160e+19, RZ ;  /* 0x5f80000002028823 */ /* 0x000fe200000000ff */
[----:B------:R-:W-:Y:S02]  /*2900*/  @!P1 FFMA R7, R7, 1.84467440737095516160e+19, RZ ;  /* 0x5f80000007079823 */ /* 0x000fe400000000ff */
[----:B------:R-:W-:-:S07]  /*2910*/  @!P1 IADD3 R13, PT, PT, R13, 0x40, RZ ;  /* 0x000000400d0d9810 */ /* 0x000fce0007ffe0ff */
.L_x_99:
[----:B------:R-:W-:Y:S01]  /*2920*/  LEA R0, R14, 0xc0800000, 0x17 ;  /* 0xc08000000e007811 */ /* 0x000fe200078eb8ff */
[----:B------:R-:W-:Y:S01]  /*2930*/  BSSY.RECONVERGENT B2, `(.L_x_104) ;  /* 0x0000036000027945 */ /* 0x000fe20003800200 */
[----:B------:R-:W-:-:S03]  /*2940*/  IADD3 R15, PT, PT, R15, -0x7f, RZ ;  /* 0xffffff810f0f7810 */ /* 0x000fc60007ffe0ff */
[----:B------:R-:W-:Y:S01]  /*2950*/  IMAD.IADD R16, R7, 0x1, -R0 ;  /* 0x0000000107107824 */ /* 0x000fe200078e0a00 */
[C---:B------:R-:W-:Y:S01]  /*2960*/  IADD3 R14, PT, PT, R15.reuse, 0x7f, -R14 ;  /* 0x0000007f0f0e7810 */ /* 0x040fe20007ffe80e */
[----:B------:R-:W-:Y:S02]  /*2970*/  IMAD R0, R15, -0x800000, R2 ;  /* 0xff8000000f007824 */ /* 0x000fe400078e0202 */
[----:B------:R-:W0:Y:S01]  /*2980*/  MUFU.RCP R7, R16 ;  /* 0x0000001000077308 */ /* 0x000e220000001000 */
[----:B------:R-:W-:Y:S01]  /*2990*/  FADD.FTZ R17, -R16, -RZ ;  /* 0x800000ff10117221 */ /* 0x000fe20000010100 */
[----:B------:R-:W-:-:S03]  /*29a0*/  IMAD.IADD R13, R14, 0x1, R13 ;  /* 0x000000010e0d7824 */ /* 0x000fc600078e020d */
        /* <DEDUP_REMOVED lines=8> */
[----:B------:R-:W-:-:S04]  /*2a30*/  LOP3.LUT R2, R2, 0xff, RZ, 0xc0, !PT ;  /* 0x000000ff02027812 */ /* 0x000fc800078ec0ff */
[----:B------:R-:W-:-:S05]  /*2a40*/  IADD3 R15, PT, PT, R2, R13, RZ ;  /* 0x0000000d020f7210 */ /* 0x000fca0007ffe0ff */
        /* <DEDUP_REMOVED lines=10> */
[-CC-:B------:R-:W-:Y:S01]  /*2af0*/  FFMA.RZ R2, R7, R17.reuse, R18.reuse ;  /* 0x0000001107027223 */ /* 0x180fe2000000c012 */
[C---:B------:R-:W-:Y:S02]  /*2b00*/  IADD3 R14, PT, PT, R15.reuse, 0x20, RZ ;  /* 0x000000200f0e7810 */ /* 0x040fe40007ffe0ff */
[----:B------:R-:W-:Y:S02]  /*2b10*/  ISETP.NE.AND P2, PT, R15, RZ, PT ;  /* 0x000000ff0f00720c */ /* 0x000fe40003f45270 */
[----:B------:R-:W-:Y:S01]  /*2b20*/  LOP3.LUT R13, R2, 0x7fffff, RZ, 0xc0, !PT ;  /* 0x007fffff020d7812 */ /* 0x000fe200078ec0ff */
[CCC-:B------:R-:W-:Y:S01]  /*2b30*/  FFMA.RP R2, R7.reuse, R17.reuse, R18.reuse ;  /* 0x0000001107027223 */ /* 0x1c0fe20000008012 */
[----:B------:R-:W-:Y:S01]  /*2b40*/  FFMA.RM R7, R7, R17, R18 ;  /* 0x0000001107077223 */ /* 0x000fe20000004012 */
[----:B------:R-:W-:Y:S01]  /*2b50*/  ISETP.NE.AND P1, PT, R15, RZ, PT ;  /* 0x000000ff0f00720c */ /* 0x000fe20003f25270 */
[----:B------:R-:W-:Y:S01]  /*2b60*/  IMAD.MOV R15, RZ, RZ, -R15 ;  /* 0x000000ffff0f7224 */ /* 0x000fe200078e0a0f */
        /* <DEDUP_REMOVED lines=10> */
[----:B------:R-:W-:-:S04]  /*2c10*/  LOP3.LUT R7, R7, R2, RZ, 0xc0, !PT ;  /* 0x0000000207077212 */ /* 0x000fc800078ec0ff */
[----:B------:R-:W-:-:S04]  /*2c20*/  IADD3 R7, PT, PT, R14, R7, RZ ;  /* 0x000000070e077210 */ /* 0x000fc80007ffe0ff */
[----:B------:R-:W-:Y:S01]  /*2c30*/  LOP3.LUT R0, R7, R0, RZ, 0xfc, !PT ;  /* 0x0000000007007212 */ /* 0x000fe200078efcff */
[----:B------:R-:W-:Y:S06]  /*2c40*/  BRA `(.L_x_107) ;  /* 0x0000000000107947 */ /* 0x000fec0003800000 */
.L_x_106:
[----:B------:R-:W-:-:S04]  /*2c50*/  LOP3.LUT R0, R0, 0x80000000, RZ, 0xc0, !PT ;  /* 0x8000000000007812 */ /* 0x000fc800078ec0ff */
[----:B------:R-:W-:Y:S01]  /*2c60*/  LOP3.LUT R0, R0, 0x7f800000, RZ, 0xfc, !PT ;  /* 0x7f80000000007812 */ /* 0x000fe200078efcff */
[----:B------:R-:W-:Y:S06]  /*2c70*/  BRA `(.L_x_107) ;  /* 0x0000000000047947 */ /* 0x000fec0003800000 */
.L_x_105:
[----:B------:R-:W-:-:S07]  /*2c80*/  IMAD R0, R13, 0x800000, R0 ;  /* 0x008000000d007824 */ /* 0x000fce00078e0200 */
.L_x_107:
[----:B------:R-:W-:Y:S05]  /*2c90*/  BSYNC.RECONVERGENT B2 ;  /* 0x0000000000027941 */ /* 0x000fea0003800200 */
.L_x_104:
[----:B------:R-:W-:Y:S05]  /*2ca0*/  BRA `(.L_x_108) ;  /* 0x0000000000207947 */ /* 0x000fea0003800000 */
.L_x_103:
[----:B------:R-:W-:-:S04]  /*2cb0*/  LOP3.LUT R0, R7, 0x80000000, R2, 0x48, !PT ;  /* 0x8000000007007812 */ /* 0x000fc800078e4802 */
[----:B------:R-:W-:Y:S01]  /*2cc0*/  LOP3.LUT R0, R0, 0x7f800000, RZ, 0xfc, !PT ;  /* 0x7f80000000007812 */ /* 0x000fe200078efcff */
[----:B------:R-:W-:Y:S06]  /*2cd0*/  BRA `(.L_x_108) ;  /* 0x0000000000147947 */ /* 0x000fec0003800000 */
.L_x_102:
[----:B------:R-:W-:Y:S01]  /*2ce0*/  LOP3.LUT R0, R7, 0x80000000, R2, 0x48, !PT ;  /* 0x8000000007007812 */ /* 0x000fe200078e4802 */
[----:B------:R-:W-:Y:S06]  /*2cf0*/  BRA `(.L_x_108) ;  /* 0x00000000000c7947 */ /* 0x000fec0003800000 */
.L_x_101:
[----:B------:R-:W0:Y:S01]  /*2d00*/  MUFU.RSQ R0, -QNAN ;  /* 0xffc0000000007908 */ /* 0x000e220000001400 */
[----:B------:R-:W-:Y:S05]  /*2d10*/  BRA `(.L_x_108) ;  /* 0x0000000000047947 */ /* 0x000fea0003800000 */
.L_x_100:
[----:B------:R-:W-:-:S07]  /*2d20*/  FADD.FTZ R0, R2, R7 ;  /* 0x0000000702007221 */ /* 0x000fce0000010000 */
.L_x_108:
[----:B------:R-:W-:Y:S05]  /*2d30*/  BSYNC.RECONVERGENT B1 ;  /* 0x0000000000017941 */ /* 0x000fea0003800200 */
.L_x_98:
[----:B------:R-:W-:Y:S01]  /*2d40*/  HFMA2 R13, -RZ, RZ, 0, 0 ;  /* 0x00000000ff0d7431 */ /* 0x000fe200000001ff */
[----:B0-----:R-:W-:-:S03]  /*2d50*/  MOV R7, R0 ;  /* 0x0000000000077202 */ /* 0x001fc60000000f00 */
[----:B------:R-:W-:Y:S05]  /*2d60*/  RET.REL.NODEC R12 `(_Z25cuda_acf_calculate_kernelPKsPfS1_PKiS3_S3_iiiiib) ;  /* 0xffffffd00ca47950 */ /* 0x000fea0003c3ffff */
.L_x_109:
        /* <DEDUP_REMOVED lines=9> */
.L_x_211:


//--------------------- .text._Z33cuda_lmfit_build_normal_equationsPKfS0_iiPfS1_ --------------------------
	.section	.text._Z33cuda_lmfit_build_normal_equationsPKfS0_iiPfS1_,"ax",@progbits
	.align	128
        .global         _Z33cuda_lmfit_build_normal_equationsPKfS0_iiPfS1_
        .type           _Z33cuda_lmfit_build_normal_equationsPKfS0_iiPfS1_,@function
        .size           _Z33cuda_lmfit_build_normal_equationsPKfS0_iiPfS1_,(.L_x_226 - _Z33cuda_lmfit_build_normal_equationsPKfS0_iiPfS1_)
        .other          _Z33cuda_lmfit_build_normal_equationsPKfS0_iiPfS1_,@"STO_CUDA_ENTRY STV_DEFAULT"
_Z33cuda_lmfit_build_normal_equationsPKfS0_iiPfS1_:
.text._Z33cuda_lmfit_build_normal_equationsPKfS0_iiPfS1_:
[----:B------:R-:W-:Y:S01]  /*0000*/  LDC R1, c[0x0][0x37c] ;  /* 0x0000df00ff017b82 */ /* 0x000fe20000000800 */
[----:B------:R-:W0:Y:S07]  /*0010*/  S2R R2, SR_TID.X ;  /* 0x0000000000027919 */ /* 0x000e2e0000002100 */
[----:B------:R-:W0:Y:S01]  /*0020*/  LDC R3, c[0x0][0x360] ;  /* 0x0000d800ff037b82 */ /* 0x000e220000000800 */
[----:B------:R-:W1:Y:S07]  /*0030*/  S2R R4, SR_TID.Y ;  /* 0x0000000000047919 */ /* 0x000e6e0000002200 */
[----:B------:R-:W0:Y:S08]  /*0040*/  S2UR UR4, SR_CTAID.X ;  /* 0x00000000000479c3 */ /* 0x000e300000002500 */
[----:B------:R-:W1:Y:S08]  /*0050*/  S2UR UR5, SR_CTAID.Y ;  /* 0x00000000000579c3 */ /* 0x000e700000002600 */
[----:B------:R-:W1:Y:S08]  /*0060*/  LDC R5, c[0x0][0x364] ;  /* 0x0000d900ff057b82 */ /* 0x000e700000000800 */
[----:B------:R-:W2:Y:S01]  /*0070*/  LDC R0, c[0x0][0x394] ;  /* 0x0000e500ff007b82 */ /* 0x000ea20000000800 */
[----:B0-----:R-:W-:-:S02]  /*0080*/  IMAD R3, R3, UR4, R2 ;  /* 0x0000000403037c24 */ /* 0x001fc4000f8e0202 */
[----:B-1----:R-:W-:-:S05]  /*0090*/  IMAD R5, R5, UR5, R4 ;  /* 0x0000000505057c24 */ /* 0x002fca000f8e0204 */
[----:B------:R-:W-:-:S04]  /*00a0*/  VIMNMX R7, PT, PT, R3, R5, !PT ;  /* 0x0000000503077248 */ /* 0x000fc80007fe0100 */
[----:B--2---:R-:W-:-:S13]  /*00b0*/  ISETP.GE.AND P0, PT, R7, R0, PT ;  /* 0x000000000700720c */ /* 0x004fda0003f06270 */
[----:B------:R-:W-:Y:S05]  /*00c0*/  @P0 EXIT ;  /* 0x000000000000094d */ /* 0x000fea0003800000 */
[----:B------:R-:W0:Y:S01]  /*00d0*/  LDC R2, c[0x0][0x390] ;  /* 0x0000e400ff027b82 */ /* 0x000e220000000800 */
[----:B------:R-:W1:Y:S01]  /*00e0*/  LDCU.64 UR6, c[0x0][0x358] ;  /* 0x00006b00ff0677ac */ /* 0x000e620008000a00 */
[----:B------:R-:W-:Y:S01]  /*00f0*/  HFMA2 R23, -RZ, RZ, 0, 0 ;  /* 0x00000000ff177431 */ /* 0x000fe200000001ff */
[----:B0-----:R-:W-:-:S13]  /*0100*/  ISETP.GE.AND P0, PT, R2, 0x1, PT ;  /* 0x000000010200780c */ /* 0x001fda0003f06270 */
[----:B-1----:R-:W-:Y:S05]  /*0110*/  @!P0 BRA `(.L_x_110) ;  /* 0x0000000400c08947 */ /* 0x002fea0003800000 */
[C---:B------:R-:W-:Y:S02]  /*0120*/  ISETP.GE.U32.AND P2, PT, R2.reuse, 0x8, PT ;  /* 0x000000080200780c */ /* 0x040fe40003f46070 */
[----:B------:R-:W-:Y:S02]  /*0130*/  LOP3.LUT R4, R2, 0x7, RZ, 0xc0, !PT ;  /* 0x0000000702047812 */ /* 0x000fe400078ec0ff */
[----:B------:R-:W-:Y:S02]  /*0140*/  MOV R23, RZ ;  /* 0x000000ff00177202 */ /* 0x000fe40000000f00 */
[----:B------:R-:W-:Y:S02]  /*0150*/  ISETP.NE.AND P1, PT, R4, RZ, PT ;  /* 0x000000ff0400720c */ /* 0x000fe40003f25270 */
[----:B------:R-:W-:-:S05]  /*0160*/  MOV R6, RZ ;  /* 0x000000ff00067202 */ /* 0x000fca0000000f00 */
[----:B------:R-:W-:Y:S06]  /*0170*/  @!P2 BRA `(.L_x_111) ;  /* 0x0000000000cca947 */ /* 0x000fec0003800000 */
[----:B------:R-:W-:Y:S02]  /*0180*/  LOP3.LUT R6, R2, 0x7ffffff8, RZ, 0xc0, !PT ;  /* 0x7ffffff802067812 */ /* 0x000fe400078ec0ff */
[----:B------:R-:W-:Y:S02]  /*0190*/  MOV R23, RZ ;  /* 0x000000ff00177202 */ /* 0x000fe40000000f00 */
[----:B------:R-:W-:Y:S02]  /*01a0*/  MOV R7, R3 ;  /* 0x0000000300077202 */ /* 0x000fe40000000f00 */
[----:B------:R-:W-:Y:S02]  /*01b0*/  MOV R9, R5 ;  /* 0x0000000500097202 */ /* 0x000fe40000000f00 */
[----:B------:R-:W-:-:S07]  /*01c0*/  IADD3 R8, PT, PT, -R6, RZ, RZ ;  /* 0x000000ff06087210 */ /* 0x000fce0007ffe1ff */
.L_x_112:
[----:B------:R-:W0:Y:S02]  /*01d0*/  LDC.64 R10, c[0x0][0x380] ;  /* 0x0000e000ff0a7b82 */ /* 0x000e240000000a00 */
[----:B0-----:R-:W-:-:S04]  /*01e0*/  IMAD.WIDE R20, R7, 0x4, R10 ;  /* 0x0000000407147825 */ /* 0x001fc800078e020a */
[----:B------:R-:W-:Y:S01]  /*01f0*/  IMAD.WIDE R10, R9, 0x4, R10 ;  /* 0x00000004090a7825 */ /* 0x000fe200078e020a */
[----:B------:R0:W2:Y:S04]  /*0200*/  LDG.E R18, desc[UR6][R20.64] ;  /* 0x0000000614127981 */ /* 0x0000a8000c1e1900 */
[----:B------:R-:W2:Y:S01]  /*0210*/  LDG.E R19, desc[UR6][R10.64] ;  /* 0x000000060a137981 */ /* 0x000ea2000c1e1900 */
[----:B------:R-:W-:-:S04]  /*0220*/  IMAD.WIDE R28, R0, 0x4, R10 ;  /* 0x00000004001c7825 */ /* 0x000fc800078e020a */
[----:B0-----:R-:W-:-:S04]  /*0230*/  IMAD.WIDE R20, R0, 0x4, R20 ;  /* 0x0000000400147825 */ /* 0x001fc800078e0214 */
[C---:B------:R-:W-:Y:S01]  /*0240*/  IMAD.WIDE R12, R0.reuse, 0x4, R28 ;  /* 0x00000004000c7825 */ /* 0x040fe200078e021c */
[----:B------:R-:W3:Y:S03]  /*0250*/  LDG.E R27, desc[UR6][R20.64] ;  /* 0x00000006141b7981 */ /* 0x000ee6000c1e1900 */
[C---:B------:R-:W-:Y:S01]  /*0260*/  IMAD.WIDE R24, R0.reuse, 0x4, R20 ;  /* 0x0000000400187825 */ /* 0x040fe200078e0214 */
[----:B------:R0:W4:Y:S03]  /*0270*/  LDG.E R26, desc[UR6][R12.64] ;  /* 0x000000060c1a7981 */ /* 0x000126000c1e1900 */
[C---:B------:R-:W-:Y:S01]  /*0280*/  IMAD.WIDE R14, R0.reuse, 0x4, R12 ;  /* 0x00000004000e7825 */ /* 0x040fe200078e020c */
[----:B------:R-:W3:Y:S03]  /*0290*/  LDG.E R28, desc[UR6][R28.64] ;  /* 0x000000061c1c7981 */ /* 0x000ee6000c1e1900 */
[----:B------:R-:W-:-:S02]  /*02a0*/  IMAD.WIDE R16, R0, 0x4, R24 ;  /* 0x0000000400107825 */ /* 0x000fc400078e0218 */
[----:B------:R-:W4:Y:S02]  /*02b0*/  LDG.E R25, desc[UR6][R24.64] ;  /* 0x0000000618197981 */ /* 0x000f24000c1e1900 */
[C---:B0-----:R-:W-:Y:S02]  /*02c0*/  IMAD.WIDE R12, R0.reuse, 0x4, R14 ;  /* 0x00000004000c7825 */ /* 0x041fe400078e020e */
[----:B------:R0:W5:Y:S02]  /*02d0*/  LDG.E R21, desc[UR6][R16.64] ;  /* 0x0000000610157981 */ /* 0x000164000c1e1900 */
[C---:B------:R-:W-:Y:S02]  /*02e0*/  IMAD.WIDE R10, R0.reuse, 0x4, R16 ;  /* 0x00000004000a7825 */ /* 0x040fe400078e0210 */
[----:B------:R-:W5:Y:S04]  /*02f0*/  LDG.E R20, desc[UR6][R12.64] ;  /* 0x000000060c147981 */ /* 0x000f68000c1e1900 */
[----:B------:R1:W5:Y:S01]  /*0300*/  LDG.E R24, desc[UR6][R14.64] ;  /* 0x000000060e187981 */ /* 0x000362000c1e1900 */
[----:B0-----:R-:W-:-:S03]  /*0310*/  IMAD.WIDE R16, R0, 0x4, R10 ;  /* 0x0000000400107825 */ /* 0x001fc600078e020a */
[----:B------:R2:W5:Y:S04]  /*0320*/  LDG.E R11, desc[UR6][R10.64] ;  /* 0x000000060a0b7981 */ /* 0x000568000c1e1900 */
[----:B------:R-:W5:Y:S01]  /*0330*/  LDG.E R29, desc[UR6][R16.64] ;  /* 0x00000006101d7981 */ /* 0x000f62000c1e1900 */
[----:B-1----:R-:W-:-:S04]  /*0340*/  IMAD.WIDE R14, R0, 0x4, R12 ;  /* 0x00000004000e7825 */ /* 0x002fc800078e020c */
[----:B------:R-:W-:-:S05]  /*0350*/  IMAD.WIDE R12, R0, 0x4, R16 ;  /* 0x00000004000c7825 */ /* 0x000fca00078e0210 */
[----:B------:R-:W5:Y:S01]  /*0360*/  LDG.E R16, desc[UR6][R12.64] ;  /* 0x000000060c107981 */ /* 0x000f62000c1e1900 */
[----:B--2---:R-:W-:Y:S01]  /*0370*/  FFMA R10, R18, R19, R23 ;  /* 0x00000013120a7223 */ /* 0x004fe20000000017 */
[C---:B------:R-:W-:Y:S02]  /*0380*/  IMAD.WIDE R18, R0.reuse, 0x4, R14 ;  /* 0x0000000400127825 */ /* 0x040fe400078e020e */
[----:B------:R-:W2:Y:S02]  /*0390*/  LDG.E R14, desc[UR6][R14.64] ;  /* 0x000000060e0e7981 */ /* 0x000ea4000c1e1900 */
[----:B------:R-:W-:-:S06]  /*03a0*/  IMAD.WIDE R22, R0, 0x4, R12 ;  /* 0x0000000400167825 */ /* 0x000fcc00078e020c */
[----:B------:R-:W2:Y:S04]  /*03b0*/  LDG.E R23, desc[UR6][R22.64] ;  /* 0x0000000616177981 */ /* 0x000ea8000c1e1900 */
[----:B------:R0:W2:Y:S02]  /*03c0*/  LDG.E R15, desc[UR6][R18.64] ;  /* 0x00000006120f7981 */ /* 0x0000a4000c1e1900 */
[----:B0-----:R-:W-:-:S06]  /*03d0*/  IMAD.WIDE R18, R0, 0x4, R18 ;  /* 0x0000000400127825 */ /* 0x001fcc00078e0212 */
[----:B------:R-:W2:Y:S01]  /*03e0*/  LDG.E R18, desc[UR6][R18.64] ;  /* 0x0000000612127981 */ /* 0x000ea2000c1e1900 */
[----:B---3--:R-:W-:Y:S01]  /*03f0*/  FFMA R10, R27, R28, R10 ;  /* 0x0000001c1b0a7223 */ /* 0x008fe2000000000a */
[----:B------:R-:W-:-:S03]  /*0400*/  IADD3 R8, PT, PT, R8, 0x8, RZ ;  /* 0x0000000808087810 */ /* 0x000fc60007ffe0ff */
[----:B----4-:R-:W-:Y:S01]  /*0410*/  FFMA R10, R25, R26, R10 ;  /* 0x0000001a190a7223 */ /* 0x010fe2000000000a */
[----:B------:R-:W-:-:S03]  /*0420*/  ISETP.NE.AND P2, PT, R8, RZ, PT ;  /* 0x000000ff0800720c */ /* 0x000fc60003f45270 */
[----:B-----5:R-:W-:-:S04]  /*0430*/  FFMA R10, R21, R24, R10 ;  /* 0x00000018150a7223 */ /* 0x020fc8000000000a */
[----:B------:R-:W-:Y:S01]  /*0440*/  FFMA R10, R11, R20, R10 ;  /* 0x000000140b0a7223 */ /* 0x000fe2000000000a */
[C---:B------:R-:W-:Y:S02]  /*0450*/  LEA R9, R0.reuse, R9, 0x3 ;  /* 0x0000000900097211 */ /* 0x040fe400078e18ff */
[----:B------:R-:W-:Y:S01]  /*0460*/  LEA R7, R0, R7, 0x3 ;  /* 0x0000000700077211 */ /* 0x000fe200078e18ff */
[----:B--2---:R-:W-:-:S04]  /*0470*/  FFMA R29, R29, R14, R10 ;  /* 0x0000000e1d1d7223 */ /* 0x004fc8000000000a */
[----:B------:R-:W-:-:S04]  /*0480*/  FFMA R16, R16, R15, R29 ;  /* 0x0000000f10107223 */ /* 0x000fc8000000001d */
[----:B------:R-:W-:Y:S01]  /*0490*/  FFMA R23, R23, R18, R16 ;  /* 0x0000001217177223 */ /* 0x000fe20000000010 */
[----:B------:R-:W-:Y:S06]  /*04a0*/  @P2 BRA `(.L_x_112) ;  /* 0xfffffffc00482947 */ /* 0x000fec000383ffff */
.L_x_111:
[----:B------:R-:W-:Y:S05]  /*04b0*/  @!P1 BRA `(.L_x_110) ;  /* 0x0000000000d89947 */ /* 0x000fea0003800000 */
[----:B------:R-:W-:Y:S02]  /*04c0*/  ISETP.GE.U32.AND P1, PT, R4, 0x4, PT ;  /* 0x000000040400780c */ /* 0x000fe40003f26070 */
[----:B------:R-:W-:-:S04]  /*04d0*/  LOP3.LUT R22, R2, 0x3, RZ, 0xc0, !PT ;  /* 0x0000000302167812 */ /* 0x000fc800078ec0ff */
[----:B------:R-:W-:-:S07]  /*04e0*/  ISETP.NE.AND P2, PT, R22, RZ, PT ;  /* 0x000000ff1600720c */ /* 0x000fce0003f45270 */
[----:B------:R-:W-:Y:S06]  /*04f0*/  @!P1 BRA `(.L_x_113) ;  /* 0x0000000000609947 */ /* 0x000fec0003800000 */
[----:B------:R-:W0:Y:S01]  /*0500*/  LDC.64 R24, c[0x0][0x380] ;  /* 0x0000e000ff187b82 */ /* 0x000e220000000a00 */
[CC--:B------:R-:W-:Y:S02]  /*0510*/  IMAD R21, R6.reuse, R0.reuse, R3 ;  /* 0x0000000006157224 */ /* 0x0c0fe400078e0203 */
[----:B------:R-:W-:Y:S02]  /*0520*/  IMAD R7, R6, R0, R5 ;  /* 0x0000000006077224 */ /* 0x000fe400078e0205 */
[----:B0-----:R-:W-:-:S04]  /*0530*/  IMAD.WIDE R20, R21, 0x4, R24 ;  /* 0x0000000415147825 */ /* 0x001fc800078e0218 */
[----:B------:R-:W-:-:S04]  /*0540*/  IMAD.WIDE R24, R7, 0x4, R24 ;  /* 0x0000000407187825 */ /* 0x000fc800078e0218 */
[C---:B------:R-:W-:Y:S02]  /*0550*/  IMAD.WIDE R8, R0.reuse, 0x4, R20 ;  /* 0x0000000400087825 */ /* 0x040fe400078e0214 */
[----:B------:R-:W2:Y:S02]  /*0560*/  LDG.E R20, desc[UR6][R20.64] ;  /* 0x0000000614147981 */ /* 0x000ea4000c1e1900 */
[C---:B------:R-:W-:Y:S02]  /*0570*/  IMAD.WIDE R10, R0.reuse, 0x4, R24 ;  /* 0x00000004000a7825 */ /* 0x040fe400078e0218 */
[----:B------:R-:W2:Y:S02]  /*0580*/  LDG.E R24, desc[UR6][R24.64] ;  /* 0x0000000618187981 */ /* 0x000ea4000c1e1900 */
[C---:B------:R-:W-:Y:S02]  /*0590*/  IMAD.WIDE R14, R0.reuse, 0x4, R8 ;  /* 0x00000004000e7825 */ /* 0x040fe400078e0208 */
[----:B------:R-:W3:Y:S02]  /*05a0*/  LDG.E R9, desc[UR6][R8.64] ;  /* 0x0000000608097981 */ /* 0x000ee4000c1e1900 */
[----:B------:R-:W-:-:S02]  /*05b0*/  IMAD.WIDE R12, R0, 0x4, R10 ;  /* 0x00000004000c7825 */ /* 0x000fc400078e020a */
[----:B------:R-:W3:Y:S02]  /*05c0*/  LDG.E R10, desc[UR6][R10.64] ;  /* 0x000000060a0a7981 */ /* 0x000ee4000c1e1900 */
[C---:B------:R-:W-:Y:S02]  /*05d0*/  IMAD.WIDE R16, R0.reuse, 0x4, R14 ;  /* 0x0000000400107825 */ /* 0x040fe400078e020e */
[----:B------:R-:W4:Y:S02]  /*05e0*/  LDG.E R7, desc[UR6][R14.64] ;  /* 0x000000060e077981 */ /* 0x000f24000c1e1900 */
[----:B------:R-:W-:Y:S02]  /*05f0*/  IMAD.WIDE R18, R0, 0x4, R12 ;  /* 0x0000000400127825 */ /* 0x000fe400078e020c */
[----:B------:R-:W4:Y:S04]  /*0600*/  LDG.E R12, desc[UR6][R12.64] ;  /* 0x000000060c0c7981 */ /* 0x000f28000c1e1900 */
[----:B------:R-:W5:Y:S04]  /*0610*/  LDG.E R16, desc[UR6][R16.64] ;  /* 0x0000000610107981 */ /* 0x000f68000c1e1900 */
[----:B------:R-:W5:Y:S01]  /*0620*/  LDG.E R18, desc[UR6][R18.64] ;  /* 0x0000000612127981 */ /* 0x000f62000c1e1900 */
[----:B------:R-:W-:Y:S01]  /*0630*/  IADD3 R6, PT, PT, R6, 0x4, RZ ;  /* 0x0000000406067810 */ /* 0x000fe20007ffe0ff */
[----:B--2---:R-:W-:-:S04]  /*0640*/  FFMA R20, R20, R24, R23 ;  /* 0x0000001814147223 */ /* 0x004fc80000000017 */
[----:B---3--:R-:W-:-:S04]  /*0650*/  FFMA R20, R9, R10, R20 ;  /* 0x0000000a09147223 */ /* 0x008fc80000000014 */
[----:B----4-:R-:W-:-:S04]  /*0660*/  FFMA R7, R7, R12, R20 ;  /* 0x0000000c07077223 */ /* 0x010fc80000000014 */
[----:B-----5:R-:W-:-:S07]  /*0670*/  FFMA R23, R16, R18, R7 ;  /* 0x0000001210177223 */ /* 0x020fce0000000007 */
.L_x_113:
[----:B------:R-:W-:Y:S05]  /*0680*/  @!P2 BRA `(.L_x_110) ;  /* 0x000000000064a947 */ /* 0x000fea0003800000 */
[----:B------:R-:W-:Y:S02]  /*0690*/  ISETP.NE.AND P1, PT, R22, 0x1, PT ;  /* 0x000000011600780c */ /* 0x000fe40003f25270 */
[----:B------:R-:W-:-:S04]  /*06a0*/  LOP3.LUT R4, R2, 0x1, RZ, 0xc0, !PT ;  /* 0x0000000102047812 */ /* 0x000fc800078ec0ff */
[----:B------:R-:W-:-:S07]  /*06b0*/  ISETP.NE.U32.AND P2, PT, R4, 0x1, PT ;  /* 0x000000010400780c */ /* 0x000fce0003f45070 */
[----:B------:R-:W0:Y:S01]  /*06c0*/  @P1 LDC.64 R10, c[0x0][0x380] ;  /* 0x0000e000ff0a1b82 */ /* 0x000e220000000a00 */
[CC--:B------:R-:W-:Y:S02]  /*06d0*/  @P1 IMAD R13, R6.reuse, R0.reuse, R3 ;  /* 0x00000000060d1224 */ /* 0x0c0fe400078e0203 */
[C---:B------:R-:W-:Y:S01]  /*06e0*/  @P1 IMAD R15, R6.reuse, R0, R5 ;  /* 0x00000000060f1224 */ /* 0x040fe200078e0205 */
[----:B------:R-:W-:-:S04]  /*06f0*/  @P1 IADD3 R6, PT, PT, R6, 0x2, RZ ;  /* 0x0000000206061810 */ /* 0x000fc80007ffe0ff */
[----:B------:R-:W1:Y:S01]  /*0700*/  @!P2 LDC.64 R8, c[0x0][0x380] ;  /* 0x0000e000ff08ab82 */ /* 0x000e620000000a00 */
[----:B------:R-:W-:Y:S02]  /*0710*/  @!P2 IMAD R19, R6, R0, R5 ;  /* 0x000000000613a224 */ /* 0x000fe400078e0205 */
[----:B0-----:R-:W-:-:S04]  /*0720*/  @P1 IMAD.WIDE R12, R13, 0x4, R10 ;  /* 0x000000040d0c1825 */ /* 0x001fc800078e020a */
[----:B------:R-:W-:Y:S01]  /*0730*/  @P1 IMAD.WIDE R14, R15, 0x4, R10 ;  /* 0x000000040f0e1825 */ /* 0x000fe200078e020a */
[----:B------:R-:W2:Y:S03]  /*0740*/  @P1 LDG.E R4, desc[UR6][R12.64] ;  /* 0x000000060c041981 */ /* 0x000ea6000c1e1900 */
[----:B------:R-:W-:Y:S02]  /*0750*/  @!P2 IMAD R11, R6, R0, R3 ;  /* 0x00000000060ba224 */ /* 0x000fe400078e0203 */
[----:B------:R-:W-:-:S04]  /*0760*/  @P1 IMAD.WIDE R16, R0, 0x4, R12 ;  /* 0x0000000400101825 */ /* 0x000fc800078e020c */
[----:B------:R-:W-:Y:S02]  /*0770*/  @P1 IMAD.WIDE R6, R0, 0x4, R14 ;  /* 0x0000000400061825 */ /* 0x000fe400078e020e */
[----:B------:R-:W2:Y:S02]  /*0780*/  @P1 LDG.E R14, desc[UR6][R14.64] ;  /* 0x000000060e0e1981 */ /* 0x000ea4000c1e1900 */
[--C-:B-1----:R-:W-:Y:S02]  /*0790*/  @!P2 IMAD.WIDE R10, R11, 0x4, R8.reuse ;  /* 0x000000040b0aa825 */ /* 0x102fe400078e0208 */
[----:B------:R-:W3:Y:S02]  /*07a0*/  @P1 LDG.E R17, desc[UR6][R16.64] ;  /* 0x0000000610111981 */ /* 0x000ee4000c1e1900 */
[----:B------:R-:W-:Y:S02]  /*07b0*/  @!P2 IMAD.WIDE R8, R19, 0x4, R8 ;  /* 0x000000041308a825 */ /* 0x000fe400078e0208 */
[----:B------:R-:W3:Y:S04]  /*07c0*/  @P1 LDG.E R6, desc[UR6][R6.64] ;  /* 0x0000000606061981 */ /* 0x000ee8000c1e1900 */
[----:B------:R-:W4:Y:S04]  /*07d0*/  @!P2 LDG.E R10, desc[UR6][R10.64] ;  /* 0x000000060a0aa981 */ /* 0x000f28000c1e1900 */
[----:B------:R-:W4:Y:S01]  /*07e0*/  @!P2 LDG.E R8, desc[UR6][R8.64] ;  /* 0x000000060808a981 */ /* 0x000f22000c1e1900 */
[----:B--2---:R-:W-:-:S04]  /*07f0*/  @P1 FFMA R4, R4, R14, R23 ;  /* 0x0000000e04041223 */ /* 0x004fc80000000017 */
[----:B---3--:R-:W-:-:S04]  /*0800*/  @P1 FFMA R23, R17, R6, R4 ;  /* 0x0000000611171223 */ /* 0x008fc80000000004 */
[----:B----4-:R-:W-:-:S07]  /*0810*/  @!P2 FFMA R23, R10, R8, R23 ;  /* 0x000000080a17a223 */ /* 0x010fce0000000017 */
.L_x_110:
[----:B------:R-:W0:Y:S01]  /*0820*/  LDC.64 R6, c[0x0][0x398] ;  /* 0x0000e600ff067b82 */ /* 0x000e220000000a00 */
[----:B------:R-:W-:Y:S01]  /*0830*/  ISETP.NE.AND P1, PT, R5, RZ, PT ;  /* 0x000000ff0500720c */ /* 0x000fe20003f25270 */
[----:B------:R-:W-:-:S04]  /*0840*/  IMAD R9, R3, R0, R5 ;  /* 0x0000000003097224 */ /* 0x000fc800078e0205 */
[----:B0-----:R-:W-:-:S05]  /*0850*/  IMAD.WIDE R6, R9, 0x4, R6 ;  /* 0x0000000409067825 */ /* 0x001fca00078e0206 */
[----:B------:R0:W-:Y:S03]  /*0860*/  STG.E desc[UR6][R6.64], R23 ;  /* 0x0000001706007986 */ /* 0x0001e6000c101906 */
[----:B------:R-:W-:Y:S05]  /*0870*/  @P1 EXIT ;  /* 0x000000000000194d */ /* 0x000fea0003800000 */
[----:B------:R-:W-:Y:S01]  /*0880*/  HFMA2 R26, -RZ, RZ, 0, 0 ;  /* 0x00000000ff1a7431 */ /* 0x000fe200000001ff */
[----:B------:R-:W-:Y:S06]  /*0890*/  @!P0 BRA `(.L_x_114) ;  /* 0x0000000800b48947 */ /* 0x000fec0003800000 */
[C---:B------:R-:W-:Y:S02]  /*08a0*/  ISETP.GE.U32.AND P1, PT, R2.reuse, 0x10, PT ;  /* 0x000000100200780c */ /* 0x040fe40003f26070 */
[----:B------:R-:W-:Y:S02]  /*08b0*/  LOP3.LUT R4, R2, 0xf, RZ, 0xc0, !PT ;  /* 0x0000000f02047812 */ /* 0x000fe400078ec0ff */
[----:B------:R-:W-:Y:S02]  /*08c0*/  MOV R26, RZ ;  /* 0x000000ff001a7202 */ /* 0x000fe40000000f00 */
[----:B------:R-:W-:Y:S02]  /*08d0*/  ISETP.NE.AND P0, PT, R4, RZ, PT ;  /* 0x000000ff0400720c */ /* 0x000fe40003f05270 */
[----:B0-----:R-:W-:-:S05]  /*08e0*/  MOV R6, RZ ;  /* 0x000000ff00067202 */ /* 0x001fca0000000f00 */
[----:B------:R-:W-:Y:S06]  /*08f0*/  @!P1 BRA `(.L_x_115) ;  /* 0x0000000400449947 */ /* 0x000fec0003800000 */
[----:B------:R-:W0:Y:S01]  /*0900*/  LDCU.64 UR4, c[0x0][0x388] ;  /* 0x00007100ff0477ac */ /* 0x000e220008000a00 */
[----:B------:R-:W-:Y:S02]  /*0910*/  LOP3.LUT R6, R2, 0x7ffffff0, RZ, 0xc0, !PT ;  /* 0x7ffffff002067812 */ /* 0x000fe400078ec0ff */
[----:B------:R-:W-:Y:S02]  /*0920*/  MOV R26, RZ ;  /* 0x000000ff001a7202 */ /* 0x000fe40000000f00 */
[----:B------:R-:W-:Y:S02]  /*0930*/  MOV R5, R3 ;  /* 0x0000000300057202 */ /* 0x000fe40000000f00 */
[----:B------:R-:W-:Y:S01]  /*0940*/  IADD3 R7, PT, PT, -R6, RZ, RZ ;  /* 0x000000ff06077210 */ /* 0x000fe20007ffe1ff */
[----:B0-----:R-:W-:-:S04]  /*0950*/  UIADD3 UR4, UP0, UPT, UR4, 0x20, URZ ;  /* 0x0000002004047890 */ /* 0x001fc8000ff1e0ff */
[----:B------:R-:W-:Y:S02]  /*0960*/  UIADD3.X UR5, UPT, UPT, URZ, UR5, URZ, UP0, !UPT ;  /* 0x00000005ff057290 */ /* 0x000fe400087fe4ff */
[----:B------:R-:W-:-:S04]  /*0970*/  MOV R11, UR4 ;  /* 0x00000004000b7c02 */ /* 0x000fc80008000f00 */
[----:B------:R-:W-:-:S07]  /*0980*/  MOV R13, UR5 ;  /* 0x00000005000d7c02 */ /* 0x000fce0008000f00 */
.L_x_116:
[----:B------:R-:W0:Y:S01]  /*0990*/  LDC.64 R8, c[0x0][0x380] ;  /* 0x0000e000ff087b82 */ /* 0x000e220000000a00 */
[----:B------:R-:W-:-:S05]  /*09a0*/  MOV R12, R11 ;  /* 0x0000000b000c7202 */ /* 0x000fca0000000f00 */
[----:B------:R-:W2:Y:S04]  /*09b0*/  LDG.E R24, desc[UR6][R12.64+-0x20] ;  /* 0xffffe0060c187981 */ /* 0x000ea8000c1e1900 */
[----:B------:R-:W3:Y:S04]  /*09c0*/  LDG.E R17, desc[UR6][R12.64+-0x1c] ;  /* 0xffffe4060c117981 */ /* 0x000ee8000c1e1900 */
[----:B------:R-:W4:Y:S04]  /*09d0*/  LDG.E R11, desc[UR6][R12.64+-0x18] ;  /* 0xffffe8060c0b7981 */ /* 0x000f28000c1e1900 */
[----:B------:R-:W5:Y:S04]  /*09e0*/  LDG.E R10, desc[UR6][R12.64+-0x14] ;  /* 0xffffec060c0a7981 */ /* 0x000f68000c1e1900 */
[----:B------:R-:W5:Y:S01]  /*09f0*/  LDG.E R19, desc[UR6][R12.64+-0xc] ;  /* 0xfffff4060c137981 */ /* 0x000f62000c1e1900 */
[----:B0-----:R-:W-:-:S05]  /*0a00*/  IMAD.WIDE R8, R5, 0x4, R8 ;  /* 0x0000000405087825 */ /* 0x001fca00078e0208 */
[----:B------:R-:W2:Y:S01]  /*0a10*/  LDG.E R29, desc[UR6][R8.64] ;  /* 0x00000006081d7981 */ /* 0x000ea2000c1e1900 */
[----:B------:R-:W-:-:S05]  /*0a20*/  IMAD.WIDE R14, R0, 0x4, R8 ;  /* 0x00000004000e7825 */ /* 0x000fca00078e0208 */
[----:B------:R-:W3:Y:S01]  /*0a30*/  LDG.E R16, desc[UR6][R14.64] ;  /* 0x000000060e107981 */ /* 0x000ee2000c1e1900 */
[----:B------:R-:W-:-:S03]  /*0a40*/  IMAD.WIDE R20, R0, 0x4, R14 ;  /* 0x0000000400147825 */ /* 0x000fc600078e020e */
[----:B------:R-:W5:Y:S04]  /*0a50*/  LDG.E R9, desc[UR6][R12.64+-0x10] ;  /* 0xfffff0060c097981 */ /* 0x000f68000c1e1900 */
[----:B------:R0:W4:Y:S02]  /*0a60*/  LDG.E R18, desc[UR6][R20.64] ;  /* 0x0000000614127981 */ /* 0x000124000c1e1900 */
[----:B0-----:R-:W-:-:S05]  /*0a70*/  IMAD.WIDE R20, R0, 0x4, R20 ;  /* 0x0000000400147825 */ /* 0x001fca00078e0214 */
[----:B------:R-:W5:Y:S01]  /*0a80*/  LDG.E R23, desc[UR6][R20.64] ;  /* 0x0000000614177981 */ /* 0x000f62000c1e1900 */
[----:B------:R-:W-:-:S05]  /*0a90*/  IMAD.WIDE R14, R0, 0x4, R20 ;  /* 0x00000004000e7825 */ /* 0x000fca00078e0214 */
[----:B------:R0:W5:Y:S02]  /*0aa0*/  LDG.E R22, desc[UR6][R14.64] ;  /* 0x000000060e167981 */ /* 0x000164000c1e1900 */
[----:B0-----:R-:W-:-:S05]  /*0ab0*/  IMAD.WIDE R14, R0, 0x4, R14 ;  /* 0x00000004000e7825 */ /* 0x001fca00078e020e */
[----:B------:R-:W5:Y:S01]  /*0ac0*/  LDG.E R8, desc[UR6][R14.64] ;  /* 0x000000060e087981 */ /* 0x000f62000c1e1900 */
[----:B------:R-:W-:-:S05]  /*0ad0*/  IMAD.WIDE R20, R0, 0x4, R14 ;  /* 0x0000000400147825 */ /* 0x000fca00078e020e */
[----:B------:R0:W5:Y:S02]  /*0ae0*/  LDG.E R25, desc[UR6][R20.64] ;  /* 0x0000000614197981 */ /* 0x000164000c1e1900 */
[----:B0-----:R-:W-:-:S05]  /*0af0*/  IMAD.WIDE R20, R0, 0x4, R20 ;  /* 0x0000000400147825 */ /* 0x001fca00078e0214 */
[----:B------:R0:W5:Y:S01]  /*0b00*/  LDG.E R27, desc[UR6][R20.64] ;  /* 0x00000006141b7981 */ /* 0x000162000c1e1900 */
[----:B--2---:R-:W-:-:S03]  /*0b10*/  FFMA R29, R29, R24, R26 ;  /* 0x000000181d1d7223 */ /* 0x004fc6000000001a */
[----:B------:R-:W2:Y:S04]  /*0b20*/  LDG.E R24, desc[UR6][R12.64+-0x8] ;  /* 0xfffff8060c187981 */ /* 0x000ea8000c1e1900 */
[----:B------:R-:W2:Y:S01]  /*0b30*/  LDG.E R26, desc[UR6][R12.64+-0x4] ;  /* 0xfffffc060c1a7981 */ /* 0x000ea2000c1e1900 */
[----:B------:R-:W-:-:S04]  /*0b40*/  IMAD.WIDE R14, R0, 0x4, R20 ;  /* 0x00000004000e7825 */ /* 0x000fc800078e0214 */
[----:B---3--:R-:W-:Y:S01]  /*0b50*/  FFMA R29, R16, R17, R29 ;  /* 0x00000011101d7223 */ /* 0x008fe2000000001d */
[----:B------:R-:W-:-:S04]  /*0b60*/  IMAD.WIDE R16, R0, 0x4, R14 ;  /* 0x0000000400107825 */ /* 0x000fc800078e020e */
[----:B----4-:R-:W-:Y:S01]  /*0b70*/  FFMA R18, R18, R11, R29 ;  /* 0x0000000b12127223 */ /* 0x010fe2000000001d */
[----:B------:R-:W3:Y:S01]  /*0b80*/  LDG.E R14, desc[UR6][R14.64] ;  /* 0x000000060e0e7981 */ /* 0x000ee2000c1e1900 */
[----:B------:R-:W-:-:S03]  /*0b90*/  IMAD.WIDE R28, R0, 0x4, R16 ;  /* 0x00000004001c7825 */ /* 0x000fc600078e0210 */
[----:B------:R-:W4:Y:S01]  /*0ba0*/  LDG.E R16, desc[UR6][R16.64] ;  /* 0x0000000610107981 */ /* 0x000f22000c1e1900 */
[----:B-----5:R-:W-:Y:S01]  /*0bb0*/  FFMA R23, R23, R10, R18 ;  /* 0x0000000a17177223 */ /* 0x020fe20000000012 */
[----:B------:R-:W-:Y:S02]  /*0bc0*/  IMAD.WIDE R10, R0, 0x4, R28 ;  /* 0x00000004000a7825 */ /* 0x000fe400078e021c */
[----:B------:R-:W5:Y:S02]  /*0bd0*/  LDG.E R17, desc[UR6][R12.64+0x8] ;  /* 0x000008060c117981 */ /* 0x000f64000c1e1900 */
[----:B------:R-:W-:Y:S02]  /*0be0*/  FFMA R9, R22, R9, R23 ;  /* 0x0000000916097223 */ /* 0x000fe40000000017 */
[----:B------:R1:W5:Y:S04]  /*0bf0*/  LDG.E R28, desc[UR6][R28.64] ;  /* 0x000000061c1c7981 */ /* 0x000368000c1e1900 */
[----:B------:R-:W3:Y:S01]  /*0c00*/  LDG.E R23, desc[UR6][R12.64] ;  /* 0x000000060c177981 */ /* 0x000ee2000c1e1900 */
[----:B0-----:R-:W-:-:S03]  /*0c10*/  IMAD.WIDE R20, R0, 0x4, R10 ;  /* 0x0000000400147825 */ /* 0x001fc600078e020a */
[----:B------:R-:W4:Y:S04]  /*0c20*/  LDG.E R22, desc[UR6][R12.64+0x4] ;  /* 0x000004060c167981 */ /* 0x000f28000c1e1900 */
[----:B------:R0:W5:Y:S01]  /*0c30*/  LDG.E R15, desc[UR6][R10.64] ;  /* 0x000000060a0f7981 */ /* 0x000162000c1e1900 */
[----:B------:R-:W-:Y:S01]  /*0c40*/  FFMA R18, R8, R19, R9 ;  /* 0x0000001308127223 */ /* 0x000fe20000000009 */
[----:B------:R-:W-:Y:S02]  /*0c50*/  IMAD.WIDE R8, R0, 0x4, R20 ;  /* 0x0000000400087825 */ /* 0x000fe400078e0214 */
[----:B------:R-:W5:Y:S04]  /*0c60*/  LDG.E R20, desc[UR6][R20.64] ;  /* 0x0000000614147981 */ /* 0x000f68000c1e1900 */
[----:B------:R-:W5:Y:S01]  /*0c70*/  LDG.E R21, desc[UR6][R12.64+0x18] ;  /* 0x000018060c157981 */ /* 0x000f62000c1e1900 */
[----:B--2---:R-:W-:-:S03]  /*0c80*/  FFMA R25, R25, R24, R18 ;  /* 0x0000001819197223 */ /* 0x004fc60000000012 */
[----:B------:R-:W2:Y:S01]  /*0c90*/  LDG.E R24, desc[UR6][R12.64+0xc] ;  /* 0x00000c060c187981 */ /* 0x000ea2000c1e1900 */
[----:B------:R-:W-:-:S04]  /*0ca0*/  IMAD.WIDE R18, R0, 0x4, R8 ;  /* 0x0000000400127825 */ /* 0x000fc800078e0208 */
[----:B-1----:R-:W-:Y:S02]  /*0cb0*/  FFMA R29, R27, R26, R25 ;  /* 0x0000001a1b1d7223 */ /* 0x002fe40000000019 */
[----:B------:R-:W2:Y:S04]  /*0cc0*/  LDG.E R27, desc[UR6][R12.64+0x10] ;  /* 0x000010060c1b7981 */ /* 0x000ea8000c1e1900 */
[----:B------:R-:W2:Y:S01]  /*0cd0*/  LDG.E R8, desc[UR6][R8.64] ;  /* 0x0000000608087981 */ /* 0x000ea2000c1e1900 */
[----:B0-----:R-:W-:-:S03]  /*0ce0*/  IMAD.WIDE R10, R0, 0x4, R18 ;  /* 0x00000004000a7825 */ /* 0x001fc600078e0212 */
[----:B------:R-:W2:Y:S04]  /*0cf0*/  LDG.E R26, desc[UR6][R12.64+0x14] ;  /* 0x000014060c1a7981 */ /* 0x000ea8000c1e1900 */
[----:B------:R-:W2:Y:S04]  /*0d00*/  LDG.E R25, desc[UR6][R18.64] ;  /* 0x0000000612197981 */ /* 0x000ea8000c1e1900 */
[----:B------:R0:W2:Y:S04]  /*0d10*/  LDG.E R10, desc[UR6][R10.64] ;  /* 0x000000060a0a7981 */ /* 0x0000a8000c1e1900 */
[----:B------:R1:W2:Y:S01]  /*0d20*/  LDG.E R9, desc[UR6][R12.64+0x1c] ;  /* 0x00001c060c097981 */ /* 0x0002a2000c1e1900 */
[----:B------:R-:W-:Y:S01]  /*0d30*/  IADD3 R7, PT, PT, R7, 0x10, RZ ;  /* 0x0000001007077810 */ /* 0x000fe20007ffe0ff */
[----:B---3--:R-:W-:-:S04]  /*0d40*/  FFMA R23, R14, R23, R29 ;  /* 0x000000170e177223 */ /* 0x008fc8000000001d */
[----:B----4-:R-:W-:-:S04]  /*0d50*/  FFMA R23, R16, R22, R23 ;  /* 0x0000001610177223 */ /* 0x010fc80000000017 */
[----:B-----5:R-:W-:Y:S01]  /*0d60*/  FFMA R28, R28, R17, R23 ;  /* 0x000000111c1c7223 */ /* 0x020fe20000000017 */
[----:B------:R-:W-:Y:S02]  /*0d70*/  ISETP.NE.AND P1, PT, R7, RZ, PT ;  /* 0x000000ff0700720c */ /* 0x000fe40003f25270 */
[----:B0-----:R-:W-:Y:S02]  /*0d80*/  IADD3 R11, P2, PT, R12, 0x40, RZ ;  /* 0x000000400c0b7810 */ /* 0x001fe40007f5e0ff */
[----:B------:R-:W-:Y:S02]  /*0d90*/  LEA R5, R0, R5, 0x4 ;  /* 0x0000000500057211 */ /* 0x000fe400078e20ff */
[----:B-1----:R-:W-:Y:S01]  /*0da0*/  IADD3.X R13, PT, PT, RZ, R13, RZ, P2, !PT ;  /* 0x0000000dff0d7210 */ /* 0x002fe200017fe4ff */
[----:B--2---:R-:W-:-:S04]  /*0db0*/  FFMA R15, R15, R24, R28 ;  /* 0x000000180f0f7223 */ /* 0x004fc8000000001c */
[----:B------:R-:W-:-:S04]  /*0dc0*/  FFMA R15, R20, R27, R15 ;  /* 0x0000001b140f7223 */ /* 0x000fc8000000000f */
[----:B------:R-:W-:-:S04]  /*0dd0*/  FFMA R8, R8, R26, R15 ;  /* 0x0000001a08087223 */ /* 0x000fc8000000000f */
[----:B------:R-:W-:-:S04]  /*0de0*/  FFMA R21, R25, R21, R8 ;  /* 0x0000001519157223 */ /* 0x000fc80000000008 */
[----:B------:R-:W-:Y:S01]  /*0df0*/  FFMA R26, R10, R9, R21 ;  /* 0x000000090a1a7223 */ /* 0x000fe20000000015 */
[----:B------:R-:W-:Y:S06]  /*0e00*/  @P1 BRA `(.L_x_116) ;  /* 0xfffffff800e01947 */ /* 0x000fec000383ffff */
.L_x_115:
[----:B------:R-:W-:Y:S05]  /*0e10*/  @!P0 BRA `(.L_x_114) ;  /* 0x0000000400548947 */ /* 0x000fea0003800000 */
[----:B------:R-:W-:Y:S02]  /*0e20*/  ISETP.GE.U32.AND P0, PT, R4, 0x8, PT ;  /* 0x000000080400780c */ /* 0x000fe40003f06070 */
[----:B------:R-:W-:-:S04]  /*0e30*/  LOP3.LUT R22, R2, 0x7, RZ, 0xc0, !PT ;  /* 0x0000000702167812 */ /* 0x000fc800078ec0ff */
[----:B------:R-:W-:-:S07]  /*0e40*/  ISETP.NE.AND P1, PT, R22, RZ, PT ;  /* 0x000000ff1600720c */ /* 0x000fce0003f25270 */
[----:B------:R-:W-:Y:S06]  /*0e50*/  @!P0 BRA `(.L_x_117) ;  /* 0x0000000000948947 */ /* 0x000fec0003800000 */
[----:B------:R-:W0:Y:S01]  /*0e60*/  LDC.64 R14, c[0x0][0x380] ;  /* 0x0000e000ff0e7b82 */ /* 0x000e220000000a00 */
[----:B------:R-:W-:-:S07]  /*0e70*/  IMAD R7, R6, R0, R3 ;  /* 0x0000000006077224 */ /* 0x000fce00078e0203 */
[----:B------:R-:W1:Y:S01]  /*0e80*/  LDC.64 R4, c[0x0][0x388] ;  /* 0x0000e200ff047b82 */ /* 0x000e620000000a00 */
[----:B0-----:R-:W-:-:S05]  /*0e90*/  IMAD.WIDE R14, R7, 0x4, R14 ;  /* 0x00000004070e7825 */ /* 0x001fca00078e020e */
[----:B------:R0:W2:Y:S01]  /*0ea0*/  LDG.E R19, desc[UR6][R14.64] ;  /* 0x000000060e137981 */ /* 0x0000a2000c1e1900 */
[----:B------:R-:W-:-:S04]  /*0eb0*/  IMAD.WIDE R16, R0, 0x4, R14 ;  /* 0x0000000400107825 */ /* 0x000fc800078e020e */
[----:B-1----:R-:W-:Y:S01]  /*0ec0*/  IMAD.WIDE.U32 R4, R6, 0x4, R4 ;  /* 0x0000000406047825 */ /* 0x002fe200078e0004 */
[----:B------:R1:W3:Y:S03]  /*0ed0*/  LDG.E R21, desc[UR6][R16.64] ;  /* 0x0000000610157981 */ /* 0x0002e6000c1e1900 */
[C---:B------:R-:W-:Y:S01]  /*0ee0*/  IMAD.WIDE R28, R0.reuse, 0x4, R16 ;  /* 0x00000004001c7825 */ /* 0x040fe200078e0210 */
[----:B------:R-:W2:Y:S04]  /*0ef0*/  LDG.E R7, desc[UR6][R4.64] ;  /* 0x0000000604077981 */ /* 0x000ea8000c1e1900 */
[----:B------:R-:W3:Y:S01]  /*0f00*/  LDG.E R18, desc[UR6][R4.64+0x4] ;  /* 0x0000040604127981 */ /* 0x000ee2000c1e1900 */
[----:B------:R-:W-:-:S03]  /*0f10*/  IMAD.WIDE R10, R0, 0x4, R28 ;  /* 0x00000004000a7825 */ /* 0x000fc600078e021c */
[----:B------:R-:W4:Y:S01]  /*0f20*/  LDG.E R20, desc[UR6][R28.64] ;  /* 0x000000061c147981 */ /* 0x000f22000c1e1900 */
[----:B------:R-:W-:-:S03]  /*0f30*/  IMAD.WIDE R12, R0, 0x4, R10 ;  /* 0x00000004000c7825 */ /* 0x000fc600078e020a */
[----:B------:R-:W4:Y:S04]  /*0f40*/  LDG.E R23, desc[UR6][R4.64+0x8] ;  /* 0x0000080604177981 */ /* 0x000f28000c1e1900 */
[----:B------:R-:W5:Y:S01]  /*0f50*/  LDG.E R10, desc[UR6][R10.64] ;  /* 0x000000060a0a7981 */ /* 0x000f62000c1e1900 */
[----:B------:R-:W-:-:S03]  /*0f60*/  IMAD.WIDE R8, R0, 0x4, R12 ;  /* 0x0000000400087825 */ /* 0x000fc600078e020c */
[----:B------:R-:W5:Y:S01]  /*0f70*/  LDG.E R25, desc[UR6][R4.64+0xc] ;  /* 0x00000c0604197981 */ /* 0x000f62000c1e1900 */
[----:B0-----:R-:W-:-:S03]  /*0f80*/  IMAD.WIDE R14, R0, 0x4, R8 ;  /* 0x00000004000e7825 */ /* 0x001fc600078e0208 */
[----:B------:R-:W5:Y:S04]  /*0f90*/  LDG.E R12, desc[UR6][R12.64] ;  /* 0x000000060c0c7981 */ /* 0x000f68000c1e1900 */
[----:B------:R-:W5:Y:S01]  /*0fa0*/  LDG.E R27, desc[UR6][R4.64+0x10] ;  /* 0x00001006041b7981 */ /* 0x000f62000c1e1900 */
[----:B-1----:R-:W-:-:S03]  /*0fb0*/  IMAD.WIDE R16, R0, 0x4, R14 ;  /* 0x0000000400107825 */ /* 0x002fc600078e020e */
[----:B------:R-:W5:Y:S04]  /*0fc0*/  LDG.E R8, desc[UR6][R8.64] ;  /* 0x0000000608087981 */ /* 0x000f68000c1e1900 */
[----:B------:R-:W5:Y:S04]  /*0fd0*/  LDG.E R24, desc[UR6][R4.64+0x14] ;  /* 0x0000140604187981 */ /* 0x000f68000c1e1900 */
[----:B------:R-:W5:Y:S04]  /*0fe0*/  LDG.E R14, desc[UR6][R14.64] ;  /* 0x000000060e0e7981 */ /* 0x000f68000c1e1900 */
[----:B------:R-:W5:Y:S04]  /*0ff0*/  LDG.E R29, desc[UR6][R4.64+0x18] ;  /* 0x00001806041d7981 */ /* 0x000f68000c1e1900 */
[----:B------:R-:W5:Y:S04]  /*1000*/  LDG.E R16, desc[UR6][R16.64] ;  /* 0x0000000610107981 */ /* 0x000f68000c1e1900 */
[----:B------:R-:W5:Y:S01]  /*1010*/  LDG.E R11, desc[UR6][R4.64+0x1c] ;  /* 0x00001c06040b7981 */ /* 0x000f62000c1e1900 */
[----:B------:R-:W-:Y:S01]  /*1020*/  IADD3 R6, PT, PT, R6, 0x8, RZ ;  /* 0x0000000806067810 */ /* 0x000fe20007ffe0ff */
[----:B--2---:R-:W-:-:S04]  /*1030*/  FFMA R26, R19, R7, R26 ;  /* 0x00000007131a7223 */ /* 0x004fc8000000001a */
[----:B---3--:R-:W-:-:S04]  /*1040*/  FFMA R21, R21, R18, R26 ;  /* 0x0000001215157223 */ /* 0x008fc8000000001a */
[----:B----4-:R-:W-:-:S04]  /*1050*/  FFMA R21, R20, R23, R21 ;  /* 0x0000001714157223 */ /* 0x010fc80000000015 */
[----:B-----5:R-:W-:-:S04]  /*1060*/  FFMA R21, R10, R25, R21 ;  /* 0x000000190a157223 */ /* 0x020fc80000000015 */
[----:B------:R-:W-:-:S04]  /*1070*/  FFMA R21, R12, R27, R21 ;  /* 0x0000001b0c157223 */ /* 0x000fc80000000015 */
[----:B------:R-:W-:-:S04]  /*1080*/  FFMA R21, R8, R24, R21 ;  /* 0x0000001808157223 */ /* 0x000fc80000000015 */
[----:B------:R-:W-:-:S04]  /*1090*/  FFMA R21, R14, R29, R21 ;  /* 0x0000001d0e157223 */ /* 0x000fc80000000015 */
[----:B------:R-:W-:-:S07]  /*10a0*/  FFMA R26, R16, R11, R21 ;  /* 0x0000000b101a7223 */ /* 0x000fce0000000015 */
.L_x_117:
        /* <DEDUP_REMOVED lines=8> */
[----:B0-----:R-:W-:-:S04]  /*1130*/  IMAD.WIDE R8, R9, 0x4, R4 ;  /* 0x0000000409087825 */ /* 0x001fc800078e0204 */
[----:B-1----:R-:W-:-:S04]  /*1140*/  IMAD.WIDE.U32 R4, R6, 0x4, R10 ;  /* 0x0000000406047825 */ /* 0x002fc800078e000a */
[C---:B------:R-:W-:Y:S01]  /*1150*/  IMAD.WIDE R10, R0.reuse, 0x4, R8 ;  /* 0x00000004000a7825 */ /* 0x040fe200078e0208 */
[----:B------:R-:W2:Y:S04]  /*1160*/  LDG.E R7, desc[UR6][R4.64] ;  /* 0x0000000604077981 */ /* 0x000ea8000c1e1900 */
[----:B------:R-:W2:Y:S01]  /*1170*/  LDG.E R9, desc[UR6][R8.64] ;  /* 0x0000000608097981 */ /* 0x000ea2000c1e1900 */
[----:B------:R-:W-:-:S03]  /*1180*/  IMAD.WIDE R12, R0, 0x4, R10 ;  /* 0x00000004000c7825 */ /* 0x000fc600078e020a */
[----:B------:R-:W3:Y:S04]  /*1190*/  LDG.E R10, desc[UR6][R10.64] ;  /* 0x000000060a0a7981 */ /* 0x000ee8000c1e1900 */
[----:B------:R-:W3:Y:S01]  /*11a0*/  LDG.E R16, desc[UR6][R4.64+0x4] ;  /* 0x0000040604107981 */ /* 0x000ee2000c1e1900 */
[----:B------:R-:W-:-:S03]  /*11b0*/  IMAD.WIDE R14, R0, 0x4, R12 ;  /* 0x00000004000e7825 */ /* 0x000fc600078e020c */
[----:B------:R-:W4:Y:S04]  /*11c0*/  LDG.E R12, desc[UR6][R12.64] ;  /* 0x000000060c0c7981 */ /* 0x000f28000c1e1900 */
        /* <DEDUP_REMOVED lines=8> */
.L_x_118:
[----:B------:R-:W-:Y:S05]  /*1250*/  @!P1 BRA `(.L_x_114) ;  /* 0x0000000000449947 */ /* 0x000fea0003800000 */
[----:B------:R-:W0:Y:S01]  /*1260*/  LDC.64 R8, c[0x0][0x388] ;  /* 0x0000e200ff087b82 */ /* 0x000e220000000a00 */
[----:B------:R-:W-:Y:S01]  /*1270*/  IADD3 R2, PT, PT, -R2, RZ, RZ ;  /* 0x000000ff02027210 */ /* 0x000fe20007ffe1ff */
[----:B------:R-:W-:-:S06]  /*1280*/  IMAD R11, R6, R0, R3 ;  /* 0x00000000060b7224 */ /* 0x000fcc00078e0203 */
[----:B------:R-:W1:Y:S01]  /*1290*/  LDC.64 R4, c[0x0][0x380] ;  /* 0x0000e000ff047b82 */ /* 0x000e620000000a00 */
[----:B0-----:R-:W-:-:S03]  /*12a0*/  IMAD.WIDE.U32 R8, R6, 0x4, R8 ;  /* 0x0000000406087825 */ /* 0x001fc600078e0008 */
[----:B------:R-:W-:-:S07]  /*12b0*/  MOV R10, R8 ;  /* 0x00000008000a7202 */ /* 0x000fce0000000f00 */
.L_x_119:
[----:B-1----:R-:W-:Y:S01]  /*12c0*/  IMAD.WIDE R6, R11, 0x4, R4 ;  /* 0x000000040b067825 */ /* 0x002fe200078e0204 */
[----:B------:R-:W-:-:S05]  /*12d0*/  MOV R8, R10 ;  /* 0x0000000a00087202 */ /* 0x000fca0000000f00 */
[----:B------:R-:W2:Y:S04]  /*12e0*/  LDG.E R7, desc[UR6][R6.64] ;  /* 0x0000000606077981 */ /* 0x000ea8000c1e1900 */
[----:B------:R0:W2:Y:S01]  /*12f0*/  LDG.E R8, desc[UR6][R8.64] ;  /* 0x0000000608087981 */ /* 0x0000a2000c1e1900 */
[----:B------:R-:W-:Y:S02]  /*1300*/  IADD3 R2, PT, PT, R2, 0x1, RZ ;  /* 0x0000000102027810 */ /* 0x000fe40007ffe0ff */
[----:B------:R-:W-:Y:S02]  /*1310*/  IADD3 R10, P1, PT, R10, 0x4, RZ ;  /* 0x000000040a0a7810 */ /* 0x000fe40007f3e0ff */
[----:B------:R-:W-:Y:S02]  /*1320*/  ISETP.NE.AND P0, PT, R2, RZ, PT ;  /* 0x000000ff0200720c */ /* 0x000fe40003f05270 */
[----:B------:R-:W-:-:S02]  /*1330*/  IADD3 R11, PT, PT, R11, R0, RZ ;  /* 0x000000000b0b7210 */ /* 0x000fc40007ffe0ff */
[----:B0-----:R-:W-:Y:S01]  /*1340*/  IADD3.X R9, PT, PT, RZ, R9, RZ, P1, !PT ;  /* 0x00000009ff097210 */ /* 0x001fe20000ffe4ff */
[----:B--2---:R-:W-:-:S08]  /*1350*/  FFMA R26, R7, R8, R26 ;  /* 0x00000008071a7223 */ /* 0x004fd0000000001a */
[----:B------:R-:W-:Y:S05]  /*1360*/  @P0 BRA `(.L_x_119) ;  /* 0xfffffffc00d40947 */ /* 0x000fea000383ffff */
.L_x_114:
[----:B------:R-:W1:Y:S02]  /*1370*/  LDC.64 R4, c[0x0][0x3a0] ;  /* 0x0000e800ff047b82 */ /* 0x000e640000000a00 */
[----:B-1----:R-:W-:-:S05]  /*1380*/  IMAD.WIDE R2, R3, 0x4, R4 ;  /* 0x0000000403027825 */ /* 0x002fca00078e0204 */
[----:B------:R-:W-:Y:S01]  /*1390*/  STG.E desc[UR6][R2.64], R26 ;  /* 0x0000001a02007986 */ /* 0x000fe2000c101906 */
[----:B------:R-:W-:Y:S05]  /*13a0*/  EXIT ;  /* 0x000000000000794d */ /* 0x000fea0003800000 */
.L_x_120:
        /* <DEDUP_REMOVED lines=13> */
.L_x_226:


//--------------------- .text._Z29cuda_lmfit_calculate_jacobianPKfS0_iiPf --------------------------
	.section	.text._Z29cuda_lmfit_calculate_jacobianPKfS0_iiPf,"ax",@progbits
	.align	128
        .global         _Z29cuda_lmfit_calculate_jacobianPKfS0_iiPf
        .type           _Z29cuda_lmfit_calculate_jacobianPKfS0_iiPf,@function
        .size           _Z29cuda_lmfit_calculate_jacobianPKfS0_iiPf,(.L_x_212 - _Z29cuda_lmfit_calculate_jacobianPKfS0_iiPf)
        .other          _Z29cuda_lmfit_calculate_jacobianPKfS0_iiPf,@"STO_CUDA_ENTRY STV_DEFAULT"
_Z29cuda_lmfit_calculate_jacobianPKfS0_iiPf:
.text._Z29cuda_lmfit_calculate_jacobianPKfS0_iiPf:
[----:B------:R-:W-:Y:S01]  /*0000*/  LDC R1, c[0x0][0x37c] ;  /* 0x0000df00ff017b82 */ /* 0x000fe20000000800 */
[----:B------:R-:W0:Y:S07]  /*0010*/  S2R R0, SR_TID.Y ;  /* 0x0000000000007919 */ /* 0x000e2e0000002200 */
[----:B------:R-:W1:Y:S01]  /*0020*/  LDC R4, c[0x0][0x360] ;  /* 0x0000d800ff047b82 */ /* 0x000e620000000800 */
[----:B------:R-:W2:Y:S01]  /*0030*/  LDCU.64 UR6, c[0x0][0x390] ;  /* 0x00007200ff0677ac */ /* 0x000ea20008000a00 */
[----:B------:R-:W1:Y:S06]  /*0040*/  S2R R5, SR_TID.X ;  /* 0x0000000000057919 */ /* 0x000e6c0000002100 */
[----:B------:R-:W0:Y:S08]  /*0050*/  S2UR UR5, SR_CTAID.Y ;  /* 0x00000000000579c3 */ /* 0x000e300000002600 */
[----:B------:R-:W0:Y:S08]  /*0060*/  LDC R3, c[0x0][0x364] ;  /* 0x0000d900ff037b82 */ /* 0x000e300000000800 */
[----:B------:R-:W1:Y:S01]  /*0070*/  S2UR UR4, SR_CTAID.X ;  /* 0x00000000000479c3 */ /* 0x000e620000002500 */
[----:B0-----:R-:W-:-:S05]  /*0080*/  IMAD R3, R3, UR5, R0 ;  /* 0x0000000503037c24 */ /* 0x001fca000f8e0200 */
[----:B--2---:R-:W-:Y:S01]  /*0090*/  ISETP.GE.AND P0, PT, R3, UR7, PT ;  /* 0x0000000703007c0c */ /* 0x004fe2000bf06270 */
[----:B-1----:R-:W-:-:S05]  /*00a0*/  IMAD R4, R4, UR4, R5 ;  /* 0x0000000404047c24 */ /* 0x002fca000f8e0205 */
[----:B------:R-:W-:-:S13]  /*00b0*/  ISETP.GE.OR P0, PT, R4, UR6, P0 ;  /* 0x0000000604007c0c */ /* 0x000fda0008706670 */
[----:B------:R-:W-:Y:S05]  /*00c0*/  @P0 EXIT ;  /* 0x000000000000094d */ /* 0x000fea0003800000 */
[----:B------:R-:W-:Y:S01]  /*00d0*/  ISETP.NE.AND P0, PT, R3, RZ, PT ;  /* 0x000000ff0300720c */ /* 0x000fe20003f05270 */
[----:B------:R-:W0:Y:S01]  /*00e0*/  LDCU.64 UR4, c[0x0][0x358] ;  /* 0x00006b00ff0477ac */ /* 0x000e220008000a00 */
[----:B------:R-:W-:Y:S01]  /*00f0*/  BSSY.RECONVERGENT B1, `(.L_x_121) ;  /* 0x000004a000017945 */ /* 0x000fe20003800200 */
[----:B------:R-:W-:-:S10]  /*0100*/  HFMA2 R5, -RZ, RZ, 1.875, 0 ;  /* 0x3f800000ff057431 */ /* 0x000fd400000001ff */
[----:B------:R-:W-:Y:S05]  /*0110*/  @!P0 BRA `(.L_x_122) ;  /* 0x00000004001c8947 */ /* 0x000fea0003800000 */
[----:B------:R-:W1:Y:S02]  /*0120*/  LDC.64 R6, c[0x0][0x380] ;  /* 0x0000e000ff067b82 */ /* 0x000e640000000a00 */
[----:B-1----:R-:W-:-:S05]  /*0130*/  IMAD.WIDE R6, R4, 0x4, R6 ;  /* 0x0000000404067825 */ /* 0x002fca00078e0206 */
[----:B0-----:R0:W5:Y:S01]  /*0140*/  LDG.E R0, desc[UR4][R6.64] ;  /* 0x0000000406007981 */ /* 0x001162000c1e1900 */
[C---:B------:R-:W-:Y:S01]  /*0150*/  ISETP.GE.U32.AND P0, PT, R3.reuse, 0x4, PT ;  /* 0x000000040300780c */ /* 0x040fe20003f06070 */
[----:B------:R-:W-:Y:S01]  /*0160*/  BSSY.RECONVERGENT B0, `(.L_x_123) ;  /* 0x000003b000007945 */ /* 0x000fe20003800200 */
[----:B------:R-:W-:Y:S01]  /*0170*/  LOP3.LUT R2, R3, 0x3, RZ, 0xc0, !PT ;  /* 0x0000000303027812 */ /* 0x000fe200078ec0ff */
[----:B------:R-:W-:-:S10]  /*0180*/  IMAD.MOV.U32 R5, RZ, RZ, 0x3f800000 ;  /* 0x3f800000ff057424 */ /* 0x000fd400078e00ff */
[----:B0-----:R-:W-:Y:S05]  /*0190*/  @!P0 BRA `(.L_x_124) ;  /* 0x0000000000dc8947 */ /* 0x001fea0003800000 */
[----:B------:R-:W-:Y:S01]  /*01a0*/  LOP3.LUT R6, R3, 0xfffffffc, RZ, 0xc0, !PT ;  /* 0xfffffffc03067812 */ /* 0x000fe200078ec0ff */
[----:B------:R-:W-:-:S03]  /*01b0*/  IMAD.MOV.U32 R5, RZ, RZ, 0x3f800000 ;  /* 0x3f800000ff057424 */ /* 0x000fc600078e00ff */
[----:B------:R-:W-:-:S04]  /*01c0*/  IADD3 R6, PT, PT, -R6, RZ, RZ ;  /* 0x000000ff06067210 */ /* 0x000fc80007ffe1ff */
[----:B------:R-:W-:-:S13]  /*01d0*/  ISETP.GE.AND P0, PT, R6, RZ, PT ;  /* 0x000000ff0600720c */ /* 0x000fda0003f06270 */
[----:B------:R-:W-:Y:S05]  /*01e0*/  @P0 BRA `(.L_x_125) ;  /* 0x0000000000ac0947 */ /* 0x000fea0003800000 */
[----:B------:R-:W-:Y:S01]  /*01f0*/  IADD3 R7, PT, PT, -R6, RZ, RZ ;  /* 0x000000ff06077210 */ /* 0x000fe20007ffe1ff */
[----:B------:R-:W-:Y:S01]  /*0200*/  BSSY.RECONVERGENT B2, `(.L_x_126) ;  /* 0x0000018000027945 */ /* 0x000fe20003800200 */
[----:B------:R-:W-:Y:S02]  /*0210*/  PLOP3.LUT P0, PT, PT, PT, PT, 0x80, 0x8 ;  /* 0x000000000008781c */ /* 0x000fe40003f0f070 */
[----:B------:R-:W-:-:S13]  /*0220*/  ISETP.GT.AND P1, PT, R7, 0xc, PT ;  /* 0x0000000c0700780c */ /* 0x000fda0003f24270 */
[----:B------:R-:W-:Y:S05]  /*0230*/  @!P1 BRA `(.L_x_127) ;  /* 0x0000000000509947 */ /* 0x000fea0003800000 */
[----:B------:R-:W-:-:S13]  /*0240*/  PLOP3.LUT P0, PT, PT, PT, PT, 0x8, 0x80 ;  /* 0x000000000080781c */ /* 0x000fda0003f0e170 */
.L_x_128:
[----:B-----5:R-:W-:Y:S01]  /*0250*/  FMUL R5, R0, R5 ;  /* 0x0000000500057220 */ /* 0x020fe20000400000 */
[----:B------:R-:W-:-:S03]  /*0260*/  VIADD R6, R6, 0x10 ;  /* 0x0000001006067836 */ /* 0x000fc60000000000 */
[----:B------:R-:W-:Y:S02]  /*0270*/  FMUL R5, R0, R5 ;  /* 0x0000000500057220 */ /* 0x000fe40000400000 */
[----:B------:R-:W-:Y:S02]  /*0280*/  ISETP.GE.AND P1, PT, R6, -0xc, PT ;  /* 0xfffffff40600780c */ /* 0x000fe40003f26270 */
[----:B------:R-:W-:-:S04]  /*0290*/  FMUL R5, R0, R5 ;  /* 0x0000000500057220 */ /* 0x000fc80000400000 */
        /* <DEDUP_REMOVED lines=12> */
[----:B------:R-:W-:Y:S01]  /*0360*/  FMUL R5, R0, R5 ;  /* 0x0000000500057220 */ /* 0x000fe20000400000 */
[----:B------:R-:W-:Y:S06]  /*0370*/  @!P1 BRA `(.L_x_128) ;  /* 0xfffffffc00b49947 */ /* 0x000fec000383ffff */
.L_x_127:
[----:B------:R-:W-:Y:S05]  /*0380*/  BSYNC.RECONVERGENT B2 ;  /* 0x0000000000027941 */ /* 0x000fea0003800200 */
.L_x_126:
[----:B------:R-:W-:Y:S01]  /*0390*/  IADD3 R7, PT, PT, -R6, RZ, RZ ;  /* 0x000000ff06077210 */ /* 0x000fe20007ffe1ff */
[----:B------:R-:W-:Y:S03]  /*03a0*/  BSSY.RECONVERGENT B2, `(.L_x_129) ;  /* 0x000000d000027945 */ /* 0x000fe60003800200 */
[----:B------:R-:W-:-:S13]  /*03b0*/  ISETP.GT.AND P1, PT, R7, 0x4, PT ;  /* 0x000000040700780c */ /* 0x000fda0003f24270 */
[----:B------:R-:W-:Y:S05]  /*03c0*/  @!P1 BRA `(.L_x_130) ;  /* 0x0000000000289947 */ /* 0x000fea0003800000 */
[----:B-----5:R-:W-:Y:S01]  /*03d0*/  FMUL R5, R5, R0 ;  /* 0x0000000005057220 */ /* 0x020fe20000400000 */
[----:B------:R-:W-:Y:S02]  /*03e0*/  PLOP3.LUT P0, PT, PT, PT, PT, 0x8, 0x80 ;  /* 0x000000000080781c */ /* 0x000fe40003f0e170 */
[----:B------:R-:W-:Y:S01]  /*03f0*/  IADD3 R6, PT, PT, R6, 0x8, RZ ;  /* 0x0000000806067810 */ /* 0x000fe20007ffe0ff */
[----:B------:R-:W-:-:S04]  /*0400*/  FMUL R5, R0, R5 ;  /* 0x0000000500057220 */ /* 0x000fc80000400000 */
[----:B------:R-:W-:-:S04]  /*0410*/  FMUL R5, R0, R5 ;  /* 0x0000000500057220 */ /* 0x000fc80000400000 */
[----:B------:R-:W-:-:S04]  /*0420*/  FMUL R5, R0, R5 ;  /* 0x0000000500057220 */ /* 0x000fc80000400000 */
[----:B------:R-:W-:-:S04]  /*0430*/  FMUL R5, R0, R5 ;  /* 0x0000000500057220 */ /* 0x000fc80000400000 */
[----:B------:R-:W-:-:S04]  /*0440*/  FMUL R5, R0, R5 ;  /* 0x0000000500057220 */ /* 0x000fc80000400000 */
[----:B------:R-:W-:-:S04]  /*0450*/  FMUL R5, R0, R5 ;  /* 0x0000000500057220 */ /* 0x000fc80000400000 */
[----:B------:R-:W-:-:S07]  /*0460*/  FMUL R5, R0, R5 ;  /* 0x0000000500057220 */ /* 0x000fce0000400000 */
.L_x_130:
[----:B------:R-:W-:Y:S05]  /*0470*/  BSYNC.RECONVERGENT B2 ;  /* 0x0000000000027941 */ /* 0x000fea0003800200 */
.L_x_129:
[----:B------:R-:W-:-:S13]  /*0480*/  ISETP.NE.OR P0, PT, R6, RZ, P0 ;  /* 0x000000ff0600720c */ /* 0x000fda0000705670 */
[----:B------:R-:W-:Y:S05]  /*0490*/  @!P0 BRA `(.L_x_124) ;  /* 0x00000000001c8947 */ /* 0x000fea0003800000 */
.L_x_125:
[----:B------:R-:W-:Y:S02]  /*04a0*/  VIADD R6, R6, 0x4 ;  /* 0x0000000406067836 */ /* 0x000fe40000000000 */
[----:B-----5:R-:W-:-:S03]  /*04b0*/  FMUL R5, R0, R5 ;  /* 0x0000000500057220 */ /* 0x020fc60000400000 */
[----:B------:R-:W-:Y:S01]  /*04c0*/  ISETP.NE.AND P0, PT, R6, RZ, PT ;  /* 0x000000ff0600720c */ /* 0x000fe20003f05270 */
[----:B------:R-:W-:-:S04]  /*04d0*/  FMUL R5, R0, R5 ;  /* 0x0000000500057220 */ /* 0x000fc80000400000 */
[----:B------:R-:W-:-:S04]  /*04e0*/  FMUL R5, R0, R5 ;  /* 0x0000000500057220 */ /* 0x000fc80000400000 */
[----:B------:R-:W-:-:S04]  /*04f0*/  FMUL R5, R0, R5 ;  /* 0x0000000500057220 */ /* 0x000fc80000400000 */
[----:B------:R-:W-:Y:S05]  /*0500*/  @P0 BRA `(.L_x_125) ;  /* 0xfffffffc00e40947 */ /* 0x000fea000383ffff */
.L_x_124:
[----:B------:R-:W-:Y:S05]  /*0510*/  BSYNC.RECONVERGENT B0 ;  /* 0x0000000000007941 */ /* 0x000fea0003800200 */
.L_x_123:
[----:B------:R-:W-:-:S13]  /*0520*/  ISETP.NE.AND P0, PT, R2, RZ, PT ;  /* 0x000000ff0200720c */ /* 0x000fda0003f05270 */
[----:B------:R-:W-:Y:S05]  /*0530*/  @!P0 BRA `(.L_x_122) ;  /* 0x0000000000148947 */ /* 0x000fea0003800000 */
[----:B------:R-:W-:-:S07]  /*0540*/  IADD3 R2, PT, PT, -R2, RZ, RZ ;  /* 0x000000ff02027210 */ /* 0x000fce0007ffe1ff */
.L_x_131:
[----:B------:R-:W-:Y:S01]  /*0550*/  IADD3 R2, PT, PT, R2, 0x1, RZ ;  /* 0x0000000102027810 */ /* 0x000fe20007ffe0ff */
[----:B-----5:R-:W-:-:S03]  /*0560*/  FMUL R5, R0, R5 ;  /* 0x0000000500057220 */ /* 0x020fc60000400000 */
[----:B------:R-:W-:-:S13]  /*0570*/  ISETP.NE.AND P0, PT, R2, RZ, PT ;  /* 0x000000ff0200720c */ /* 0x000fda0003f05270 */
[----:B------:R-:W-:Y:S05]  /*0580*/  @P0 BRA `(.L_x_131) ;  /* 0xfffffffc00f00947 */ /* 0x000fea000383ffff */
.L_x_122:
[----:B0-----:R-:W-:Y:S05]  /*0590*/  BSYNC.RECONVERGENT B1 ;  /* 0x0000000000017941 */ /* 0x001fea0003800200 */
.L_x_121:
[----:B------:R-:W0:Y:S02]  /*05a0*/  LDC.64 R6, c[0x0][0x388] ;  /* 0x0000e200ff067b82 */ /* 0x000e240000000a00 */
[----:B0-----:R-:W-:-:S05]  /*05b0*/  IMAD.WIDE R6, R4, 0x4, R6 ;  /* 0x0000000404067825 */ /* 0x001fca00078e0206 */
[----:B-----5:R-:W2:Y:S01]  /*05c0*/  LDG.E R0, desc[UR4][R6.64] ;  /* 0x0000000406007981 */ /* 0x020ea2000c1e1900 */
[----:B------:R-:W-:Y:S01]  /*05d0*/  BSSY.RECONVERGENT B0, `(.L_x_132) ;  /* 0x000000c000007945 */ /* 0x000fe20003800200 */
[----:B--2---:R-:W-:-:S05]  /*05e0*/  VIADD R2, R0, 0x1800000 ;  /* 0x0180000000027836 */ /* 0x004fca0000000000 */
[----:B------:R-:W-:-:S04]  /*05f0*/  LOP3.LUT R2, R2, 0x7f800000, RZ, 0xc0, !PT ;  /* 0x7f80000002027812 */ /* 0x000fc800078ec0ff */
[----:B------:R-:W-:-:S13]  /*0600*/  ISETP.GT.U32.AND P0, PT, R2, 0x1ffffff, PT ;  /* 0x01ffffff0200780c */ /* 0x000fda0003f04070 */
[----:B------:R-:W-:Y:S05]  /*0610*/  @P0 BRA `(.L_x_133) ;  /* 0x00000000000c0947 */ /* 0x000fea0003800000 */
[----:B------:R-:W-:-:S07]  /*0620*/  MOV R6, 0x640 ;  /* 0x0000064000067802 */ /* 0x000fce0000000f00 */
[----:B------:R-:W-:Y:S05]  /*0630*/  CALL.REL.NOINC `($__internal_5_$__cuda_sm20_rcp_rn_f32_slowpath) ;  /* 0x0000000000347944 */ /* 0x000fea0003c00000 */
[----:B------:R-:W-:Y:S05]  /*0640*/  BRA `(.L_x_134) ;  /* 0x0000000000107947 */ /* 0x000fea0003800000 */
.L_x_133:
[----:B------:R-:W0:Y:S02]  /*0650*/  MUFU.RCP R7, R0 ;  /* 0x0000000000077308 */ /* 0x000e240000001000 */
[----:B0-----:R-:W-:-:S04]  /*0660*/  FFMA R2, R0, R7, -1 ;  /* 0xbf80000000027423 */ /* 0x001fc80000000007 */
[----:B------:R-:W-:-:S04]  /*0670*/  FADD.FTZ R2, -R2, -RZ ;  /* 0x800000ff02027221 */ /* 0x000fc80000010100 */
[----:B------:R-:W-:-:S07]  /*0680*/  FFMA R2, R7, R2, R7 ;  /* 0x0000000207027223 */ /* 0x000fce0000000007 */
.L_x_134:
[----:B------:R-:W-:Y:S05]  /*0690*/  BSYNC.RECONVERGENT B0 ;  /* 0x0000000000007941 */ /* 0x000fea0003800200 */
.L_x_132:
[----:B------:R-:W0:Y:S01]  /*06a0*/  LDC.64 R6, c[0x0][0x398] ;  /* 0x0000e600ff067b82 */ /* 0x000e220000000a00 */
[----:B------:R-:W1:Y:S01]  /*06b0*/  LDCU UR6, c[0x0][0x394] ;  /* 0x00007280ff0677ac */ /* 0x000e620008000800 */
[----:B------:R-:W-:Y:S01]  /*06c0*/  FMUL R5, R2, R5 ;  /* 0x0000000502057220 */ /* 0x000fe20000400000 */
[----:B-1----:R-:W-:-:S04]  /*06d0*/  IMAD R3, R4, UR6, R3 ;  /* 0x0000000604037c24 */ /* 0x002fc8000f8e0203 */
[----:B0-----:R-:W-:-:S05]  /*06e0*/  IMAD.WIDE R2, R3, 0x4, R6 ;  /* 0x0000000403027825 */ /* 0x001fca00078e0206 */
[----:B------:R-:W-:Y:S01]  /*06f0*/  STG.E desc[UR4][R2.64], R5 ;  /* 0x0000000502007986 */ /* 0x000fe2000c101904 */
[----:B------:R-:W-:Y:S05]  /*0700*/  EXIT ;  /* 0x000000000000794d */ /* 0x000fea0003800000 */
        .weak           $__internal_5_$__cuda_sm20_rcp_rn_f32_slowpath
        .type           $__internal_5_$__cuda_sm20_rcp_rn_f32_slowpath,@function
        .size           $__internal_5_$__cuda_sm20_rcp_rn_f32_slowpath,(.L_x_212 - $__internal_5_$__cuda_sm20_rcp_rn_f32_slowpath)
$__internal_5_$__cuda_sm20_rcp_rn_f32_slowpath:
[----:B------:R-:W-:Y:S01]  /*0710*/  SHF.L.U32 R2, R0, 0x1, RZ ;  /* 0x0000000100027819 */ /* 0x000fe200000006ff */
[----:B------:R-:W-:Y:S03]  /*0720*/  BSSY.RECONVERGENT B1, `(.L_x_135) ;  /* 0x0000030000017945 */ /* 0x000fe60003800200 */
[----:B------:R-:W-:-:S04]  /*0730*/  SHF.R.U32.HI R2, RZ, 0x18, R2 ;  /* 0x00000018ff027819 */ /* 0x000fc80000011602 */
[----:B------:R-:W-:-:S13]  /*0740*/  ISETP.NE.U32.AND P0, PT, R2, RZ, PT ;  /* 0x000000ff0200720c */ /* 0x000fda0003f05070 */
[----:B------:R-:W-:Y:S05]  /*0750*/  @P0 BRA `(.L_x_136) ;  /* 0x0000000000280947 */ /* 0x000fea0003800000 */
[----:B------:R-:W-:-:S04]  /*0760*/  SHF.L.U32 R2, R0, 0x1, RZ ;  /* 0x0000000100027819 */ /* 0x000fc800000006ff */
[----:B------:R-:W-:-:S13]  /*0770*/  ISETP.NE.AND P0, PT, R2, RZ, PT ;  /* 0x000000ff0200720c */ /* 0x000fda0003f05270 */
[----:B------:R-:W-:Y:S01]  /*0780*/  @P0 FFMA R8, R0, 1.84467440737095516160e+19, RZ ;  /* 0x5f80000000080823 */ /* 0x000fe200000000ff */
[----:B------:R-:W-:Y:S08]  /*0790*/  @!P0 MUFU.RCP R7, R0 ;  /* 0x0000000000078308 */ /* 0x000ff00000001000 */
[----:B------:R-:W0:Y:S02]  /*07a0*/  @P0 MUFU.RCP R9, R8 ;  /* 0x0000000800090308 */ /* 0x000e240000001000 */
[----:B0-----:R-:W-:-:S04]  /*07b0*/  @P0 FFMA R2, R8, R9, -1 ;  /* 0xbf80000008020423 */ /* 0x001fc80000000009 */
[----:B------:R-:W-:-:S04]  /*07c0*/  @P0 FADD.FTZ R2, -R2, -RZ ;  /* 0x800000ff02020221 */ /* 0x000fc80000010100 */
[----:B------:R-:W-:-:S04]  /*07d0*/  @P0 FFMA R2, R9, R2, R9 ;  /* 0x0000000209020223 */ /* 0x000fc80000000009 */
[----:B------:R-:W-:Y:S01]  /*07e0*/  @P0 FFMA R7, R2, 1.84467440737095516160e+19, RZ ;  /* 0x5f80000002070823 */ /* 0x000fe200000000ff */
[----:B------:R-:W-:Y:S06]  /*07f0*/  BRA `(.L_x_137) ;  /* 0x0000000000887947 */ /* 0x000fec0003800000 */
.L_x_136:
[----:B------:R-:W-:-:S05]  /*0800*/  VIADD R7, R2, 0xffffff03 ;  /* 0xffffff0302077836 */ /* 0x000fca0000000000 */
[----:B------:R-:W-:-:S13]  /*0810*/  ISETP.GT.U32.AND P0, PT, R7, 0x1, PT ;  /* 0x000000010700780c */ /* 0x000fda0003f04070 */
[----:B------:R-:W-:Y:S05]  /*0820*/  @P0 BRA `(.L_x_138) ;  /* 0x0000000000780947 */ /* 0x000fea0003800000 */
[----:B------:R-:W-:Y:S01]  /*0830*/  LOP3.LUT R8, R0, 0x7fffff, RZ, 0xc0, !PT ;  /* 0x007fffff00087812 */ /* 0x000fe200078ec0ff */
[----:B------:R-:W-:-:S03]  /*0840*/  HFMA2 R12, -RZ, RZ, 0, 1.78813934326171875e-07 ;  /* 0x00000003ff0c7431 */ /* 0x000fc600000001ff */
[----:B------:R-:W-:-:S04]  /*0850*/  LOP3.LUT R8, R8, 0x3f800000, RZ, 0xfc, !PT ;  /* 0x3f80000008087812 */ /* 0x000fc800078efcff */
[----:B------:R-:W0:Y:S01]  /*0860*/  MUFU.RCP R9, R8 ;  /* 0x0000000800097308 */ /* 0x000e220000001000 */
[----:B------:R-:W-:Y:S01]  /*0870*/  SHF.L.U32 R13, R12, R7, RZ ;  /* 0x000000070c0d7219 */ /* 0x000fe200000006ff */
[----:B0-----:R-:W-:-:S04]  /*0880*/  FFMA R10, R8, R9, -1 ;  /* 0xbf800000080a7423 */ /* 0x001fc80000000009 */
[----:B------:R-:W-:-:S04]  /*0890*/  FADD.FTZ R10, -R10, -RZ ;  /* 0x800000ff0a0a7221 */ /* 0x000fc80000010100 */
[CCC-:B------:R-:W-:Y:S01]  /*08a0*/  FFMA.RM R11, R9.reuse, R10.reuse, R9.reuse ;  /* 0x0000000a090b7223 */ /* 0x1c0fe20000004009 */
[----:B------:R-:W-:-:S04]  /*08b0*/  FFMA.RP R10, R9, R10, R9 ;  /* 0x0000000a090a7223 */ /* 0x000fc80000008009 */
[C---:B------:R-:W-:Y:S02]  /*08c0*/  LOP3.LUT R9, R11.reuse, 0x7fffff, RZ, 0xc0, !PT ;  /* 0x007fffff0b097812 */ /* 0x040fe400078ec0ff */
[----:B------:R-:W-:Y:S02]  /*08d0*/  FSETP.NEU.FTZ.AND P0, PT, R11, R10, PT ;  /* 0x0000000a0b00720b */ /* 0x000fe40003f1d000 */
[----:B------:R-:W-:Y:S02]  /*08e0*/  LOP3.LUT R10, R9, 0x800000, RZ, 0xfc, !PT ;  /* 0x00800000090a7812 */ /* 0x000fe400078efcff */
[----:B------:R-:W-:Y:S02]  /*08f0*/  SEL R9, RZ, 0xffffffff, !P0 ;  /* 0xffffffffff097807 */ /* 0x000fe40004000000 */
[----:B------:R-:W-:Y:S02]  /*0900*/  LOP3.LUT R8, R13, R10, RZ, 0xc0, !PT ;  /* 0x0000000a0d087212 */ /* 0x000fe400078ec0ff */
[----:B------:R-:W-:-:S02]  /*0910*/  IADD3 R9, PT, PT, -R9, RZ, RZ ;  /* 0x000000ff09097210 */ /* 0x000fc40007ffe1ff */
[-C--:B------:R-:W-:Y:S02]  /*0920*/  SHF.R.U32.HI R8, RZ, R7.reuse, R8 ;  /* 0x00000007ff087219 */ /* 0x080fe40000011608 */
[----:B------:R-:W-:Y:S02]  /*0930*/  LOP3.LUT P1, RZ, R9, R7, R10, 0xf8, !PT ;  /* 0x0000000709ff7212 */ /* 0x000fe4000782f80a */
[C---:B------:R-:W-:Y:S02]  /*0940*/  LOP3.LUT P0, RZ, R8.reuse, 0x1, RZ, 0xc0, !PT ;  /* 0x0000000108ff7812 */ /* 0x040fe4000780c0ff */
[----:B------:R-:W-:-:S04]  /*0950*/  LOP3.LUT P2, RZ, R8, 0x2, RZ, 0xc0, !PT ;  /* 0x0000000208ff7812 */ /* 0x000fc8000784c0ff */
[----:B------:R-:W-:Y:S02]  /*0960*/  PLOP3.LUT P0, PT, P0, P1, P2, 0xe0, 0x0 ;  /* 0x000000000000781c */ /* 0x000fe40000703c20 */
[----:B------:R-:W-:Y:S02]  /*0970*/  LOP3.LUT P1, RZ, R0, 0x7fffff, RZ, 0xc0, !PT ;  /* 0x007fffff00ff7812 */ /* 0x000fe4000782c0ff */
[----:B------:R-:W-:-:S05]  /*0980*/  SEL R7, RZ, 0x1, !P0 ;  /* 0x00000001ff077807 */ /* 0x000fca0004000000 */
[----:B------:R-:W-:-:S05]  /*0990*/  IMAD.MOV R7, RZ, RZ, -R7 ;  /* 0x000000ffff077224 */ /* 0x000fca00078e0a07 */
[----:B------:R-:W-:Y:S02]  /*09a0*/  ISETP.GE.AND P0, PT, R7, RZ, PT ;  /* 0x000000ff0700720c */ /* 0x000fe40003f06270 */
[----:B------:R-:W-:-:S04]  /*09b0*/  IADD3 R7, PT, PT, R2, -0xfc, RZ ;  /* 0xffffff0402077810 */ /* 0x000fc80007ffe0ff */
[----:B------:R-:W-:-:S07]  /*09c0*/  SHF.R.U32.HI R7, RZ, R7, R10 ;  /* 0x00000007ff077219 */ /* 0x000fce000001160a */
[----:B------:R-:W-:-:S05]  /*09d0*/  @!P0 IADD3 R7, PT, PT, R7, 0x1, RZ ;  /* 0x0000000107078810 */ /* 0x000fca0007ffe0ff */
[----:B------:R-:W-:-:S05]  /*09e0*/  @!P1 IMAD.SHL.U32 R7, R7, 0x2, RZ ;  /* 0x0000000207079824 */ /* 0x000fca00078e00ff */
[----:B------:R-:W-:Y:S01]  /*09f0*/  LOP3.LUT R7, R7, 0x80000000, R0, 0xf8, !PT ;  /* 0x8000000007077812 */ /* 0x000fe200078ef800 */
[----:B------:R-:W-:Y:S06]  /*0a00*/  BRA `(.L_x_137) ;  /* 0x0000000000047947 */ /* 0x000fec0003800000 */
.L_x_138:
[----:B------:R0:W1:Y:S02]  /*0a10*/  MUFU.RCP R7, R0 ;  /* 0x0000000000077308 */ /* 0x0000640000001000 */
.L_x_137:
[----:B------:R-:W-:Y:S05]  /*0a20*/  BSYNC.RECONVERGENT B1 ;  /* 0x0000000000017941 */ /* 0x000fea0003800200 */
.L_x_135:
[----:B-1----:R-:W-:Y:S01]  /*0a30*/  MOV R2, R7 ;  /* 0x0000000700027202 */ /* 0x002fe20000000f00 */
[----:B------:R-:W-:-:S04]  /*0a40*/  HFMA2 R7, -RZ, RZ, 0, 0 ;  /* 0x00000000ff077431 */ /* 0x000fc800000001ff */
[----:B0-----:R-:W-:Y:S05]  /*0a50*/  RET.REL.NODEC R6 `(_Z29cuda_lmfit_calculate_jacobianPKfS0_iiPf) ;  /* 0xfffffff406687950 */ /* 0x001fea0003c3ffff */
.L_x_139:
        /* <DEDUP_REMOVED lines=10> */
.L_x_212:


//--------------------- .text._Z30cuda_lmfit_calculate_residualsPKfS0_S0_S0_iiPfS1_ --------------------------
	.section	.text._Z30cuda_lmfit_calculate_residualsPKfS0_S0_S0_iiPfS1_,"ax",@progbits
	.align	128
        .global         _Z30cuda_lmfit_calculate_residualsPKfS0_S0_S0_iiPfS1_
        .type           _Z30cuda_lmfit_calculate_residualsPKfS0_S0_S0_iiPfS1_,@function
        .size           _Z30cuda_lmfit_calculate_residualsPKfS0_S0_S0_iiPfS1_,(.L_x_214 - _Z30cuda_lmfit_calculate_residualsPKfS0_S0_S0_iiPfS1_)
        .other          _Z30cuda_lmfit_calculate_residualsPKfS0_S0_S0_iiPfS1_,@"STO_CUDA_ENTRY STV_DEFAULT"
_Z30cuda_lmfit_calculate_residualsPKfS0_S0_S0_iiPfS1_:
.text._Z30cuda_lmfit_calculate_residualsPKfS0_S0_S0_iiPfS1_:
        /* <DEDUP_REMOVED lines=9> */
[----:B------:R-:W-:Y:S01]  /*0090*/  HFMA2 R0, -RZ, RZ, 0, 0 ;  /* 0x00000000ff007431 */ /* 0x000fe200000001ff */
[----:B------:R-:W1:Y:S01]  /*00a0*/  LDCU.64 UR10, c[0x0][0x358] ;  /* 0x00006b00ff0a77ac */ /* 0x000e620008000a00 */
[----:B0-----:R-:W-:-:S09]  /*00b0*/  UISETP.GE.AND UP0, UPT, UR6, 0x1, UPT ;  /* 0x000000010600788c */ /* 0x001fd2000bf06270 */
[----:B-1----:R-:W-:Y:S05]  /*00c0*/  BRA.U !UP0, `(.L_x_140) ;  /* 0x0000000908307547 */ /* 0x002fea000b800000 */
[----:B------:R-:W0:Y:S02]  /*00d0*/  LDC.64 R2, c[0x0][0x388] ;  /* 0x0000e200ff027b82 */ /* 0x000e240000000a00 */
[----:B0-----:R-:W-:-:S05]  /*00e0*/  IMAD.WIDE R2, R4, 0x4, R2 ;  /* 0x0000000404027825 */ /* 0x001fca00078e0202 */
[----:B------:R0:W5:Y:S01]  /*00f0*/  LDG.E R5, desc[UR10][R2.64] ;  /* 0x0000000a02057981 */ /* 0x000162000c1e1900 */
[----:B------:R-:W-:Y:S01]  /*0100*/  UISETP.GE.U32.AND UP1, UPT, UR6, 0x10, UPT ;  /* 0x000000100600788c */ /* 0x000fe2000bf26070 */
[----:B------:R-:W-:Y:S01]  /*0110*/  MOV R0, RZ ;  /* 0x000000ff00007202 */ /* 0x000fe20000000f00 */
[----:B------:R-:W-:Y:S01]  /*0120*/  ULOP3.LUT UR7, UR6, 0xf, URZ, 0xc0, !UPT ;  /* 0x0000000f06077892 */ /* 0x000fe2000f8ec0ff */
[----:B------:R-:W-:Y:S02]  /*0130*/  MOV R7, 0x3f800000 ;  /* 0x3f80000000077802 */ /* 0x000fe40000000f00 */
[----:B------:R-:W-:Y:S01]  /*0140*/  MOV R6, RZ ;  /* 0x000000ff00067202 */ /* 0x000fe20000000f00 */
[----:B------:R-:W-:-:S03]  /*0150*/  UISETP.NE.AND UP0, UPT, UR7, URZ, UPT ;  /* 0x000000ff0700728c */ /* 0x000fc6000bf05270 */
[----:B0-----:R-:W-:Y:S08]  /*0160*/  BRA.U !UP1, `(.L_x_141) ;  /* 0x0000000509007547 */ /* 0x001ff0000b800000 */
[----:B------:R-:W0:Y:S01]  /*0170*/  LDCU.64 UR4, c[0x0][0x390] ;  /* 0x00007200ff0477ac */ /* 0x000e220008000a00 */
[----:B------:R-:W-:Y:S01]  /*0180*/  HFMA2 R7, -RZ, RZ, 1.875, 0 ;  /* 0x3f800000ff077431 */ /* 0x000fe200000001ff */
[----:B------:R-:W-:Y:S01]  /*0190*/  MOV R0, RZ ;  /* 0x000000ff00007202 */ /* 0x000fe20000000f00 */
[----:B------:R-:W-:-:S04]  /*01a0*/  ULOP3.LUT UR8, UR6, 0x7ffffff0, URZ, 0xc0, !UPT ;  /* 0x7ffffff006087892 */ /* 0x000fc8000f8ec0ff */
[----:B------:R-:W-:Y:S02]  /*01b0*/  UIADD3 UR9, UPT, UPT, -UR8, URZ, URZ ;  /* 0x000000ff08097290 */ /* 0x000fe4000fffe1ff */
[----:B------:R-:W-:Y:S01]  /*01c0*/  MOV R6, UR8 ;  /* 0x0000000800067c02 */ /* 0x000fe20008000f00 */
[----:B0-----:R-:W-:-:S04]  /*01d0*/  UIADD3 UR4, UP1, UPT, UR4, 0x20, URZ ;  /* 0x0000002004047890 */ /* 0x001fc8000ff3e0ff */
[----:B------:R-:W-:Y:S02]  /*01e0*/  UIADD3.X UR5, UPT, UPT, URZ, UR5, URZ, UP1, !UPT ;  /* 0x00000005ff057290 */ /* 0x000fe40008ffe4ff */
[----:B------:R-:W-:-:S04]  /*01f0*/  MOV R10, UR4 ;  /* 0x00000004000a7c02 */ /* 0x000fc80008000f00 */
[----:B------:R-:W-:-:S07]  /*0200*/  MOV R3, UR5 ;  /* 0x0000000500037c02 */ /* 0x000fce0008000f00 */
.L_x_142:
[----:B------:R-:W-:-:S05]  /*0210*/  MOV R2, R10 ;  /* 0x0000000a00027202 */ /* 0x000fca0000000f00 */
[----:B------:R-:W2:Y:S04]  /*0220*/  LDG.E R21, desc[UR10][R2.64+-0x20] ;  /* 0xffffe00a02157981 */ /* 0x000ea8000c1e1900 */
[----:B------:R-:W3:Y:S04]  /*0230*/  LDG.E R20, desc[UR10][R2.64+-0x1c] ;  /* 0xffffe40a02147981 */ /* 0x000ee8000c1e1900 */
[----:B------:R-:W4:Y:S04]  /*0240*/  LDG.E R22, desc[UR10][R2.64+-0x18] ;  /* 0xffffe80a02167981 */ /* 0x000f28000c1e1900 */
        /* <DEDUP_REMOVED lines=12> */
[----:B------:R0:W4:Y:S01]  /*0310*/  LDG.E R8, desc[UR10][R2.64+0x1c] ;  /* 0x00001c0a02087981 */ /* 0x000122000c1e1900 */
[----:B------:R-:W-:-:S04]  /*0320*/  UIADD3 UR9, UPT, UPT, UR9, 0x10, URZ ;  /* 0x0000001009097890 */ /* 0x000fc8000fffe0ff */
[----:B------:R-:W-:Y:S01]  /*0330*/  UISETP.NE.AND UP1, UPT, UR9, URZ, UPT ;  /* 0x000000ff0900728c */ /* 0x000fe2000bf25270 */
[-C--:B--2---:R-:W-:Y:S01]  /*0340*/  FFMA R21, R21, R7.reuse, R0 ;  /* 0x0000000715157223 */ /* 0x084fe20000000000 */
[----:B-----5:R-:W-:-:S04]  /*0350*/  FMUL R0, R5, R7 ;  /* 0x0000000705007220 */ /* 0x020fc80000400000 */
[----:B---3--:R-:W-:Y:S01]  /*0360*/  FFMA R20, R0, R20, R21 ;  /* 0x0000001400147223 */ /* 0x008fe20000000015 */
[----:B------:R-:W-:-:S04]  /*0370*/  FMUL R7, R5, R0 ;  /* 0x0000000005077220 */ /* 0x000fc80000400000 */
[----:B----4-:R-:W-:Y:S01]  /*0380*/  FFMA R20, R7, R22, R20 ;  /* 0x0000001607147223 */ /* 0x010fe20000000014 */
[----:B------:R-:W-:-:S04]  /*0390*/  FMUL R7, R5, R7 ;  /* 0x0000000705077220 */ /* 0x000fc80000400000 */
[----:B------:R-:W-:Y:S01]  /*03a0*/  FFMA R20, R7, R23, R20 ;  /* 0x0000001707147223 */ /* 0x000fe20000000014 */
        /* <DEDUP_REMOVED lines=22> */
[----:B------:R-:W-:Y:S01]  /*0510*/  IADD3 R10, P0, PT, R2, 0x40, RZ ;  /* 0x00000040020a7810 */ /* 0x000fe20007f1e0ff */
[----:B0-----:R-:W-:-:S03]  /*0520*/  FMUL R2, R5, R7 ;  /* 0x0000000705027220 */ /* 0x001fc60000400000 */
[----:B------:R-:W-:Y:S01]  /*0530*/  IADD3.X R3, PT, PT, RZ, R3, RZ, P0, !PT ;  /* 0x00000003ff037210 */ /* 0x000fe200007fe4ff */
[----:B------:R-:W-:Y:S01]  /*0540*/  FFMA R0, R2, R8, R9 ;  /* 0x0000000802007223 */ /* 0x000fe20000000009 */
[----:B------:R-:W-:Y:S01]  /*0550*/  FMUL R7, R5, R2 ;  /* 0x0000000205077220 */ /* 0x000fe20000400000 */
[----:B------:R-:W-:Y:S06]  /*0560*/  BRA.U UP1, `(.L_x_142) ;  /* 0xfffffffd01287547 */ /* 0x000fec000b83ffff */
.L_x_141:
[----:B------:R-:W-:Y:S05]  /*0570*/  BRA.U !UP0, `(.L_x_140) ;  /* 0x0000000508047547 */ /* 0x000fea000b800000 */
[----:B------:R-:W-:Y:S02]  /*0580*/  UISETP.GE.U32.AND UP0, UPT, UR7, 0x8, UPT ;  /* 0x000000080700788c */ /* 0x000fe4000bf06070 */
[----:B------:R-:W-:-:S04]  /*0590*/  ULOP3.LUT UR5, UR6, 0x7, URZ, 0xc0, !UPT ;  /* 0x0000000706057892 */ /* 0x000fc8000f8ec0ff */
[----:B------:R-:W-:-:S03]  /*05a0*/  UISETP.NE.AND UP1, UPT, UR5, URZ, UPT ;  /* 0x000000ff0500728c */ /* 0x000fc6000bf25270 */
[----:B------:R-:W-:Y:S08]  /*05b0*/  BRA.U !UP0, `(.L_x_143) ;  /* 0x00000001086c7547 */ /* 0x000ff0000b800000 */
[----:B------:R-:W0:Y:S02]  /*05c0*/  LDC.64 R2, c[0x0][0x390] ;  /* 0x0000e400ff027b82 */ /* 0x000e240000000a00 */
[----:B0-----:R-:W-:-:S05]  /*05d0*/  IMAD.WIDE.U32 R2, R6, 0x4, R2 ;  /* 0x0000000406027825 */ /* 0x001fca00078e0002 */
[----:B------:R-:W2:Y:S04]  /*05e0*/  LDG.E R8, desc[UR10][R2.64] ;  /* 0x0000000a02087981 */ /* 0x000ea8000c1e1900 */
[----:B------:R-:W3:Y:S04]  /*05f0*/  LDG.E R10, desc[UR10][R2.64+0x4] ;  /* 0x0000040a020a7981 */ /* 0x000ee8000c1e1900 */
[----:B------:R-:W4:Y:S04]  /*0600*/  LDG.E R11, desc[UR10][R2.64+0x8] ;  /* 0x0000080a020b7981 */ /* 0x000f28000c1e1900 */
[----:B------:R-:W4:Y:S04]  /*0610*/  LDG.E R12, desc[UR10][R2.64+0xc] ;  /* 0x00000c0a020c7981 */ /* 0x000f28000c1e1900 */
[----:B------:R-:W4:Y:S04]  /*0620*/  LDG.E R13, desc[UR10][R2.64+0x10] ;  /* 0x0000100a020d7981 */ /* 0x000f28000c1e1900 */
[----:B------:R-:W4:Y:S04]  /*0630*/  LDG.E R14, desc[UR10][R2.64+0x14] ;  /* 0x0000140a020e7981 */ /* 0x000f28000c1e1900 */
[----:B------:R-:W4:Y:S04]  /*0640*/  LDG.E R15, desc[UR10][R2.64+0x18] ;  /* 0x0000180a020f7981 */ /* 0x000f28000c1e1900 */
[----:B------:R0:W4:Y:S01]  /*0650*/  LDG.E R16, desc[UR10][R2.64+0x1c] ;  /* 0x00001c0a02107981 */ /* 0x000122000c1e1900 */
[----:B-----5:R-:W-:Y:S01]  /*0660*/  FMUL R9, R5, R7 ;  /* 0x0000000705097220 */ /* 0x020fe20000400000 */
[----:B------:R-:W-:Y:S01]  /*0670*/  IADD3 R6, PT, PT, R6, 0x8, RZ ;  /* 0x0000000806067810 */ /* 0x000fe20007ffe0ff */
[----:B--2---:R-:W-:-:S02]  /*0680*/  FFMA R8, R7, R8, R0 ;  /* 0x0000000807087223 */ /* 0x004fc40000000000 */
[----:B------:R-:W-:Y:S02]  /*0690*/  FMUL R7, R5, R9 ;  /* 0x0000000905077220 */ /* 0x000fe40000400000 */
[----:B---3--:R-:W-:Y:S02]  /*06a0*/  FFMA R8, R9, R10, R8 ;  /* 0x0000000a09087223 */ /* 0x008fe40000000008 */
[----:B------:R-:W-:Y:S02]  /*06b0*/  FMUL R9, R5, R7 ;  /* 0x0000000705097220 */ /* 0x000fe40000400000 */
[----:B----4-:R-:W-:Y:S02]  /*06c0*/  FFMA R8, R7, R11, R8 ;  /* 0x0000000b07087223 */ /* 0x010fe40000000008 */
[----:B------:R-:W-:Y:S02]  /*06d0*/  FMUL R7, R5, R9 ;  /* 0x0000000905077220 */ /* 0x000fe40000400000 */
[----:B------:R-:W-:-:S02]  /*06e0*/  FFMA R8, R9, R12, R8 ;  /* 0x0000000c09087223 */ /* 0x000fc40000000008 */
[----:B------:R-:W-:Y:S02]  /*06f0*/  FMUL R9, R5, R7 ;  /* 0x0000000705097220 */ /* 0x000fe40000400000 */
[----:B------:R-:W-:Y:S02]  /*0700*/  FFMA R8, R7, R13, R8 ;  /* 0x0000000d07087223 */ /* 0x000fe40000000008 */
[----:B0-----:R-:W-:Y:S02]  /*0710*/  FMUL R3, R5, R9 ;  /* 0x0000000905037220 */ /* 0x001fe40000400000 */
[----:B------:R-:W-:Y:S02]  /*0720*/  FFMA R8, R9, R14, R8 ;  /* 0x0000000e09087223 */ /* 0x000fe40000000008 */
[----:B------:R-:W-:Y:S02]  /*0730*/  FMUL R9, R5, R3 ;  /* 0x0000000305097220 */ /* 0x000fe40000400000 */
[----:B------:R-:W-:-:S02]  /*0740*/  FFMA R8, R3, R15, R8 ;  /* 0x0000000f03087223 */ /* 0x000fc40000000008 */
[----:B------:R-:W-:Y:S02]  /*0750*/  FMUL R7, R5, R9 ;  /* 0x0000000905077220 */ /* 0x000fe40000400000 */
[----:B------:R-:W-:-:S07]  /*0760*/  FFMA R0, R9, R16, R8 ;  /* 0x0000001009007223 */ /* 0x000fce0000000008 */
.L_x_143:
        /* <DEDUP_REMOVED lines=10> */
[----:B------:R-:W4:Y:S01]  /*0810*/  LDG.E R12, desc[UR10][R2.64+0xc] ;  /* 0x00000c0a020c7981 */ /* 0x000f22000c1e1900 */
        /* <DEDUP_REMOVED lines=8> */
[----:B------:R-:W-:-:S07]  /*08a0*/  FFMA R0, R9, R12, R8 ;  /* 0x0000000c09007223 */ /* 0x000fce0000000008 */
.L_x_144:
[----:B------:R-:W-:Y:S05]  /*08b0*/  BRA.U !UP1, `(.L_x_140) ;  /* 0x0000000109347547 */ /* 0x000fea000b800000 */
[----:B------:R-:W0:Y:S01]  /*08c0*/  LDC.64 R2, c[0x0][0x390] ;  /* 0x0000e400ff027b82 */ /* 0x000e220000000a00 */
[----:B------:R-:W-:Y:S01]  /*08d0*/  UIADD3 UR4, UPT, UPT, -UR4, URZ, URZ ;  /* 0x000000ff04047290 */ /* 0x000fe2000fffe1ff */
[----:B0-----:R-:W-:-:S05]  /*08e0*/  IMAD.WIDE.U32 R2, R6, 0x4, R2 ;  /* 0x0000000406027825 */ /* 0x001fca00078e0002 */
[----:B------:R-:W-:-:S07]  /*08f0*/  MOV R9, R3 ;  /* 0x0000000300097202 */ /* 0x000fce0000000f00 */
.L_x_145:
[----:B------:R-:W-:-:S06]  /*0900*/  MOV R3, R9 ;  /* 0x0000000900037202 */ /* 0x000fcc0000000f00 */
[----:B------:R0:W2:Y:S01]  /*0910*/  LDG.E R3, desc[UR10][R2.64] ;  /* 0x0000000a02037981 */ /* 0x0000a2000c1e1900 */
[----:B------:R-:W-:-:S04]  /*0920*/  UIADD3 UR4, UPT, UPT, UR4, 0x1, URZ ;  /* 0x0000000104047890 */ /* 0x000fc8000fffe0ff */
[----:B------:R-:W-:Y:S01]  /*0930*/  UISETP.NE.AND UP0, UPT, UR4, URZ, UPT ;  /* 0x000000ff0400728c */ /* 0x000fe2000bf05270 */
[----:B0-----:R-:W-:-:S04]  /*0940*/  IADD3 R2, P0, PT, R2, 0x4, RZ ;  /* 0x0000000402027810 */ /* 0x001fc80007f1e0ff */
[----:B------:R-:W-:Y:S01]  /*0950*/  IADD3.X R9, PT, PT, RZ, R9, RZ, P0, !PT ;  /* 0x00000009ff097210 */ /* 0x000fe200007fe4ff */
[-C--:B--2---:R-:W-:Y:S01]  /*0960*/  FFMA R0, R3, R7.reuse, R0 ;  /* 0x0000000703007223 */ /* 0x084fe20000000000 */
[----:B-----5:R-:W-:Y:S02]  /*0970*/  FMUL R7, R5, R7 ;  /* 0x0000000705077220 */ /* 0x020fe40000400000 */
[----:B------:R-:W-:Y:S05]  /*0980*/  BRA.U UP0, `(.L_x_145) ;  /* 0xfffffffd00dc7547 */ /* 0x000fea000b83ffff */
.L_x_140:
[----:B------:R-:W0:Y:S08]  /*0990*/  LDC.64 R8, c[0x0][0x398] ;  /* 0x0000e600ff087b82 */ /* 0x000e300000000a00 */
[----:B------:R-:W1:Y:S01]  /*09a0*/  LDC.64 R6, c[0x0][0x380] ;  /* 0x0000e000ff067b82 */ /* 0x000e620000000a00 */
[----:B0-----:R-:W-:-:S06]  /*09b0*/  IMAD.WIDE R8, R4, 0x4, R8 ;  /* 0x0000000404087825 */ /* 0x001fcc00078e0208 */
[----:B------:R-:W2:Y:S01]  /*09c0*/  LDG.E R8, desc[UR10][R8.64] ;  /* 0x0000000a08087981 */ /* 0x000ea2000c1e1900 */
[----:B-1----:R-:W-:-:S05]  /*09d0*/  IMAD.WIDE R6, R4, 0x4, R6 ;  /* 0x0000000404067825 */ /* 0x002fca00078e0206 */
[----:B------:R-:W3:Y:S01]  /*09e0*/  LDG.E R3, desc[UR10][R6.64] ;  /* 0x0000000a06037981 */ /* 0x000ee2000c1e1900 */
[----:B------:R-:W-:Y:S01]  /*09f0*/  BSSY.RECONVERGENT B0, `(.L_x_146) ;  /* 0x000000f000007945 */ /* 0x000fe20003800200 */
[----:B--2---:R-:W-:-:S05]  /*0a00*/  FMUL R2, R8, R8 ;  /* 0x0000000808027220 */ /* 0x004fca0000400000 */
[----:B-----5:R-:W-:Y:S01]  /*0a10*/  IADD3 R5, PT, PT, R2, 0x1800000, RZ ;  /* 0x0180000002057810 */ /* 0x020fe20007ffe0ff */
[----:B---3--:R-:W-:-:S03]  /*0a20*/  FADD R3, R3, -R0 ;  /* 0x8000000003037221 */ /* 0x008fc60000000000 */
[----:B------:R-:W-:-:S04]  /*0a30*/  LOP3.LUT R5, R5, 0x7f800000, RZ, 0xc0, !PT ;  /* 0x7f80000005057812 */ /* 0x000fc800078ec0ff */
[----:B------:R-:W-:-:S13]  /*0a40*/  ISETP.GT.U32.AND P0, PT, R5, 0x1ffffff, PT ;  /* 0x01ffffff0500780c */ /* 0x000fda0003f04070 */
[----:B------:R-:W-:Y:S05]  /*0a50*/  @P0 BRA `(.L_x_147) ;  /* 0x0000000000100947 */ /* 0x000fea0003800000 */
[----:B------:R-:W-:-:S07]  /*0a60*/  MOV R6, 0xa80 ;  /* 0x00000a8000067802 */ /* 0x000fce0000000f00 */
[----:B------:R-:W-:Y:S05]  /*0a70*/  CALL.REL.NOINC `($__internal_6_$__cuda_sm20_rcp_rn_f32_slowpath) ;  /* 0x0000000000787944 */ /* 0x000fea0003c00000 */
[----:B------:R-:W-:Y:S01]  /*0a80*/  MOV R0, R5 ;  /* 0x0000000500007202 */ /* 0x000fe20000000f00 */
[----:B------:R-:W-:Y:S06]  /*0a90*/  BRA `(.L_x_148) ;  /* 0x0000000000107947 */ /* 0x000fec0003800000 */
.L_x_147:
[----:B------:R-:W0:Y:S02]  /*0aa0*/  MUFU.RCP R5, R2 ;  /* 0x0000000200057308 */ /* 0x000e240000001000 */
[----:B0-----:R-:W-:-:S04]  /*0ab0*/  FFMA R0, R2, R5, -1 ;  /* 0xbf80000002007423 */ /* 0x001fc80000000005 */
[----:B------:R-:W-:-:S04]  /*0ac0*/  FADD.FTZ R0, -R0, -RZ ;  /* 0x800000ff00007221 */ /* 0x000fc80000010100 */
[----:B------:R-:W-:-:S07]  /*0ad0*/  FFMA R0, R5, R0, R5 ;  /* 0x0000000005007223 */ /* 0x000fce0000000005 */
.L_x_148:
[----:B------:R-:W-:Y:S05]  /*0ae0*/  BSYNC.RECONVERGENT B0 ;  /* 0x0000000000007941 */ /* 0x000fea0003800200 */
.L_x_146:
[----:B------:R-:W-:Y:S01]  /*0af0*/  IADD3 R2, PT, PT, R0, -0xd000000, RZ ;  /* 0xf300000000027810 */ /* 0x000fe20007ffe0ff */
[----:B------:R0:W1:Y:S01]  /*0b00*/  MUFU.RSQ R7, R0 ;  /* 0x0000000000077308 */ /* 0x0000620000001400 */
[----:B------:R-:W-:Y:S02]  /*0b10*/  BSSY.RECONVERGENT B0, `(.L_x_149) ;  /* 0x000000a000007945 */ /* 0x000fe40003800200 */
[----:B------:R-:W-:-:S13]  /*0b20*/  ISETP.GT.U32.AND P0, PT, R2, 0x727fffff, PT ;  /* 0x727fffff0200780c */ /* 0x000fda0003f04070 */
[----:B0-----:R-:W-:Y:S05]  /*0b30*/  @!P0 BRA `(.L_x_150) ;  /* 0x00000000000c8947 */ /* 0x001fea0003800000 */
[----:B------:R-:W-:-:S07]  /*0b40*/  MOV R9, 0xb60 ;  /* 0x00000b6000097802 */ /* 0x000fce0000000f00 */
[----:B-1----:R-:W-:Y:S05]  /*0b50*/  CALL.REL.NOINC `($__internal_7_$__cuda_sm20_sqrt_rn_f32_slowpath) ;  /* 0x0000000400147944 */ /* 0x002fea0003c00000 */
[----:B------:R-:W-:Y:S05]  /*0b60*/  BRA `(.L_x_151) ;  /* 0x0000000000107947 */ /* 0x000fea0003800000 */
.L_x_150:
[C---:B-1----:R-:W-:Y:S01]  /*0b70*/  FMUL.FTZ R5, R7.reuse, R0 ;  /* 0x0000000007057220 */ /* 0x042fe20000410000 */
[----:B------:R-:W-:-:S03]  /*0b80*/  FMUL.FTZ R6, R7, 0.5 ;  /* 0x3f00000007067820 */ /* 0x000fc60000410000 */
[----:B------:R-:W-:-:S04]  /*0b90*/  FFMA R2, -R5, R5, R0 ;  /* 0x0000000505027223 */ /* 0x000fc80000000100 */
[----:B------:R-:W-:-:S07]  /*0ba0*/  FFMA R2, R2, R6, R5 ;  /* 0x0000000602027223 */ /* 0x000fce0000000005 */
.L_x_151:
[----:B------:R-:W-:Y:S05]  /*0bb0*/  BSYNC.RECONVERGENT B0 ;  /* 0x0000000000007941 */ /* 0x000fea0003800200 */
.L_x_149:
[----:B------:R-:W0:Y:S01]  /*0bc0*/  LDC.64 R6, c[0x0][0x3a8] ;  /* 0x0000ea00ff067b82 */ /* 0x000e220000000a00 */
[C---:B------:R-:W-:Y:S01]  /*0bd0*/  FMUL R5, R3.reuse, R3 ;  /* 0x0000000303057220 */ /* 0x040fe20000400000 */
[----:B------:R-:W-:-:S03]  /*0be0*/  FMUL R11, R3, R2 ;  /* 0x00000002030b7220 */ /* 0x000fc60000400000 */
[----:B------:R-:W-:-:S03]  /*0bf0*/  FMUL R13, R5, R0 ;  /* 0x00000000050d7220 */ /* 0x000fc60000400000 */
[----:B------:R-:W1:Y:S01]  /*0c00*/  LDC.64 R8, c[0x0][0x3b0] ;  /* 0x0000ec00ff087b82 */ /* 0x000e620000000a00 */
[----:B0-----:R-:W-:-:S05]  /*0c10*/  IMAD.WIDE R2, R4, 0x4, R6 ;  /* 0x0000000404027825 */ /* 0x001fca00078e0206 */
[----:B------:R-:W-:Y:S01]  /*0c20*/  STG.E desc[UR10][R2.64], R11 ;  /* 0x0000000b02007986 */ /* 0x000fe2000c10190a */
[----:B-1----:R-:W-:-:S05]  /*0c30*/  IMAD.WIDE R4, R4, 0x4, R8 ;  /* 0x0000000404047825 */ /* 0x002fca00078e0208 */
[----:B------:R-:W-:Y:S01]  /*0c40*/  STG.E desc[UR10][R4.64], R13 ;  /* 0x0000000d04007986 */ /* 0x000fe2000c10190a */
[----:B------:R-:W-:Y:S05]  /*0c50*/  EXIT ;  /* 0x000000000000794d */ /* 0x000fea0003800000 */
        .weak           $__internal_6_$__cuda_sm20_rcp_rn_f32_slowpath
        .type           $__internal_6_$__cuda_sm20_rcp_rn_f32_slowpath,@function
        .size           $__internal_6_$__cuda_sm20_rcp_rn_f32_slowpath,($__internal_7_$__cuda_sm20_sqrt_rn_f32_slowpath - $__internal_6_$__cuda_sm20_rcp_rn_f32_slowpath)
$__internal_6_$__cuda_sm20_rcp_rn_f32_slowpath:
[----:B------:R-:W-:Y:S01]  /*0c60*/  SHF.L.U32 R0, R2, 0x1, RZ ;  /* 0x0000000102007819 */ /* 0x000fe200000006ff */
[----:B------:R-:W-:Y:S03]  /*0c70*/  BSSY.RECONVERGENT B1, `(.L_x_152) ;  /* 0x0000031000017945 */ /* 0x000fe60003800200 */
[----:B------:R-:W-:Y:S02]  /*0c80*/  SHF.R.U32.HI R5, RZ, 0x18, R0 ;  /* 0x00000018ff057819 */ /* 0x000fe40000011600 */
[----:B------:R-:W-:Y:S02]  /*0c90*/  MOV R0, R2 ;  /* 0x0000000200007202 */ /* 0x000fe40000000f00 */
        /* <DEDUP_REMOVED lines=12> */
.L_x_153:
[----:B------:R-:W-:-:S04]  /*0d60*/  IADD3 R2, PT, PT, R5, -0xfd, RZ ;  /* 0xffffff0305027810 */ /* 0x000fc80007ffe0ff */
        /* <DEDUP_REMOVED lines=23> */
[----:B------:R-:W-:-:S04]  /*0ee0*/  SEL R2, RZ, 0x1, !P0 ;  /* 0x00000001ff027807 */ /* 0x000fc80004000000 */
[----:B------:R-:W-:-:S04]  /*0ef0*/  IADD3 R2, PT, PT, -R2, RZ, RZ ;  /* 0x000000ff02027210 */ /* 0x000fc80007ffe1ff */
[----:B------:R-:W-:Y:S02]  /*0f00*/  ISETP.GE.AND P0, PT, R2, RZ, PT ;  /* 0x000000ff0200720c */ /* 0x000fe40003f06270 */
[----:B------:R-:W-:-:S04]  /*0f10*/  IADD3 R2, PT, PT, R5, -0xfc, RZ ;  /* 0xffffff0405027810 */ /* 0x000fc80007ffe0ff */
[----:B------:R-:W-:-:S07]  /*0f20*/  SHF.R.U32.HI R5, RZ, R2, R9 ;  /* 0x00000002ff057219 */ /* 0x000fce0000011609 */
[----:B------:R-:W-:-:S04]  /*0f30*/  @!P0 IADD3 R5, PT, PT, R5, 0x1, RZ ;  /* 0x0000000105058810 */ /* 0x000fc80007ffe0ff */
[----:B------:R-:W-:-:S04]  /*0f40*/  @!P1 SHF.L.U32 R5, R5, 0x1, RZ ;  /* 0x0000000105059819 */ /* 0x000fc800000006ff */
[----:B------:R-:W-:Y:S01]  /*0f50*/  LOP3.LUT R5, R5, 0x80000000, R0, 0xf8, !PT ;  /* 0x8000000005057812 */ /* 0x000fe200078ef800 */
[----:B------:R-:W-:Y:S06]  /*0f60*/  BRA `(.L_x_154) ;  /* 0x0000000000047947 */ /* 0x000fec0003800000 */
.L_x_155:
[----:B------:R0:W1:Y:S02]  /*0f70*/  MUFU.RCP R5, R0 ;  /* 0x0000000000057308 */ /* 0x0000640000001000 */
.L_x_154:
[----:B------:R-:W-:Y:S05]  /*0f80*/  BSYNC.RECONVERGENT B1 ;  /* 0x0000000000017941 */ /* 0x000fea0003800200 */
.L_x_152:
[----:B------:R-:W-:-:S04]  /*0f90*/  MOV R7, 0x0 ;  /* 0x0000000000077802 */ /* 0x000fc80000000f00 */
[----:B01----:R-:W-:Y:S05]  /*0fa0*/  RET.REL.NODEC R6 `(_Z30cuda_lmfit_calculate_residualsPKfS0_S0_S0_iiPfS1_) ;  /* 0xfffffff006147950 */ /* 0x003fea0003c3ffff */
        .weak           $__internal_7_$__cuda_sm20_sqrt_rn_f32_slowpath
        .type           $__internal_7_$__cuda_sm20_sqrt_rn_f32_slowpath,@function
        .size           $__internal_7_$__cuda_sm20_sqrt_rn_f32_slowpath,(.L_x_214 - $__internal_7_$__cuda_sm20_sqrt_rn_f32_slowpath)
$__internal_7_$__cuda_sm20_sqrt_rn_f32_slowpath:
        /* <DEDUP_REMOVED lines=19> */
.L_x_156:
[----:B------:R-:W-:Y:S01]  /*10e0*/  HFMA2 R7, -RZ, RZ, 0, 0 ;  /* 0x00000000ff077431 */ /* 0x000fe200000001ff */
[----:B------:R-:W-:-:S04]  /*10f0*/  MOV R6, R9 ;  /* 0x0000000900067202 */ /* 0x000fc80000000f00 */
[----:B------:R-:W-:Y:S05]  /*1100*/  RET.REL.NODEC R6 `(_Z30cuda_lmfit_calculate_residualsPKfS0_S0_S0_iiPfS1_) ;  /* 0xffffffec06bc7950 */ /* 0x000fea0003c3ffff */
.L_x_157:
        /* <DEDUP_REMOVED lines=15> */
.L_x_214:


//--------------------- .text._Z26cuda_fitacf_quality_kernelPKfiPf --------------------------
	.section	.text._Z26cuda_fitacf_quality_kernelPKfiPf,"ax",@progbits
	.align	128
        .global         _Z26cuda_fitacf_quality_kernelPKfiPf
        .type           _Z26cuda_fitacf_quality_kernelPKfiPf,@function
        .size           _Z26cuda_fitacf_quality_kernelPKfiPf,(.L_x_229 - _Z26cuda_fitacf_quality_kernelPKfiPf)
        .other          _Z26cuda_fitacf_quality_kernelPKfiPf,@"STO_CUDA_ENTRY STV_DEFAULT"
_Z26cuda_fitacf_quality_kernelPKfiPf:
.text._Z26cuda_fitacf_quality_kernelPKfiPf:
        /* <DEDUP_REMOVED lines=10> */
[----:B0-----:R-:W-:-:S05]  /*00a0*/  IMAD.WIDE R2, R7, 0x4, R2 ;  /* 0x0000000407027825 */ /* 0x001fca00078e0202 */
[----:B-1----:R-:W2:Y:S02]  /*00b0*/  LDG.E R0, desc[UR4][R2.64] ;  /* 0x0000000402007981 */ /* 0x002ea4000c1e1900 */
[----:B--2---:R-:W-:-:S13]  /*00c0*/  FSETP.GT.AND P0, PT, R0, 5000, PT ;  /* 0x459c40000000780b */ /* 0x004fda0003f04000 */
[----:B------:R-:W0:Y:S01]  /*00d0*/  @P0 LDC.64 R4, c[0x0][0x390] ;  /* 0x0000e400ff040b82 */ /* 0x000e220000000a00 */
[----:B------:R-:W-:Y:S01]  /*00e0*/  @P0 MOV R9, 0x3f666666 ;  /* 0x3f66666600090802 */ /* 0x000fe20000000f00 */
[----:B0-----:R-:W-:-:S05]  /*00f0*/  @P0 IMAD.WIDE R4, R7, 0x4, R4 ;  /* 0x0000000407040825 */ /* 0x001fca00078e0204 */
[----:B------:R0:W-:Y:S01]  /*0100*/  @P0 STG.E desc[UR4][R4.64], R9 ;  /* 0x0000000904000986 */ /* 0x0001e2000c101904 */
[----:B------:R-:W-:Y:S05]  /*0110*/  @P0 EXIT ;  /* 0x000000000000094d */ /* 0x000fea0003800000 */
[----:B------:R-:W-:-:S13]  /*0120*/  FSETP.GT.AND P0, PT, R0, 2000, PT ;  /* 0x44fa00000000780b */ /* 0x000fda0003f04000 */
[----:B------:R-:W1:Y:S01]  /*0130*/  @P0 LDC.64 R2, c[0x0][0x390] ;  /* 0x0000e400ff020b82 */ /* 0x000e620000000a00 */
[----:B0-----:R-:W-:Y:S01]  /*0140*/  @P0 MOV R5, 0x3f333333 ;  /* 0x3f33333300050802 */ /* 0x001fe20000000f00 */
[----:B-1----:R-:W-:-:S05]  /*0150*/  @P0 IMAD.WIDE R2, R7, 0x4, R2 ;  /* 0x0000000407020825 */ /* 0x002fca00078e0202 */
[----:B------:R0:W-:Y:S01]  /*0160*/  @P0 STG.E desc[UR4][R2.64], R5 ;  /* 0x0000000502000986 */ /* 0x0001e2000c101904 */
[----:B------:R-:W-:Y:S05]  /*0170*/  @P0 EXIT ;  /* 0x000000000000094d */ /* 0x000fea0003800000 */
[----:B------:R-:W-:-:S13]  /*0180*/  FSETP.GT.AND P0, PT, R0, 1000, PT ;  /* 0x447a00000000780b */ /* 0x000fda0003f04000 */
[----:B0-----:R-:W0:Y:S01]  /*0190*/  @P0 LDC.64 R2, c[0x0][0x390] ;  /* 0x0000e400ff020b82 */ /* 0x001e220000000a00 */
[----:B------:R-:W-:Y:S01]  /*01a0*/  @P0 MOV R5, 0x3f000000 ;  /* 0x3f00000000050802 */ /* 0x000fe20000000f00 */
[----:B0-----:R-:W-:-:S05]  /*01b0*/  @P0 IMAD.WIDE R2, R7, 0x4, R2 ;  /* 0x0000000407020825 */ /* 0x001fca00078e0202 */
[----:B------:R0:W-:Y:S01]  /*01c0*/  @P0 STG.E desc[UR4][R2.64], R5 ;  /* 0x0000000502000986 */ /* 0x0001e2000c101904 */
[----:B------:R-:W-:Y:S05]  /*01d0*/  @P0 EXIT ;  /* 0x000000000000094d */ /* 0x000fea0003800000 */
[----:B0-----:R-:W0:Y:S01]  /*01e0*/  LDC.64 R2, c[0x0][0x390] ;  /* 0x0000e400ff027b82 */ /* 0x001e220000000a00 */
[----:B------:R-:W-:Y:S02]  /*01f0*/  HFMA2 R5, -RZ, RZ, 1.44921875, -19.203125 ;  /* 0x3dcccccdff057431 */ /* 0x000fe400000001ff */
[----:B0-----:R-:W-:-:S05]  /*0200*/  IMAD.WIDE R2, R7, 0x4, R2 ;  /* 0x0000000407027825 */ /* 0x001fca00078e0202 */
[----:B------:R-:W-:Y:S01]  /*0210*/  STG.E desc[UR4][R2.64], R5 ;  /* 0x0000000502007986 */ /* 0x000fe2000c101904 */
[----:B------:R-:W-:Y:S05]  /*0220*/  EXIT ;  /* 0x000000000000794d */ /* 0x000fea0003800000 */
.L_x_158:
        /* <DEDUP_REMOVED lines=13> */
.L_x_229:


//--------------------- .text._Z24cuda_fitacf_width_kernelPKfS0_iiS0_Pf --------------------------
	.section	.text._Z24cuda_fitacf_width_kernelPKfS0_iiS0_Pf,"ax",@progbits
	.align	128
        .global         _Z24cuda_fitacf_width_kernelPKfS0_iiS0_Pf
        .type           _Z24cuda_fitacf_width_kernelPKfS0_iiS0_Pf,@function
        .size           _Z24cuda_fitacf_width_kernelPKfS0_iiS0_Pf,(.L_x_216 - _Z24cuda_fitacf_width_kernelPKfS0_iiS0_Pf)
        .other          _Z24cuda_fitacf_width_kernelPKfS0_iiS0_Pf,@"STO_CUDA_ENTRY STV_DEFAULT"
_Z24cuda_fitacf_width_kernelPKfS0_iiS0_Pf:
.text._Z24cuda_fitacf_width_kernelPKfS0_iiS0_Pf:
        /* <DEDUP_REMOVED lines=12> */
[----:B--2---:R-:W-:-:S13]  /*00c0*/  FSETP.GEU.AND P0, PT, R3, 1000, PT ;  /* 0x447a00000300780b */ /* 0x004fda0003f0e000 */
[----:B------:R-:W-:Y:S05]  /*00d0*/  @!P0 BRA `(.L_x_159) ;  /* 0x0000000400b88947 */ /* 0x000fea0003800000 */
[----:B------:R-:W0:Y:S01]  /*00e0*/  LDC R11, c[0x0][0x394] ;  /* 0x0000e500ff0b7b82 */ /* 0x000e220000000800 */
[----:B------:R-:W-:Y:S02]  /*00f0*/  CS2R R8, SRZ ;  /* 0x0000000000087805 */ /* 0x000fe4000001ff00 */
[----:B0-----:R-:W-:-:S13]  /*0100*/  ISETP.GE.AND P0, PT, R11, 0x2, PT ;  /* 0x000000020b00780c */ /* 0x001fda0003f06270 */
[----:B------:R-:W-:Y:S05]  /*0110*/  @!P0 BRA `(.L_x_160) ;  /* 0x0000000400308947 */ /* 0x000fea0003800000 */
[----:B------:R-:W0:Y:S01]  /*0120*/  LDC.64 R6, c[0x0][0x380] ;  /* 0x0000e000ff067b82 */ /* 0x000e220000000a00 */
[----:B------:R-:W-:Y:S01]  /*0130*/  VIMNMX R10, PT, PT, R11, 0x5, PT ;  /* 0x000000050b0a7848 */ /* 0x000fe20003fe0100 */
[----:B------:R-:W-:Y:S01]  /*0140*/  IMAD R11, R2, R11, 0x1 ;  /* 0x00000001020b7424 */ /* 0x000fe200078e020b */
[----:B------:R-:W-:-:S03]  /*0150*/  CS2R R8, SRZ ;  /* 0x0000000000087805 */ /* 0x000fc6000001ff00 */
[----:B------:R-:W-:Y:S02]  /*0160*/  IMAD.MOV R10, RZ, RZ, -R10 ;  /* 0x000000ffff0a7224 */ /* 0x000fe400078e0a0a */
[----:B------:R-:W1:Y:S05]  /*0170*/  LDC.64 R4, c[0x0][0x388] ;  /* 0x0000e200ff047b82 */ /* 0x000e6a0000000a00 */
.L_x_168:
[----:B-1----:R-:W-:-:S04]  /*0180*/  IMAD.WIDE R12, R11, 0x4, R4 ;  /* 0x000000040b0c7825 */ /* 0x002fc800078e0204 */
[----:B0-----:R-:W-:Y:S02]  /*0190*/  IMAD.WIDE R14, R11, 0x4, R6 ;  /* 0x000000040b0e7825 */ /* 0x001fe400078e0206 */
[----:B------:R-:W2:Y:S04]  /*01a0*/  LDG.E R12, desc[UR4][R12.64] ;  /* 0x000000040c0c7981 */ /* 0x000ea8000c1e1900 */
[----:B------:R-:W3:Y:S01]  /*01b0*/  LDG.E R14, desc[UR4][R14.64] ;  /* 0x000000040e0e7981 */ /* 0x000ee2000c1e1900 */
[----:B------:R-:W-:Y:S01]  /*01c0*/  VIADD R10, R10, 0x1 ;  /* 0x000000010a0a7836 */ /* 0x000fe20000000000 */
[----:B------:R-:W-:Y:S04]  /*01d0*/  BSSY.RECONVERGENT B0, `(.L_x_161) ;  /* 0x0000010000007945 */ /* 0x000fe80003800200 */
[----:B------:R-:W-:Y:S01]  /*01e0*/  ISETP.NE.AND P2, PT, R10, -0x1, PT ;  /* 0xffffffff0a00780c */ /* 0x000fe20003f45270 */
[----:B--2---:R-:W-:-:S04]  /*01f0*/  FMUL R17, R12, R12 ;  /* 0x0000000c0c117220 */ /* 0x004fc80000400000 */
[----:B---3--:R-:W-:-:S04]  /*0200*/  FFMA R19, R14, R14, R17 ;  /* 0x0000000e0e137223 */ /* 0x008fc80000000011 */
[----:B------:R0:W1:Y:S01]  /*0210*/  MUFU.RSQ R16, R19 ;  /* 0x0000001300107308 */ /* 0x0000620000001400 */
[----:B------:R-:W-:-:S04]  /*0220*/  IADD3 R0, PT, PT, R19, -0xd000000, RZ ;  /* 0xf300000013007810 */ /* 0x000fc80007ffe0ff */
[----:B------:R-:W-:-:S13]  /*0230*/  ISETP.GT.U32.AND P0, PT, R0, 0x727fffff, PT ;  /* 0x727fffff0000780c */ /* 0x000fda0003f04070 */
[----:B01----:R-:W-:Y:S05]  /*0240*/  @!P0 BRA `(.L_x_162) ;  /* 0x0000000000108947 */ /* 0x003fea0003800000 */
[----:B------:R-:W-:-:S07]  /*0250*/  MOV R17, 0x270 ;  /* 0x0000027000117802 */ /* 0x000fce0000000f00 */
[----:B------:R-:W-:Y:S05]  /*0260*/  CALL.REL.NOINC `($__internal_8_$__cuda_sm20_sqrt_rn_f32_slowpath) ;  /* 0x0000000400647944 */ /* 0x000fea0003c00000 */
[----:B------:R-:W-:Y:S01]  /*0270*/  IMAD.MOV.U32 R12, RZ, RZ, R0 ;  /* 0x000000ffff0c7224 */ /* 0x000fe200078e0000 */
[----:B------:R-:W-:Y:S06]  /*0280*/  BRA `(.L_x_163) ;  /* 0x0000000000107947 */ /* 0x000fec0003800000 */
.L_x_162:
[----:B------:R-:W-:Y:S01]  /*0290*/  FMUL.FTZ R12, R19, R16 ;  /* 0x00000010130c7220 */ /* 0x000fe20000410000 */
[----:B------:R-:W-:-:S03]  /*02a0*/  FMUL.FTZ R0, R16, 0.5 ;  /* 0x3f00000010007820 */ /* 0x000fc60000410000 */
[----:B------:R-:W-:-:S04]  /*02b0*/  FFMA R13, -R12, R12, R19 ;  /* 0x0000000c0c0d7223 */ /* 0x000fc80000000113 */
[----:B------:R-:W-:-:S07]  /*02c0*/  FFMA R12, R13, R0, R12 ;  /* 0x000000000d0c7223 */ /* 0x000fce000000000c */
.L_x_163:
[----:B------:R-:W-:Y:S05]  /*02d0*/  BSYNC.RECONVERGENT B0 ;  /* 0x0000000000007941 */ /* 0x000fea0003800200 */
.L_x_161:
[----:B------:R-:W-:Y:S01]  /*02e0*/  FSETP.GT.AND P0, PT, R3, RZ, PT ;  /* 0x000000ff0300720b */ /* 0x000fe20003f04000 */
[----:B------:R-:W-:Y:S03]  /*02f0*/  BSSY.RECONVERGENT B0, `(.L_x_164) ;  /* 0x000002c000007945 */ /* 0x000fe60003800200 */
[----:B------:R-:W-:-:S13]  /*0300*/  FSETP.LEU.OR P0, PT, R12, RZ, !P0 ;  /* 0x000000ff0c00720b */ /* 0x000fda000470b400 */
[----:B------:R-:W-:Y:S05]  /*0310*/  @P0 BRA `(.L_x_165) ;  /* 0x0000000000a40947 */ /* 0x000fea0003800000 */
[----:B------:R-:W0:Y:S01]  /*0320*/  MUFU.RCP R0, R3 ;  /* 0x0000000300007308 */ /* 0x000e220000001000 */
[----:B------:R-:W-:Y:S07]  /*0330*/  BSSY.RECONVERGENT B1, `(.L_x_166) ;  /* 0x000000b000017945 */ /* 0x000fee0003800200 */
[----:B------:R-:W1:Y:S01]  /*0340*/  FCHK P0, R12, R3 ;  /* 0x000000030c007302 */ /* 0x000e620000000000 */
[----:B0-----:R-:W-:-:S04]  /*0350*/  FFMA R13, -R3, R0, 1 ;  /* 0x3f800000030d7423 */ /* 0x001fc80000000100 */
[----:B------:R-:W-:-:S04]  /*0360*/  FFMA R0, R0, R13, R0 ;  /* 0x0000000d00007223 */ /* 0x000fc80000000000 */
[----:B------:R-:W-:-:S04]  /*0370*/  FFMA R13, R0, R12, RZ ;  /* 0x0000000c000d7223 */ /* 0x000fc800000000ff */
[----:B------:R-:W-:-:S04]  /*0380*/  FFMA R14, -R3, R13, R12 ;  /* 0x0000000d030e7223 */ /* 0x000fc8000000010c */
[----:B------:R-:W-:Y:S01]  /*0390*/  FFMA R0, R0, R14, R13 ;  /* 0x0000000e00007223 */ /* 0x000fe2000000000d */
[----:B-1----:R-:W-:Y:S06]  /*03a0*/  @!P0 BRA `(.L_x_167) ;  /* 0x00000000000c8947 */ /* 0x002fec0003800000 */
[----:B------:R-:W-:Y:S01]  /*03b0*/  IMAD.MOV.U32 R0, RZ, RZ, R12 ;  /* 0x000000ffff007224 */ /* 0x000fe200078e000c */
[----:B------:R-:W-:-:S07]  /*03c0*/  MOV R12, 0x3e0 ;  /* 0x000003e0000c7802 */ /* 0x000fce0000000f00 */
[----:B------:R-:W-:Y:S05]  /*03d0*/  CALL.REL.NOINC `($__internal_9_$__cuda_sm3x_div_rn_noftz_f32_slowpath) ;  /* 0x0000000400687944 */ /* 0x000fea0003c00000 */
.L_x_167:
[----:B------:R-:W-:Y:S05]  /*03e0*/  BSYNC.RECONVERGENT B1 ;  /* 0x0000000000017941 */ /* 0x000fea0003800200 */
.L_x_166:
[----:B------:R-:W-:Y:S01]  /*03f0*/  FSETP.GEU.AND P0, PT, R0, 1.175494350822287508e-38, PT ;  /* 0x008000000000780b */ /* 0x000fe20003f0e000 */
[----:B------:R-:W-:Y:S02]  /*0400*/  IMAD.MOV.U32 R15, RZ, RZ, 0x3e055027 ;  /* 0x3e055027ff0f7424 */ /* 0x000fe400078e00ff */
[----:B------:R-:W-:-:S10]  /*0410*/  VIADD R8, R8, 0x1 ;  /* 0x0000000108087836 */ /* 0x000fd40000000000 */
[----:B------:R-:W-:-:S05]  /*0420*/  @!P0 FMUL R0, R0, 8388608 ;  /* 0x4b00000000008820 */ /* 0x000fca0000400000 */
[----:B------:R-:W-:-:S04]  /*0430*/  IADD3 R12, PT, PT, R0, -0x3f2aaaab, RZ ;  /* 0xc0d55555000c7810 */ /* 0x000fc80007ffe0ff */
[----:B------:R-:W-:-:S05]  /*0440*/  LOP3.LUT R13, R12, 0xff800000, RZ, 0xc0, !PT ;  /* 0xff8000000c0d7812 */ /* 0x000fca00078ec0ff */
[----:B------:R-:W-:Y:S01]  /*0450*/  IMAD.IADD R12, R0, 0x1, -R13 ;  /* 0x00000001000c7824 */ /* 0x000fe200078e0a0d */
[----:B------:R-:W-:-:S03]  /*0460*/  I2FP.F32.S32 R13, R13 ;  /* 0x0000000d000d7245 */ /* 0x000fc60000201400 */
[----:B------:R-:W-:Y:S01]  /*0470*/  FADD R14, R12, -1 ;  /* 0xbf8000000c0e7421 */ /* 0x000fe20000000000 */
[----:B------:R-:W-:Y:S02]  /*0480*/  FSEL R12, RZ, -23, P0 ;  /* 0xc1b80000ff0c7808 */ /* 0x000fe40000000000 */
[----:B------:R-:W-:Y:S01]  /*0490*/  ISETP.GT.U32.AND P0, PT, R0, 0x7f7fffff, PT ;  /* 0x7f7fffff0000780c */ /* 0x000fe20003f04070 */
[C---:B------:R-:W-:Y:S02]  /*04a0*/  FFMA R15, R14.reuse, -R15, 0.14084610342979431152 ;  /* 0x3e1039f60e0f7423 */ /* 0x040fe4000000080f */
[----:B------:R-:W-:Y:S01]  /*04b0*/  FFMA R12, R13, 1.1920928955078125e-07, R12 ;  /* 0x340000000d0c7823 */ /* 0x000fe2000000000c */
[----:B------:R-:W-:Y:S01]  /*04c0*/  MOV R13, 0x7f800000 ;  /* 0x7f800000000d7802 */ /* 0x000fe20000000f00 */
[----:B------:R-:W-:-:S04]  /*04d0*/  FFMA R15, R14, R15, -0.12148627638816833496 ;  /* 0xbdf8cdcc0e0f7423 */ /* 0x000fc8000000000f */
[----:B------:R-:W-:-:S04]  /*04e0*/  FFMA R15, R14, R15, 0.13980610668659210205 ;  /* 0x3e0f29550e0f7423 */ /* 0x000fc8000000000f */
[----:B------:R-:W-:-:S04]  /*04f0*/  FFMA R15, R14, R15, -0.16684235632419586182 ;  /* 0xbe2ad8b90e0f7423 */ /* 0x000fc8000000000f */
[----:B------:R-:W-:-:S04]  /*0500*/  FFMA R15, R14, R15, 0.20012299716472625732 ;  /* 0x3e4ced0b0e0f7423 */ /* 0x000fc8000000000f */
[----:B------:R-:W-:-:S04]  /*0510*/  FFMA R15, R14, R15, -0.24999669194221496582 ;  /* 0xbe7fff220e0f7423 */ /* 0x000fc8000000000f */
[----:B------:R-:W-:-:S04]  /*0520*/  FFMA R15, R14, R15, 0.33333182334899902344 ;  /* 0x3eaaaa780e0f7423 */ /* 0x000fc8000000000f */
[----:B------:R-:W-:-:S04]  /*0530*/  FFMA R15, R14, R15, -0.5 ;  /* 0xbf0000000e0f7423 */ /* 0x000fc8000000000f */
[----:B------:R-:W-:-:S04]  /*0540*/  FMUL R15, R14, R15 ;  /* 0x0000000f0e0f7220 */ /* 0x000fc80000400000 */
[----:B------:R-:W-:-:S04]  /*0550*/  FFMA R15, R14, R15, R14 ;  /* 0x0000000f0e0f7223 */ /* 0x000fc8000000000e */
[----:B------:R-:W-:Y:S01]  /*0560*/  FFMA R12, R12, 0.69314718246459960938, R15 ;  /* 0x3f3172180c0c7823 */ /* 0x000fe2000000000f */
[C---:B------:R-:W-:Y:S01]  /*0570*/  @P0 FFMA R12, R0.reuse, R13, +INF ;  /* 0x7f800000000c0423 */ /* 0x040fe2000000000d */
[----:B------:R-:W-:-:S04]  /*0580*/  FSETP.NEU.AND P0, PT, R0, RZ, PT ;  /* 0x000000ff0000720b */ /* 0x000fc80003f0d000 */
[----:B------:R-:W-:-:S05]  /*0590*/  FSEL R12, R12, -INF , P0 ;  /* 0xff8000000c0c7808 */ /* 0x000fca0000000000 */
[----:B------:R-:W-:-:S07]  /*05a0*/  FADD R9, R9, R12 ;  /* 0x0000000c09097221 */ /* 0x000fce0000000000 */
.L_x_165:
[----:B------:R-:W-:Y:S05]  /*05b0*/  BSYNC.RECONVERGENT B0 ;  /* 0x0000000000007941 */ /* 0x000fea0003800200 */
.L_x_164:
[----:B------:R-:W-:Y:S01]  /*05c0*/  VIADD R11, R11, 0x1 ;  /* 0x000000010b0b7836 */ /* 0x000fe20000000000 */
[----:B------:R-:W-:Y:S06]  /*05d0*/  @P2 BRA `(.L_x_168) ;  /* 0xfffffff800e82947 */ /* 0x000fec000383ffff */
.L_x_160:
[----:B------:R-:W-:-:S13]  /*05e0*/  ISETP.GE.AND P0, PT, R8, 0x1, PT ;  /* 0x000000010800780c */ /* 0x000fda0003f06270 */
[----:B------:R-:W-:Y:S05]  /*05f0*/  @!P0 BRA `(.L_x_169) ;  /* 0x00000000005c8947 */ /* 0x000fea0003800000 */
[----:B------:R-:W-:Y:S01]  /*0600*/  I2FP.F32.U32 R8, R8 ;  /* 0x0000000800087245 */ /* 0x000fe20000201000 */
[----:B------:R-:W-:Y:S03]  /*0610*/  BSSY.RECONVERGENT B0, `(.L_x_170) ;  /* 0x000000d000007945 */ /* 0x000fe60003800200 */
[----:B------:R-:W0:Y:S08]  /*0620*/  MUFU.RCP R0, R8 ;  /* 0x0000000800007308 */ /* 0x000e300000001000 */
[----:B------:R-:W1:Y:S01]  /*0630*/  FCHK P0, R9, R8 ;  /* 0x0000000809007302 */ /* 0x000e620000000000 */
[----:B0-----:R-:W-:-:S04]  /*0640*/  FFMA R3, -R8, R0, 1 ;  /* 0x3f80000008037423 */ /* 0x001fc80000000100 */
[----:B------:R-:W-:-:S04]  /*0650*/  FFMA R0, R0, R3, R0 ;  /* 0x0000000300007223 */ /* 0x000fc80000000000 */
[----:B------:R-:W-:-:S04]  /*0660*/  FFMA R3, R0, R9, RZ ;  /* 0x0000000900037223 */ /* 0x000fc800000000ff */
[----:B------:R-:W-:-:S04]  /*0670*/  FFMA R4, -R8, R3, R9 ;  /* 0x0000000308047223 */ /* 0x000fc80000000109 */
[----:B------:R-:W-:Y:S01]  /*0680*/  FFMA R0, R0, R4, R3 ;  /* 0x0000000400007223 */ /* 0x000fe20000000003 */
[----:B-1----:R-:W-:Y:S06]  /*0690*/  @!P0 BRA `(.L_x_171) ;  /* 0x0000000000108947 */ /* 0x002fec0003800000 */
[----:B------:R-:W-:Y:S01]  /*06a0*/  MOV R0, R9 ;  /* 0x0000000900007202 */ /* 0x000fe20000000f00 */
[----:B------:R-:W-:Y:S01]  /*06b0*/  IMAD.MOV.U32 R3, RZ, RZ, R8 ;  /* 0x000000ffff037224 */ /* 0x000fe200078e0008 */
[----:B------:R-:W-:-:S07]  /*06c0*/  MOV R12, 0x6e0 ;  /* 0x000006e0000c7802 */ /* 0x000fce0000000f00 */
[----:B------:R-:W-:Y:S05]  /*06d0*/  CALL.REL.NOINC `($__internal_9_$__cuda_sm3x_div_rn_noftz_f32_slowpath) ;  /* 0x0000000000a87944 */ /* 0x000fea0003c00000 */
.L_x_171:
[----:B------:R-:W-:Y:S05]  /*06e0*/  BSYNC.RECONVERGENT B0 ;  /* 0x0000000000007941 */ /* 0x000fea0003800200 */
.L_x_170:
[----:B------:R-:W0:Y:S01]  /*06f0*/  LDC.64 R4, c[0x0][0x3a0] ;  /* 0x0000e800ff047b82 */ /* 0x000e220000000a00 */
[----:B------:R-:W-:-:S04]  /*0700*/  IMAD.MOV.U32 R3, RZ, RZ, 0x41a00000 ;  /* 0x41a00000ff037424 */ /* 0x000fc800078e00ff */
[----:B------:R-:W-:-:S05]  /*0710*/  FFMA R0, R0, -R3, 50 ;  /* 0x4248000000007423 */ /* 0x000fca0000000803 */
[----:B------:R-:W-:Y:S01]  /*0720*/  FMNMX R0, R0, 500, PT ;  /* 0x43fa000000007809 */ /* 0x000fe20003800000 */
[----:B0-----:R-:W-:-:S03]  /*0730*/  IMAD.WIDE R2, R2, 0x4, R4 ;  /* 0x0000000402027825 */ /* 0x001fc600078e0204 */
[----:B------:R-:W-:-:S05]  /*0740*/  FMNMX R5, RZ, R0, !PT ;  /* 0x00000000ff057209 */ /* 0x000fca0007800000 */
[----:B------:R-:W-:Y:S01]  /*0750*/  STG.E desc[UR4][R2.64], R5 ;  /* 0x0000000502007986 */ /* 0x000fe2000c101904 */
[----:B------:R-:W-:Y:S05]  /*0760*/  EXIT ;  /* 0x000000000000794d */ /* 0x000fea0003800000 */
.L_x_169:
[----:B------:R-:W0:Y:S01]  /*0770*/  LDC.64 R4, c[0x0][0x3a0] ;  /* 0x0000e800ff047b82 */ /* 0x000e220000000a00 */
[----:B------:R-:W-:Y:S02]  /*0780*/  HFMA2 R3, -RZ, RZ, 3.140625, 0 ;  /* 0x42480000ff037431 */ /* 0x000fe400000001ff */
[----:B0-----:R-:W-:-:S05]  /*0790*/  IMAD.WIDE R4, R2, 0x4, R4 ;  /* 0x0000000402047825 */ /* 0x001fca00078e0204 */
[----:B------:R-:W-:Y:S01]  /*07a0*/  STG.E desc[UR4][R4.64], R3 ;  /* 0x0000000304007986 */ /* 0x000fe2000c101904 */
[----:B------:R-:W-:Y:S05]  /*07b0*/  EXIT ;  /* 0x000000000000794d */ /* 0x000fea0003800000 */
.L_x_159:
[----:B------:R-:W0:Y:S02]  /*07c0*/  LDC.64 R4, c[0x0][0x3a0] ;  /* 0x0000e800ff047b82 */ /* 0x000e240000000a00 */
[----:B0-----:R-:W-:-:S05]  /*07d0*/  IMAD.WIDE R4, R2, 0x4, R4 ;  /* 0x0000000402047825 */ /* 0x001fca00078e0204 */
[----:B------:R-:W-:Y:S01]  /*07e0*/  STG.E desc[UR4][R4.64], RZ ;  /* 0x000000ff04007986 */ /* 0x000fe2000c101904 */
[----:B------:R-:W-:Y:S05]  /*07f0*/  EXIT ;  /* 0x000000000000794d */ /* 0x000fea0003800000 */
        .weak           $__internal_8_$__cuda_sm20_sqrt_rn_f32_slowpath
        .type           $__internal_8_$__cuda_sm20_sqrt_rn_f32_slowpath,@function
        .size           $__internal_8_$__cuda_sm20_sqrt_rn_f32_slowpath,($__internal_9_$__cuda_sm3x_div_rn_noftz_f32_slowpath - $__internal_8_$__cuda_sm20_sqrt_rn_f32_slowpath)
$__internal_8_$__cuda_sm20_sqrt_rn_f32_slowpath:
[----:B------:R-:W-:-:S13]  /*0800*/  LOP3.LUT P0, RZ, R19, 0x7fffffff, RZ, 0xc0, !PT ;  /* 0x7fffffff13ff7812 */ /* 0x000fda000780c0ff */
[----:B------:R-:W-:Y:S01]  /*0810*/  @!P0 IMAD.MOV.U32 R12, RZ, RZ, R19 ;  /* 0x000000ffff0c8224 */ /* 0x000fe200078e0013 */
[----:B------:R-:W-:Y:S06]  /*0820*/  @!P0 BRA `(.L_x_172) ;  /* 0x0000000000448947 */ /* 0x000fec0003800000 */
[----:B------:R-:W-:Y:S01]  /*0830*/  FSETP.GEU.FTZ.AND P0, PT, R19, RZ, PT ;  /* 0x000000ff1300720b */ /* 0x000fe20003f1e000 */
[----:B------:R-:W-:-:S12]  /*0840*/  IMAD.MOV.U32 R0, RZ, RZ, R19 ;  /* 0x000000ffff007224 */ /* 0x000fd800078e0013 */
        /* <DEDUP_REMOVED lines=10> */
[----:B------:R-:W-:Y:S02]  /*08f0*/  @!P0 IMAD.MOV.U32 R12, RZ, RZ, R0 ;  /* 0x000000ffff0c8224 */ /* 0x000fe400078e0000 */
[----:B------:R-:W-:-:S04]  /*0900*/  @P0 FADD.FTZ R15, -R14, -RZ ;  /* 0x800000ff0e0f0221 */ /* 0x000fc80000010100 */
[----:B------:R-:W-:-:S04]  /*0910*/  @P0 FFMA R15, R14, R15, R13 ;  /* 0x0000000f0e0f0223 */ /* 0x000fc8000000000d */
[----:B------:R-:W-:-:S04]  /*0920*/  @P0 FFMA R15, R15, R16, R14 ;  /* 0x000000100f0f0223 */ /* 0x000fc8000000000e */
[----:B------:R-:W-:-:S07]  /*0930*/  @P0 FMUL.FTZ R12, R15, 2.3283064365386962891e-10 ;  /* 0x2f8000000f0c0820 */ /* 0x000fce0000410000 */
.L_x_172:
[----:B------:R-:W-:Y:S01]  /*0940*/  IMAD.MOV.U32 R0, RZ, RZ, R12 ;  /* 0x000000ffff007224 */ /* 0x000fe200078e000c */
[----:B------:R-:W-:Y:S01]  /*0950*/  MOV R12, R17 ;  /* 0x00000011000c7202 */ /* 0x000fe20000000f00 */
[----:B------:R-:W-:-:S04]  /*0960*/  IMAD.MOV.U32 R13, RZ, RZ, 0x0 ;  /* 0x00000000ff0d7424 */ /* 0x000fc800078e00ff */
[----:B------:R-:W-:Y:S05]  /*0970*/  RET.REL.NODEC R12 `(_Z24cuda_fitacf_width_kernelPKfS0_iiS0_Pf) ;  /* 0xfffffff40ca07950 */ /* 0x000fea0003c3ffff */
        .weak           $__internal_9_$__cuda_sm3x_div_rn_noftz_f32_slowpath
        .type           $__internal_9_$__cuda_sm3x_div_rn_noftz_f32_slowpath,@function
        .size           $__internal_9_$__cuda_sm3x_div_rn_noftz_f32_slowpath,(.L_x_216 - $__internal_9_$__cuda_sm3x_div_rn_noftz_f32_slowpath)
$__internal_9_$__cuda_sm3x_div_rn_noftz_f32_slowpath:
[--C-:B------:R-:W-:Y:S01]  /*0980*/  SHF.R.U32.HI R14, RZ, 0x17, R3.reuse ;  /* 0x00000017ff0e7819 */ /* 0x100fe20000011603 */
[----:B------:R-:W-:Y:S01]  /*0990*/  BSSY.RECONVERGENT B2, `(.L_x_173) ;  /* 0x0000063000027945 */ /* 0x000fe20003800200 */
[----:B------:R-:W-:Y:S01]  /*09a0*/  SHF.R.U32.HI R13, RZ, 0x17, R0 ;  /* 0x00000017ff0d7819 */ /* 0x000fe20000011600 */
[----:B------:R-:W-:Y:S01]  /*09b0*/  IMAD.MOV.U32 R15, RZ, RZ, R3 ;  /* 0x000000ffff0f7224 */ /* 0x000fe200078e0003 */
        /* <DEDUP_REMOVED lines=31> */
.L_x_174:
[----:B------:R-:W-:Y:S01]  /*0bb0*/  LEA R16, R14, 0xc0800000, 0x17 ;  /* 0xc08000000e107811 */ /* 0x000fe200078eb8ff */
[----:B------:R-:W-:Y:S01]  /*0bc0*/  BSSY.RECONVERGENT B3, `(.L_x_179) ;  /* 0x0000036000037945 */ /* 0x000fe20003800200 */
[----:B------:R-:W-:-:S03]  /*0bd0*/  IADD3 R17, PT, PT, R17, -0x7f, RZ ;  /* 0xffffff8111117810 */ /* 0x000fc60007ffe0ff */
[----:B------:R-:W-:Y:S02]  /*0be0*/  IMAD.IADD R16, R15, 0x1, -R16 ;  /* 0x000000010f107824 */ /* 0x000fe400078e0a10 */
[C---:B------:R-:W-:Y:S02]  /*0bf0*/  IMAD R0, R17.reuse, -0x800000, R0 ;  /* 0xff80000011007824 */ /* 0x040fe400078e0200 */
[----:B------:R0:W1:Y:S01]  /*0c00*/  MUFU.RCP R15, R16 ;  /* 0x00000010000f7308 */ /* 0x0000620000001000 */
[----:B------:R-:W-:Y:S01]  /*0c10*/  FADD.FTZ R19, -R16, -RZ ;  /* 0x800000ff10137221 */ /* 0x000fe20000010100 */
[----:B0-----:R-:W-:-:S05]  /*0c20*/  IADD3 R16, PT, PT, R17, 0x7f, -R14 ;  /* 0x0000007f11107810 */ /* 0x001fca0007ffe80e */
[----:B------:R-:W-:Y:S02]  /*0c30*/  IMAD.IADD R13, R16, 0x1, R13 ;  /* 0x00000001100d7824 */ /* 0x000fe400078e020d */
[----:B-1----:R-:W-:-:S04]  /*0c40*/  FFMA R18, R15, R19, 1 ;  /* 0x3f8000000f127423 */ /* 0x002fc80000000013 */
        /* <DEDUP_REMOVED lines=20> */
[-CC-:B------:R-:W-:Y:S01]  /*0d90*/  FFMA.RM R14, R15, R19.reuse, R20.reuse ;  /* 0x000000130f0e7223 */ /* 0x180fe20000004014 */
[C---:B------:R-:W-:Y:S02]  /*0da0*/  ISETP.NE.AND P3, PT, R17.reuse, RZ, PT ;  /* 0x000000ff1100720c */ /* 0x040fe40003f65270 */
[----:B------:R-:W-:Y:S02]  /*0db0*/  ISETP.NE.AND P1, PT, R17, RZ, PT ;  /* 0x000000ff1100720c */ /* 0x000fe40003f25270 */
[----:B------:R-:W-:Y:S01]  /*0dc0*/  LOP3.LUT R16, R13, 0x7fffff, RZ, 0xc0, !PT ;  /* 0x007fffff0d107812 */ /* 0x000fe200078ec0ff */
[----:B------:R-:W-:Y:S01]  /*0dd0*/  FFMA.RP R13, R15, R19, R20 ;  /* 0x000000130f0d7223 */ /* 0x000fe20000008014 */
[----:B------:R-:W-:Y:S01]  /*0de0*/  IADD3 R15, PT, PT, R17, 0x20, RZ ;  /* 0x00000020110f7810 */ /* 0x000fe20007ffe0ff */
        /* <DEDUP_REMOVED lines=15> */
.L_x_181:
[----:B------:R-:W-:-:S04]  /*0ee0*/  LOP3.LUT R0, R0, 0x80000000, RZ, 0xc0, !PT ;  /* 0x8000000000007812 */ /* 0x000fc800078ec0ff */
[----:B------:R-:W-:Y:S01]  /*0ef0*/  LOP3.LUT R0, R0, 0x7f800000, RZ, 0xfc, !PT ;  /* 0x7f80000000007812 */ /* 0x000fe200078efcff */
[----:B------:R-:W-:Y:S06]  /*0f00*/  BRA `(.L_x_182) ;  /* 0x0000000000047947 */ /* 0x000fec0003800000 */
.L_x_180:
[----:B------:R-:W-:-:S07]  /*0f10*/  IMAD R0, R13, 0x800000, R0 ;  /* 0x008000000d007824 */ /* 0x000fce00078e0200 */
.L_x_182:
[----:B------:R-:W-:Y:S05]  /*0f20*/  BSYNC.RECONVERGENT B3 ;  /* 0x0000000000037941 */ /* 0x000fea0003800200 */
.L_x_179:
[----:B------:R-:W-:Y:S05]  /*0f30*/  BRA `(.L_x_183) ;  /* 0x0000000000207947 */ /* 0x000fea0003800000 */
.L_x_178:
[----:B------:R-:W-:-:S04]  /*0f40*/  LOP3.LUT R0, R15, 0x80000000, R0, 0x48, !PT ;  /* 0x800000000f007812 */ /* 0x000fc800078e4800 */
[----:B------:R-:W-:Y:S01]  /*0f50*/  LOP3.LUT R0, R0, 0x7f800000, RZ, 0xfc, !PT ;  /* 0x7f80000000007812 */ /* 0x000fe200078efcff */
[----:B------:R-:W-:Y:S06]  /*0f60*/  BRA `(.L_x_183) ;  /* 0x0000000000147947 */ /* 0x000fec0003800000 */
.L_x_177:
[----:B------:R-:W-:Y:S01]  /*0f70*/  LOP3.LUT R0, R15, 0x80000000, R0, 0x48, !PT ;  /* 0x800000000f007812 */ /* 0x000fe200078e4800 */
[----:B------:R-:W-:Y:S06]  /*0f80*/  BRA `(.L_x_183) ;  /* 0x00000000000c7947 */ /* 0x000fec0003800000 */
.L_x_176:
[----:B------:R-:W0:Y:S01]  /*0f90*/  MUFU.RSQ R0, -QNAN ;  /* 0xffc0000000007908 */ /* 0x000e220000001400 */
[----:B------:R-:W-:Y:S05]  /*0fa0*/  BRA `(.L_x_183) ;  /* 0x0000000000047947 */ /* 0x000fea0003800000 */
.L_x_175:
[----:B------:R-:W-:-:S07]  /*0fb0*/  FADD.FTZ R0, R0, R3 ;  /* 0x0000000300007221 */ /* 0x000fce0000010000 */
.L_x_183:
[----:B------:R-:W-:Y:S05]  /*0fc0*/  BSYNC.RECONVERGENT B2 ;  /* 0x0000000000027941 */ /* 0x000fea0003800200 */
.L_x_173:
[----:B------:R-:W-:-:S04]  /*0fd0*/  HFMA2 R13, -RZ, RZ, 0, 0 ;  /* 0x00000000ff0d7431 */ /* 0x000fc800000001ff */
[----:B0-----:R-:W-:Y:S05]  /*0fe0*/  RET.REL.NODEC R12 `(_Z24cuda_fitacf_width_kernelPKfS0_iiS0_Pf) ;  /* 0xfffffff00c047950 */ /* 0x001fea0003c3ffff */
.L_x_184:
        /* <DEDUP_REMOVED lines=9> */
.L_x_216:


//--------------------- .text._Z27cuda_fitacf_velocity_kernelPKfS0_iiPfS1_ --------------------------
	.section	.text._Z27cuda_fitacf_velocity_kernelPKfS0_iiPfS1_,"ax",@progbits
	.align	128
        .global         _Z27cuda_fitacf_velocity_kernelPKfS0_iiPfS1_
        .type           _Z27cuda_fitacf_velocity_kernelPKfS0_iiPfS1_,@function
        .size           _Z27cuda_fitacf_velocity_kernelPKfS0_iiPfS1_,(.L_x_217 - _Z27cuda_fitacf_velocity_kernelPKfS0_iiPfS1_)
        .other          _Z27cuda_fitacf_velocity_kernelPKfS0_iiPfS1_,@"STO_CUDA_ENTRY STV_DEFAULT"
_Z27cuda_fitacf_velocity_kernelPKfS0_iiPfS1_:
.text._Z27cuda_fitacf_velocity_kernelPKfS0_iiPfS1_:
[----:B------:R-:W-:Y:S01]  /*0000*/  LDC R1, c[0x0][0x37c] ;  /* 0x0000df00ff017b82 */ /* 0x000fe20000000800 */
[----:B------:R-:W0:Y:S07]  /*0010*/  S2R R3, SR_TID.X ;  /* 0x0000000000037919 */ /* 0x000e2e0000002100 */
[----:B------:R-:W0:Y:S08]  /*0020*/  S2UR UR4, SR_CTAID.X ;  /* 0x00000000000479c3 */ /* 0x000e300000002500 */
[----:B------:R-:W0:Y:S08]  /*0030*/  LDC R2, c[0x0][0x360] ;  /* 0x0000d800ff027b82 */ /* 0x000e300000000800 */
[----:B------:R-:W1:Y:S01]  /*0040*/  LDC.64 R8, c[0x0][0x390] ;  /* 0x0000e400ff087b82 */ /* 0x000e620000000a00 */
[----:B0-----:R-:W-:Y:S01]  /*0050*/  IMAD R2, R2, UR4, R3 ;  /* 0x0000000402027c24 */ /* 0x001fe2000f8e0203 */
[----:B-1----:R-:W-:-:S04]  /*0060*/  ISETP.GE.AND P0, PT, R9, 0x2, PT ;  /* 0x000000020900780c */ /* 0x002fc80003f06270 */
[----:B------:R-:W-:-:S13]  /*0070*/  ISETP.GE.OR P0, PT, R2, R8, !P0 ;  /* 0x000000080200720c */ /* 0x000fda0004706670 */
[----:B------:R-:W-:Y:S05]  /*0080*/  @P0 EXIT ;  /* 0x000000000000094d */ /* 0x000fea0003800000 */
[----:B------:R-:W0:Y:S01]  /*0090*/  LDC.64 R6, c[0x0][0x380] ;  /* 0x0000e000ff067b82 */ /* 0x000e220000000a00 */
[----:B------:R-:W1:Y:S01]  /*00a0*/  LDCU.64 UR4, c[0x0][0x358] ;  /* 0x00006b00ff0477ac */ /* 0x000e620008000a00 */
[----:B------:R-:W-:-:S06]  /*00b0*/  IMAD R3, R2, R9, RZ ;  /* 0x0000000902037224 */ /* 0x000fcc00078e02ff */
[----:B------:R-:W2:Y:S01]  /*00c0*/  LDC.64 R4, c[0x0][0x388] ;  /* 0x0000e200ff047b82 */ /* 0x000ea20000000a00 */
[----:B0-----:R-:W-:-:S05]  /*00d0*/  IMAD.WIDE R6, R3, 0x4, R6 ;  /* 0x0000000403067825 */ /* 0x001fca00078e0206 */
[----:B-1----:R-:W3:Y:S01]  /*00e0*/  LDG.E R9, desc[UR4][R6.64] ;  /* 0x0000000406097981 */ /* 0x002ee2000c1e1900 */
[----:B--2---:R-:W-:-:S05]  /*00f0*/  IMAD.WIDE R4, R3, 0x4, R4 ;  /* 0x0000000403047825 */ /* 0x004fca00078e0204 */
[----:B------:R-:W3:Y:S01]  /*0100*/  LDG.E R8, desc[UR4][R4.64] ;  /* 0x0000000404087981 */ /* 0x000ee2000c1e1900 */
[----:B------:R-:W-:Y:S01]  /*0110*/  BSSY.RECONVERGENT B0, `(.L_x_185) ;  /* 0x000000f000007945 */ /* 0x000fe20003800200 */
[----:B---3--:R-:W-:-:S04]  /*0120*/  FSETP.GT.AND P2, PT, |R8|, |R9|, PT ;  /* 0x400000090800720b */ /* 0x008fc80003f44200 */
[----:B------:R-:W-:-:S04]  /*0130*/  FSEL R3, |R8|, |R9|, P2 ;  /* 0x4000000908037208 */ /* 0x000fc80001000200 */
[----:B------:R-:W0:Y:S01]  /*0140*/  MUFU.RCP R10, R3 ;  /* 0x00000003000a7308 */ /* 0x000e220000001000 */
[----:B------:R-:W-:-:S07]  /*0150*/  FSEL R0, |R9|, |R8|, P2 ;  /* 0x4000000809007208 */ /* 0x000fce0001000200 */
[----:B------:R-:W1:Y:S01]  /*0160*/  FCHK P0, R0, R3 ;  /* 0x0000000300007302 */ /* 0x000e620000000000 */
[----:B0-----:R-:W-:-:S04]  /*0170*/  FFMA R11, -R3, R10, 1 ;  /* 0x3f800000030b7423 */ /* 0x001fc8000000010a */
[----:B------:R-:W-:-:S04]  /*0180*/  FFMA R11, R10, R11, R10 ;  /* 0x0000000b0a0b7223 */ /* 0x000fc8000000000a */
[----:B------:R-:W-:-:S04]  /*0190*/  FFMA R10, R0, R11, RZ ;  /* 0x0000000b000a7223 */ /* 0x000fc800000000ff */
[----:B------:R-:W-:-:S04]  /*01a0*/  FFMA R12, -R3, R10, R0 ;  /* 0x0000000a030c7223 */ /* 0x000fc80000000100 */
[----:B------:R-:W-:Y:S01]  /*01b0*/  FFMA R10, R11, R12, R10 ;  /* 0x0000000c0b0a7223 */ /* 0x000fe2000000000a */
[----:B-1----:R-:W-:Y:S06]  /*01c0*/  @!P0 BRA `(.L_x_186) ;  /* 0x00000000000c8947 */ /* 0x002fec0003800000 */
[----:B------:R-:W-:-:S07]  /*01d0*/  MOV R10, 0x1f0 ;  /* 0x000001f0000a7802 */ /* 0x000fce0000000f00 */
[----:B------:R-:W-:Y:S05]  /*01e0*/  CALL.REL.NOINC `($__internal_10_$__cuda_sm3x_div_rn_noftz_f32_slowpath) ;  /* 0x0000000400847944 */ /* 0x000fea0003c00000 */
[----:B------:R-:W-:-:S07]  /*01f0*/  IMAD.MOV.U32 R10, RZ, RZ, R0 ;  /* 0x000000ffff0a7224 */ /* 0x000fce00078e0000 */
.L_x_186:
[----:B------:R-:W-:Y:S05]  /*0200*/  BSYNC.RECONVERGENT B0 ;  /* 0x0000000000007941 */ /* 0x000fea0003800200 */
.L_x_185:
[----:B------:R-:W2:Y:S04]  /*0210*/  LDG.E R6, desc[UR4][R6.64+0x4] ;  /* 0x0000040406067981 */ /* 0x000ea8000c1e1900 */
[----:B------:R0:W2:Y:S01]  /*0220*/  LDG.E R5, desc[UR4][R4.64+0x4] ;  /* 0x0000040404057981 */ /* 0x0000a2000c1e1900 */
[----:B------:R-:W-:Y:S02]  /*0230*/  IMAD.MOV.U32 R11, RZ, RZ, 0x3b33710b ;  /* 0x3b33710bff0b7424 */ /* 0x000fe400078e00ff */
[----:B------:R-:W-:Y:S01]  /*0240*/  FMUL R0, R10, R10 ;  /* 0x0000000a0a007220 */ /* 0x000fe20000400000 */
[C---:B------:R-:W-:Y:S01]  /*0250*/  ISETP.GE.AND P0, PT, R9.reuse, RZ, PT ;  /* 0x000000ff0900720c */ /* 0x040fe20003f06270 */
[----:B------:R-:W-:Y:S01]  /*0260*/  BSSY.RECONVERGENT B0, `(.L_x_187) ;  /* 0x0000028000007945 */ /* 0x000fe20003800200 */
[----:B------:R-:W-:Y:S01]  /*0270*/  FSETP.NEU.AND P1, PT, |R9|, |R8|, PT ;  /* 0x400000080900720b */ /* 0x000fe20003f2d200 */
[----:B------:R-:W-:-:S04]  /*0280*/  FFMA R11, R0, R11, -0.015681877732276916504 ;  /* 0xbc807748000b7423 */ /* 0x000fc8000000000b */
[----:B------:R-:W-:Y:S01]  /*0290*/  FFMA R11, R0, R11, 0.042200751602649688721 ;  /* 0x3d2cdab2000b7423 */ /* 0x000fe2000000000b */
[----:B0-----:R-:W-:-:S03]  /*02a0*/  IMAD.MOV.U32 R4, RZ, RZ, 0x3f6ee581 ;  /* 0x3f6ee581ff047424 */ /* 0x001fc600078e00ff */
[----:B------:R-:W-:-:S04]  /*02b0*/  FFMA R11, R0, R11, -0.074792981147766113281 ;  /* 0xbd992d10000b7423 */ /* 0x000fc8000000000b */
[----:B------:R-:W-:-:S04]  /*02c0*/  FFMA R11, R0, R11, 0.10640415549278259277 ;  /* 0x3dd9ea6c000b7423 */ /* 0x000fc8000000000b */
[----:B------:R-:W-:-:S04]  /*02d0*/  FFMA R11, R0, R11, -0.14207722246646881104 ;  /* 0xbe117cb1000b7423 */ /* 0x000fc8000000000b */
[----:B------:R-:W-:-:S04]  /*02e0*/  FFMA R11, R0, R11, 0.19993925094604492188 ;  /* 0x3e4cbce0000b7423 */ /* 0x000fc8000000000b */
[----:B------:R-:W-:-:S04]  /*02f0*/  FFMA R11, R0, R11, -0.33333197236061096191 ;  /* 0xbeaaaa7d000b7423 */ /* 0x000fc8000000000b */
[----:B------:R-:W-:-:S04]  /*0300*/  FMUL R11, R0, R11 ;  /* 0x0000000b000b7220 */ /* 0x000fc80000400000 */
[----:B------:R-:W-:-:S04]  /*0310*/  FFMA R11, R11, R10, R10 ;  /* 0x0000000a0b0b7223 */ /* 0x000fc8000000000a */
[C---:B------:R-:W-:Y:S01]  /*0320*/  FFMA R0, R4.reuse, 1.6832555532455444336, -R11 ;  /* 0x3fd774eb04007823 */ /* 0x040fe2000000080b */
[----:B------:R-:W-:-:S04]  /*0330*/  FSEL R4, R4, 1.8663789033889770508, P2 ;  /* 0x3feee58104047808 */ /* 0x000fc80001000000 */
[-C--:B------:R-:W-:Y:S02]  /*0340*/  FSEL R13, R0, R11.reuse, P2 ;  /* 0x0000000b000d7208 */ /* 0x080fe40001000000 */
[----:B------:R-:W-:Y:S02]  /*0350*/  FSEL R11, R11, -R11, P2 ;  /* 0x8000000b0b0b7208 */ /* 0x000fe40001000000 */
[----:B------:R-:W-:-:S03]  /*0360*/  FSETP.NEU.AND P2, PT, R3, RZ, PT ;  /* 0x000000ff0300720b */ /* 0x000fc60003f4d000 */
[----:B------:R-:W-:Y:S01]  /*0370*/  @!P0 FFMA R13, R4, 1.6832555532455444336, R11 ;  /* 0x3fd774eb040d8823 */ /* 0x000fe2000000000b */
[----:B------:R-:W-:-:S05]  /*0380*/  IMAD.MOV.U32 R4, RZ, RZ, 0x4016cbe4 ;  /* 0x4016cbe4ff047424 */ /* 0x000fca00078e00ff */
[----:B------:R-:W-:Y:S01]  /*0390*/  @!P1 FSEL R13, R4, 0.78539818525314331055, !P0 ;  /* 0x3f490fdb040d9808 */ /* 0x000fe20004000000 */
[----:B------:R-:W-:-:S03]  /*03a0*/  FADD R4, |R9|, |R8| ;  /* 0x4000000809047221 */ /* 0x000fc60000000200 */
[----:B------:R-:W-:Y:S02]  /*03b0*/  @!P2 FSEL R13, RZ, 3.1415927410125732422, P0 ;  /* 0x40490fdbff0da808 */ /* 0x000fe40000000000 */
[----:B------:R-:W-:Y:S02]  /*03c0*/  FSETP.NAN.AND P0, PT, R4, R4, PT ;  /* 0x000000040400720b */ /* 0x000fe40003f08000 */
[----:B------:R-:W-:-:S04]  /*03d0*/  LOP3.LUT R13, R13, 0x80000000, R8, 0xb8, !PT ;  /* 0x800000000d0d7812 */ /* 0x000fc800078eb808 */
[----:B------:R-:W-:Y:S02]  /*03e0*/  FSEL R4, R4, R13, P0 ;  /* 0x0000000d04047208 */ /* 0x000fe40000000000 */
[----:B--2---:R-:W-:-:S04]  /*03f0*/  FSETP.GT.AND P3, PT, |R5|, |R6|, PT ;  /* 0x400000060500720b */ /* 0x004fc80003f64200 */
[----:B------:R-:W-:Y:S02]  /*0400*/  FSEL R7, |R5|, |R6|, P3 ;  /* 0x4000000605077208 */ /* 0x000fe40001800200 */
[----:B------:R-:W-:Y:S02]  /*0410*/  FSEL R0, |R6|, |R5|, P3 ;  /* 0x4000000506007208 */ /* 0x000fe40001800200 */
        /* <DEDUP_REMOVED lines=10> */
[----:B------:R-:W-:Y:S05]  /*04c0*/  CALL.REL.NOINC `($__internal_10_$__cuda_sm3x_div_rn_noftz_f32_slowpath) ;  /* 0x0000000000cc7944 */ /* 0x000fea0003c00000 */
[----:B------:R-:W-:-:S07]  /*04d0*/  IMAD.MOV.U32 R3, RZ, RZ, R0 ;  /* 0x000000ffff037224 */ /* 0x000fce00078e0000 */
.L_x_188:
[----:B------:R-:W-:Y:S05]  /*04e0*/  BSYNC.RECONVERGENT B0 ;  /* 0x0000000000007941 */ /* 0x000fea0003800200 */
.L_x_187:
[----:B------:R-:W-:Y:S02]  /*04f0*/  HFMA2 R9, -RZ, RZ, 0.89990234375, 10328 ;  /* 0x3b33710bff097431 */ /* 0x000fe400000001ff */
[----:B------:R-:W-:Y:S01]  /*0500*/  FMUL R0, R3, R3 ;  /* 0x0000000303007220 */ /* 0x000fe20000400000 */
[C---:B------:R-:W-:Y:S01]  /*0510*/  ISETP.GE.AND P0, PT, R6.reuse, RZ, PT ;  /* 0x000000ff0600720c */ /* 0x040fe20003f06270 */
[----:B------:R-:W-:Y:S01]  /*0520*/  UMOV UR6, 0x54442d18 ;  /* 0x54442d1800067882 */ /* 0x000fe20000000000 */
[C---:B------:R-:W-:Y:S01]  /*0530*/  FSETP.NEU.AND P2, PT, |R6|.reuse, |R5|, PT ;  /* 0x400000050600720b */ /* 0x040fe20003f4d200 */
[----:B------:R-:W-:Y:S01]  /*0540*/  FADD R6, |R6|, |R5| ;  /* 0x4000000506067221 */ /* 0x000fe20000000200 */
[----:B------:R-:W-:Y:S01]  /*0550*/  FSETP.NEU.AND P1, PT, R7, RZ, PT ;  /* 0x000000ff0700720b */ /* 0x000fe20003f2d000 */
[----:B------:R-:W-:Y:S01]  /*0560*/  UMOV UR7, 0x400921fb ;  /* 0x400921fb00077882 */ /* 0x000fe20000000000 */
[----:B------:R-:W0:Y:S01]  /*0570*/  LDC.64 R12, c[0x0][0x3a0] ;  /* 0x0000e800ff0c7b82 */ /* 0x000e220000000a00 */
[----:B------:R-:W-:-:S04]  /*0580*/  FFMA R9, R0, R9, -0.015681877732276916504 ;  /* 0xbc80774800097423 */ /* 0x000fc80000000009 */
[----:B------:R-:W-:-:S03]  /*0590*/  FFMA R9, R0, R9, 0.042200751602649688721 ;  /* 0x3d2cdab200097423 */ /* 0x000fc60000000009 */
[----:B------:R-:W1:Y:S01]  /*05a0*/  LDC.64 R14, c[0x0][0x398] ;  /* 0x0000e600ff0e7b82 */ /* 0x000e620000000a00 */
[----:B------:R-:W-:-:S04]  /*05b0*/  FFMA R9, R0, R9, -0.074792981147766113281 ;  /* 0xbd992d1000097423 */ /* 0x000fc80000000009 */
[----:B------:R-:W-:-:S04]  /*05c0*/  FFMA R9, R0, R9, 0.10640415549278259277 ;  /* 0x3dd9ea6c00097423 */ /* 0x000fc80000000009 */
[----:B------:R-:W-:-:S04]  /*05d0*/  FFMA R9, R0, R9, -0.14207722246646881104 ;  /* 0xbe117cb100097423 */ /* 0x000fc80000000009 */
[----:B------:R-:W-:-:S04]  /*05e0*/  FFMA R9, R0, R9, 0.19993925094604492188 ;  /* 0x3e4cbce000097423 */ /* 0x000fc80000000009 */
[----:B------:R-:W-:-:S04]  /*05f0*/  FFMA R9, R0, R9, -0.33333197236061096191 ;  /* 0xbeaaaa7d00097423 */ /* 0x000fc80000000009 */
[----:B------:R-:W-:Y:S01]  /*0600*/  FMUL R0, R0, R9 ;  /* 0x0000000900007220 */ /* 0x000fe20000400000 */
[----:B------:R-:W-:-:S03]  /*0610*/  IMAD.MOV.U32 R9, RZ, RZ, 0x3f6ee581 ;  /* 0x3f6ee581ff097424 */ /* 0x000fc600078e00ff */
[----:B------:R-:W-:Y:S02]  /*0620*/  FFMA R0, R0, R3, R3 ;  /* 0x0000000300007223 */ /* 0x000fe40000000003 */
[C---:B------:R-:W-:Y:S02]  /*0630*/  FSEL R8, R9.reuse, 1.8663789033889770508, P3 ;  /* 0x3feee58109087808 */ /* 0x040fe40001800000 */
[----:B------:R-:W-:-:S05]  /*0640*/  FFMA R3, R9, 1.6832555532455444336, -R0 ;  /* 0x3fd774eb09037823 */ /* 0x000fca0000000800 */
[-C--:B------:R-:W-:Y:S02]  /*0650*/  FSEL R10, R3, R0.reuse, P3 ;  /* 0x00000000030a7208 */ /* 0x080fe40001800000 */
[----:B------:R-:W-:Y:S01]  /*0660*/  FSEL R3, R0, -R0, P3 ;  /* 0x8000000000037208 */ /* 0x000fe20001800000 */
[----:B------:R-:W-:-:S04]  /*0670*/  IMAD.MOV.U32 R0, RZ, RZ, 0x4016cbe4 ;  /* 0x4016cbe4ff007424 */ /* 0x000fc800078e00ff */
[----:B------:R-:W-:Y:S01]  /*0680*/  @!P0 FFMA R10, R8, 1.6832555532455444336, R3 ;  /* 0x3fd774eb080a8823 */ /* 0x000fe20000000003 */
[----:B------:R-:W-:Y:S02]  /*0690*/  @!P2 FSEL R10, R0, 0.78539818525314331055, !P0 ;  /* 0x3f490fdb000aa808 */ /* 0x000fe40004000000 */
[----:B------:R-:W-:Y:S02]  /*06a0*/  @!P1 FSEL R10, RZ, 3.1415927410125732422, P0 ;  /* 0x40490fdbff0a9808 */ /* 0x000fe40000000000 */
[----:B------:R-:W-:Y:S02]  /*06b0*/  FSETP.NAN.AND P0, PT, R6, R6, PT ;  /* 0x000000060600720b */ /* 0x000fe40003f08000 */
[----:B------:R-:W-:-:S04]  /*06c0*/  LOP3.LUT R5, R10, 0x80000000, R5, 0xb8, !PT ;  /* 0x800000000a057812 */ /* 0x000fc800078eb805 */
[----:B------:R-:W-:-:S05]  /*06d0*/  FSEL R5, R6, R5, P0 ;  /* 0x0000000506057208 */ /* 0x000fca0000000000 */
[----:B------:R-:W-:-:S04]  /*06e0*/  FADD R5, -R4, R5 ;  /* 0x0000000504057221 */ /* 0x000fc80000000100 */
[----:B------:R-:W2:Y:S02]  /*06f0*/  F2F.F64.F32 R6, R5 ;  /* 0x0000000500067310 */ /* 0x000ea40000201800 */
[C---:B--2---:R-:W-:Y:S01]  /*0700*/  DSETP.GT.AND P0, PT, R6.reuse, UR6, PT ;  /* 0x0000000606007e2a */ /* 0x044fe2000bf04000 */
[----:B------:R-:W-:Y:S02]  /*0710*/  UMOV UR7, 0x401921fb ;  /* 0x401921fb00077882 */ /* 0x000fe40000000000 */
[----:B------:R-:W-:Y:S01]  /*0720*/  DADD R8, R6, -UR6 ;  /* 0x8000000606087e29 */ /* 0x000fe20008000000 */
[----:B------:R-:W-:-:S10]  /*0730*/  UMOV UR7, 0x400921fb ;  /* 0x400921fb00077882 */ /* 0x000fd40000000000 */
[----:B------:R-:W2:Y:S08]  /*0740*/  @P0 F2F.F32.F64 R5, R8 ;  /* 0x0000000800050310 */ /* 0x000eb00000301000 */
[----:B--2---:R-:W2:Y:S02]  /*0750*/  F2F.F64.F32 R6, R5 ;  /* 0x0000000500067310 */ /* 0x004ea40000201800 */
[----:B--2---:R-:W-:Y:S01]  /*0760*/  DSETP.GEU.AND P0, PT, R6, -UR6, PT ;  /* 0x8000000606007e2a */ /* 0x004fe2000bf0e000 */
[----:B------:R-:W-:-:S02]  /*0770*/  UMOV UR7, 0x401921fb ;  /* 0x401921fb00077882 */ /* 0x000fc40000000000 */
[----:B------:R-:W-:Y:S01]  /*0780*/  DADD R10, R6, UR6 ;  /* 0x00000006060a7e29 */ /* 0x000fe20008000000 */
[----:B0-----:R-:W-:-:S04]  /*0790*/  IMAD.WIDE R6, R2, 0x4, R12 ;  /* 0x0000000402067825 */ /* 0x001fc800078e020c */
[----:B-1----:R-:W-:Y:S01]  /*07a0*/  IMAD.WIDE R2, R2, 0x4, R14 ;  /* 0x0000000402027825 */ /* 0x002fe200078e020e */
[----:B------:R-:W-:Y:S05]  /*07b0*/  STG.E desc[UR4][R6.64], R4 ;  /* 0x0000000406007986 */ /* 0x000fea000c101904 */
[----:B------:R-:W0:Y:S02]  /*07c0*/  @!P0 F2F.F32.F64 R5, R10 ;  /* 0x0000000a00058310 */ /* 0x000e240000301000 */
[----:B0-----:R-:W-:-:S05]  /*07d0*/  FMUL R9, R5, 150 ;  /* 0x4316000005097820 */ /* 0x001fca0000400000 */
[----:B------:R-:W-:Y:S01]  /*07e0*/  STG.E desc[UR4][R2.64], R9 ;  /* 0x0000000902007986 */ /* 0x000fe2000c101904 */
[----:B------:R-:W-:Y:S05]  /*07f0*/  EXIT ;  /* 0x000000000000794d */ /* 0x000fea0003800000 */
        .weak           $__internal_10_$__cuda_sm3x_div_rn_noftz_f32_slowpath
        .type           $__internal_10_$__cuda_sm3x_div_rn_noftz_f32_slowpath,@function
        .size           $__internal_10_$__cuda_sm3x_div_rn_noftz_f32_slowpath,(.L_x_217 - $__internal_10_$__cuda_sm3x_div_rn_noftz_f32_slowpath)
$__internal_10_$__cuda_sm3x_div_rn_noftz_f32_slowpath:
[--C-:B------:R-:W-:Y:S01]  /*0800*/  SHF.R.U32.HI R11, RZ, 0x17, R3.reuse ;  /* 0x00000017ff0b7819 */ /* 0x100fe20000011603 */
[----:B------:R-:W-:Y:S01]  /*0810*/  BSSY.RECONVERGENT B1, `(.L_x_189) ;  /* 0x0000063000017945 */ /* 0x000fe20003800200 */
[----:B------:R-:W-:Y:S01]  /*0820*/  SHF.R.U32.HI R12, RZ, 0x17, R0 ;  /* 0x00000017ff0c7819 */ /* 0x000fe20000011600 */
[----:B------:R-:W-:Y:S01]  /*0830*/  IMAD.MOV.U32 R13, RZ, RZ, R3 ;  /* 0x000000ffff0d7224 */ /* 0x000fe200078e0003 */
[----:B------:R-:W-:Y:S02]  /*0840*/  LOP3.LUT R11, R11, 0xff, RZ, 0xc0, !PT ;  /* 0x000000ff0b0b7812 */ /* 0x000fe400078ec0ff */
[----:B------:R-:W-:-:S03]  /*0850*/  LOP3.LUT R15, R12, 0xff, RZ, 0xc0, !PT ;  /* 0x000000ff0c0f7812 */ /* 0x000fc600078ec0ff */
[----:B------:R-:W-:Y:S02]  /*0860*/  VIADD R16, R11, 0xffffffff ;  /* 0xffffffff0b107836 */ /* 0x000fe40000000000 */
[----:B------:R-:W-:-:S03]  /*0870*/  VIADD R14, R15, 0xffffffff ;  /* 0xffffffff0f0e7836 */ /* 0x000fc60000000000 */
[----:B------:R-:W-:-:S04]  /*0880*/  ISETP.GT.U32.AND P0, PT, R16, 0xfd, PT ;  /* 0x000000fd1000780c */ /* 0x000fc80003f04070 */
[----:B------:R-:W-:-:S13]  /*0890*/  ISETP.GT.U32.OR P0, PT, R14, 0xfd, P0 ;  /* 0x000000fd0e00780c */ /* 0x000fda0000704470 */
[----:B------:R-:W-:Y:S01]  /*08a0*/  @!P0 MOV R12, RZ ;  /* 0x000000ff000c8202 */ /* 0x000fe20000000f00 */
        /* <DEDUP_REMOVED lines=24> */
.L_x_190:
[----:B------:R-:W-:Y:S01]  /*0a30*/  LEA R14, R11, 0xc0800000, 0x17 ;  /* 0xc08000000b0e7811 */ /* 0x000fe200078eb8ff */
[----:B------:R-:W-:Y:S01]  /*0a40*/  BSSY.RECONVERGENT B2, `(.L_x_195) ;  /* 0x0000036000027945 */ /* 0x000fe20003800200 */
[----:B------:R-:W-:-:S03]  /*0a50*/  IADD3 R15, PT, PT, R15, -0x7f, RZ ;  /* 0xffffff810f0f7810 */ /* 0x000fc60007ffe0ff */
[----:B------:R-:W-:Y:S02]  /*0a60*/  IMAD.IADD R16, R13, 0x1, -R14 ;  /* 0x000000010d107824 */ /* 0x000fe400078e0a0e */
[C---:B------:R-:W-:Y:S01]  /*0a70*/  IMAD R0, R15.reuse, -0x800000, R0 ;  /* 0xff8000000f007824 */ /* 0x040fe200078e0200 */
[----:B------:R-:W-:Y:S01]  /*0a80*/  IADD3 R15, PT, PT, R15, 0x7f, -R11 ;  /* 0x0000007f0f0f7810 */ /* 0x000fe20007ffe80b */
[----:B------:R-:W0:Y:S01]  /*0a90*/  MUFU.RCP R13, R16 ;  /* 0x00000010000d7308 */ /* 0x000e220000001000 */
[----:B------:R-:W-:-:S03]  /*0aa0*/  FADD.FTZ R17, -R16, -RZ ;  /* 0x800000ff10117221 */ /* 0x000fc60000010100 */
        /* <DEDUP_REMOVED lines=22> */
[C---:B------:R-:W-:Y:S02]  /*0c10*/  ISETP.NE.AND P4, PT, R16.reuse, RZ, PT ;  /* 0x000000ff1000720c */ /* 0x040fe40003f85270 */
[C---:B------:R-:W-:Y:S02]  /*0c20*/  ISETP.NE.AND P1, PT, R16.reuse, RZ, PT ;  /* 0x000000ff1000720c */ /* 0x040fe40003f25270 */
[----:B------:R-:W-:Y:S01]  /*0c30*/  LOP3.LUT R12, R11, 0x7fffff, RZ, 0xc0, !PT ;  /* 0x007fffff0b0c7812 */ /* 0x000fe200078ec0ff */
[CCC-:B------:R-:W-:Y:S01]  /*0c40*/  FFMA.RP R11, R13.reuse, R17.reuse, R14.reuse ;  /* 0x000000110d0b7223 */ /* 0x1c0fe2000000800e */
[----:B------:R-:W-:Y:S01]  /*0c50*/  FFMA.RM R14, R13, R17, R14 ;  /* 0x000000110d0e7223 */ /* 0x000fe2000000400e */
[----:B------:R-:W-:Y:S01]  /*0c60*/  VIADD R13, R16, 0x20 ;  /* 0x00000020100d7836 */ /* 0x000fe20000000000 */
[----:B------:R-:W-:Y:S02]  /*0c70*/  LOP3.LUT R12, R12, 0x800000, RZ, 0xfc, !PT ;  /* 0x008000000c0c7812 */ /* 0x000fe400078efcff */
[----:B------:R-:W-:-:S02]  /*0c80*/  IADD3 R15, PT, PT, -R16, RZ, RZ ;  /* 0x000000ff100f7210 */ /* 0x000fc40007ffe1ff */
[----:B------:R-:W-:Y:S02]  /*0c90*/  SHF.L.U32 R13, R12, R13, RZ ;  /* 0x0000000d0c0d7219 */ /* 0x000fe400000006ff */
[----:B------:R-:W-:Y:S02]  /*0ca0*/  FSETP.NEU.FTZ.AND P0, PT, R11, R14, PT ;  /* 0x0000000e0b00720b */ /* 0x000fe40003f1d000 */
        /* <DEDUP_REMOVED lines=11> */
.L_x_197:
[----:B------:R-:W-:-:S04]  /*0d60*/  LOP3.LUT R0, R0, 0x80000000, RZ, 0xc0, !PT ;  /* 0x8000000000007812 */ /* 0x000fc800078ec0ff */
[----:B------:R-:W-:Y:S01]  /*0d70*/  LOP3.LUT R0, R0, 0x7f800000, RZ, 0xfc, !PT ;  /* 0x7f80000000007812 */ /* 0x000fe200078efcff */
[----:B------:R-:W-:Y:S06]  /*0d80*/  BRA `(.L_x_198) ;  /* 0x0000000000047947 */ /* 0x000fec0003800000 */
.L_x_196:
[----:B------:R-:W-:-:S07]  /*0d90*/  IMAD R0, R15, 0x800000, R0 ;  /* 0x008000000f007824 */ /* 0x000fce00078e0200 */
.L_x_198:
[----:B------:R-:W-:Y:S05]  /*0da0*/  BSYNC.RECONVERGENT B2 ;  /* 0x0000000000027941 */ /* 0x000fea0003800200 */
.L_x_195:
[----:B------:R-:W-:Y:S05]  /*0db0*/  BRA `(.L_x_199) ;  /* 0x0000000000207947 */ /* 0x000fea0003800000 */
.L_x_194:
[----:B------:R-:W-:-:S04]  /*0dc0*/  LOP3.LUT R0, R13, 0x80000000, R0, 0x48, !PT ;  /* 0x800000000d007812 */ /* 0x000fc800078e4800 */
[----:B------:R-:W-:Y:S01]  /*0dd0*/  LOP3.LUT R0, R0, 0x7f800000, RZ, 0xfc, !PT ;  /* 0x7f80000000007812 */ /* 0x000fe200078efcff */
[----:B------:R-:W-:Y:S06]  /*0de0*/  BRA `(.L_x_199) ;  /* 0x0000000000147947 */ /* 0x000fec0003800000 */
.L_x_193:
[----:B------:R-:W-:Y:S01]  /*0df0*/  LOP3.LUT R0, R13, 0x80000000, R0, 0x48, !PT ;  /* 0x800000000d007812 */ /* 0x000fe200078e4800 */
[----:B------:R-:W-:Y:S06]  /*0e00*/  BRA `(.L_x_199) ;  /* 0x00000000000c7947 */ /* 0x000fec0003800000 */
.L_x_192:
[----:B------:R-:W0:Y:S01]  /*0e10*/  MUFU.RSQ R0, -QNAN ;  /* 0xffc0000000007908 */ /* 0x000e220000001400 */
[----:B------:R-:W-:Y:S05]  /*0e20*/  BRA `(.L_x_199) ;  /* 0x0000000000047947 */ /* 0x000fea0003800000 */
.L_x_191:
[----:B------:R-:W-:-:S07]  /*0e30*/  FADD.FTZ R0, R0, R3 ;  /* 0x0000000300007221 */ /* 0x000fce0000010000 */
.L_x_199:
[----:B------:R-:W-:Y:S05]  /*0e40*/  BSYNC.RECONVERGENT B1 ;  /* 0x0000000000017941 */ /* 0x000fea0003800200 */
.L_x_189:
[----:B------:R-:W-:-:S04]  /*0e50*/  IMAD.MOV.U32 R11, RZ, RZ, 0x0 ;  /* 0x00000000ff0b7424 */ /* 0x000fc800078e00ff */
[----:B0-----:R-:W-:Y:S05]  /*0e60*/  RET.REL.NODEC R10 `(_Z27cuda_fitacf_velocity_kernelPKfS0_iiPfS1_) ;  /* 0xfffffff00a647950 */ /* 0x001fea0003c3ffff */
.L_x_200:
        /* <DEDUP_REMOVED lines=9> */
.L_x_217:


//--------------------- .text._Z24cuda_fitacf_power_kernelPKfS0_iiPf --------------------------
	.section	.text._Z24cuda_fitacf_power_kernelPKfS0_iiPf,"ax",@progbits
	.align	128
        .global         _Z24cuda_fitacf_power_kernelPKfS0_iiPf
        .type           _Z24cuda_fitacf_power_kernelPKfS0_iiPf,@function
        .size           _Z24cuda_fitacf_power_kernelPKfS0_iiPf,(.L_x_218 - _Z24cuda_fitacf_power_kernelPKfS0_iiPf)
        .other          _Z24cuda_fitacf_power_kernelPKfS0_iiPf,@"STO_CUDA_ENTRY STV_DEFAULT"
_Z24cuda_fitacf_power_kernelPKfS0_iiPf:
.text._Z24cuda_fitacf_power_kernelPKfS0_iiPf:
        /* <DEDUP_REMOVED lines=9> */
[----:B------:R-:W1:Y:S01]  /*0090*/  LDCU UR6, c[0x0][0x394] ;  /* 0x00007280ff0677ac */ /* 0x000e620008000800 */
[----:B------:R-:W2:Y:S06]  /*00a0*/  LDCU.64 UR4, c[0x0][0x358] ;  /* 0x00006b00ff0477ac */ /* 0x000eac0008000a00 */
[----:B------:R-:W3:Y:S01]  /*00b0*/  LDC.64 R4, c[0x0][0x380] ;  /* 0x0000e000ff047b82 */ /* 0x000ee20000000a00 */
[----:B-1----:R-:W-:-:S04]  /*00c0*/  IMAD R3, R2, UR6, RZ ;  /* 0x0000000602037c24 */ /* 0x002fc8000f8e02ff */
[----:B0-----:R-:W-:-:S06]  /*00d0*/  IMAD.WIDE R6, R3, 0x4, R6 ;  /* 0x0000000403067825 */ /* 0x001fcc00078e0206 */
[----:B--2---:R-:W2:Y:S01]  /*00e0*/  LDG.E R6, desc[UR4][R6.64] ;  /* 0x0000000406067981 */ /* 0x004ea2000c1e1900 */
[----:B---3--:R-:W-:-:S06]  /*00f0*/  IMAD.WIDE R4, R3, 0x4, R4 ;  /* 0x0000000403047825 */ /* 0x008fcc00078e0204 */
[----:B------:R-:W3:Y:S01]  /*0100*/  LDG.E R4, desc[UR4][R4.64] ;  /* 0x0000000404047981 */ /* 0x000ee2000c1e1900 */
[----:B------:R-:W-:Y:S01]  /*0110*/  BSSY.RECONVERGENT B0, `(.L_x_201) ;  /* 0x000000f000007945 */ /* 0x000fe20003800200 */
[----:B--2---:R-:W-:-:S04]  /*0120*/  FMUL R3, R6, R6 ;  /* 0x0000000606037220 */ /* 0x004fc80000400000 */
[----:B---3--:R-:W-:-:S05]  /*0130*/  FFMA R0, R4, R4, R3 ;  /* 0x0000000404007223 */ /* 0x008fca0000000003 */
[----:B------:R-:W-:Y:S01]  /*0140*/  IADD3 R8, PT, PT, R0, -0xd000000, RZ ;  /* 0xf300000000087810 */ /* 0x000fe20007ffe0ff */
[----:B------:R0:W1:Y:S03]  /*0150*/  MUFU.RSQ R3, R0 ;  /* 0x0000000000037308 */ /* 0x0000660000001400 */
[----:B------:R-:W-:-:S13]  /*0160*/  ISETP.GT.U32.AND P0, PT, R8, 0x727fffff, PT ;  /* 0x727fffff0800780c */ /* 0x000fda0003f04070 */
[----:B0-----:R-:W-:Y:S05]  /*0170*/  @!P0 BRA `(.L_x_202) ;  /* 0x0000000000108947 */ /* 0x001fea0003800000 */
[----:B------:R-:W-:-:S07]  /*0180*/  MOV R8, 0x1a0 ;  /* 0x000001a000087802 */ /* 0x000fce0000000f00 */
[----:B-1----:R-:W-:Y:S05]  /*0190*/  CALL.REL.NOINC `($__internal_11_$__cuda_sm20_sqrt_rn_f32_slowpath) ;  /* 0x00000000002c7944 */ /* 0x002fea0003c00000 */
[----:B------:R-:W-:Y:S01]  /*01a0*/  MOV R7, R3 ;  /* 0x0000000300077202 */ /* 0x000fe20000000f00 */
[----:B------:R-:W-:Y:S06]  /*01b0*/  BRA `(.L_x_203) ;  /* 0x0000000000107947 */ /* 0x000fec0003800000 */
.L_x_202:
[----:B-1----:R-:W-:Y:S01]  /*01c0*/  FMUL.FTZ R7, R0, R3 ;  /* 0x0000000300077220 */ /* 0x002fe20000410000 */
[----:B------:R-:W-:-:S03]  /*01d0*/  FMUL.FTZ R3, R3, 0.5 ;  /* 0x3f00000003037820 */ /* 0x000fc60000410000 */
[----:B------:R-:W-:-:S04]  /*01e0*/  FFMA R0, -R7, R7, R0 ;  /* 0x0000000707007223 */ /* 0x000fc80000000100 */
[----:B------:R-:W-:-:S07]  /*01f0*/  FFMA R7, R0, R3, R7 ;  /* 0x0000000300077223 */ /* 0x000fce0000000007 */
.L_x_203:
[----:B------:R-:W-:Y:S05]  /*0200*/  BSYNC.RECONVERGENT B0 ;  /* 0x0000000000007941 */ /* 0x000fea0003800200 */
.L_x_201:
[----:B------:R-:W0:Y:S02]  /*0210*/  LDC.64 R4, c[0x0][0x398] ;  /* 0x0000e600ff047b82 */ /* 0x000e240000000a00 */
[----:B0-----:R-:W-:-:S05]  /*0220*/  IMAD.WIDE R2, R2, 0x4, R4 ;  /* 0x0000000402027825 */ /* 0x001fca00078e0204 */
[----:B------:R-:W-:Y:S01]  /*0230*/  STG.E desc[UR4][R2.64], R7 ;  /* 0x0000000702007986 */ /* 0x000fe2000c101904 */
[----:B------:R-:W-:Y:S05]  /*0240*/  EXIT ;  /* 0x000000000000794d */ /* 0x000fea0003800000 */
        .weak           $__internal_11_$__cuda_sm20_sqrt_rn_f32_slowpath
        .type           $__internal_11_$__cuda_sm20_sqrt_rn_f32_slowpath,@function
        .size           $__internal_11_$__cuda_sm20_sqrt_rn_f32_slowpath,(.L_x_218 - $__internal_11_$__cuda_sm20_sqrt_rn_f32_slowpath)
$__internal_11_$__cuda_sm20_sqrt_rn_f32_slowpath:
        /* <DEDUP_REMOVED lines=19> */
.L_x_204:
[----:B------:R-:W-:Y:S01]  /*0380*/  HFMA2 R5, -RZ, RZ, 0, 0 ;  /* 0x00000000ff057431 */ /* 0x000fe200000001ff */
[----:B------:R-:W-:-:S04]  /*0390*/  MOV R4, R8 ;  /* 0x0000000800047202 */ /* 0x000fc80000000f00 */
[----:B------:R-:W-:Y:S05]  /*03a0*/  RET.REL.NODEC R4 `(_Z24cuda_fitacf_power_kernelPKfS0_iiPf) ;  /* 0xfffffffc04147950 */ /* 0x000fea0003c3ffff */
.L_x_205:
        /* <DEDUP_REMOVED lines=13> */
.L_x_218:


//--------------------- .nv.shared._ZN3cub18CUB_300001_SM_10006detail11EmptyKernelIvEEvv --------------------------
	.section	.nv.shared._ZN3cub18CUB_300001_SM_10006detail11EmptyKernelIvEEvv,"aw",@nobits
	.sectionflags	@""
	.align	16
	.zero		1024


//--------------------- .nv.shared.reserved.0     --------------------------
	.section	.nv.shared.reserved.0,"aw",@nobits
	.weak		__nv_reservedSMEM_offset_0_alias
	.size		__nv_reservedSMEM_offset_0_alias, 0, 64
	.other		__nv_reservedSMEM_offset_0_alias,@"STO_CUDA_RESERVED_SHARED STV_DEFAULT"
__nv_reservedSMEM_offset_0_alias:
	.zero		0
	.zero		64


//--------------------- .nv.global                --------------------------
	.section	.nv.global,"aw",@nobits
.nv.global:
	.type		_ZN34_INTERNAL_22bd532f_4_k_cu_f448cb966thrust24THRUST_300001_SM_1000_NS12placeholders2_8E,@object
	.size		_ZN34_INTERNAL_22bd532f_4_k_cu_f448cb966thrust24THRUST_300001_SM_1000_NS12placeholders2_8E,(_ZN34_INTERNAL_22bd532f_4_k_cu_f448cb964cuda3std3__436_GLOBAL__N__22bd532f_4_k_cu_f448cb966ignoreE - _ZN34_INTERNAL_22bd532f_4_k_cu_f448cb966thrust24THRUST_300001_SM_1000_NS12placeholders2_8E)
_ZN34_INTERNAL_22bd532f_4_k_cu_f448cb966thrust24THRUST_300001_SM_1000_NS12placeholders2_8E:
	.zero		1
	.type		_ZN34_INTERNAL_22bd532f_4_k_cu_f448cb964cuda3std3__436_GLOBAL__N__22bd532f_4_k_cu_f448cb966ignoreE,@object
	.size		_ZN34_INTERNAL_22bd532f_4_k_cu_f448cb964cuda3std3__436_GLOBAL__N__22bd532f_4_k_cu_f448cb966ignoreE,(_ZN34_INTERNAL_22bd532f_4_k_cu_f448cb964cuda3std6ranges3__45__cpo4dataE - _ZN34_INTERNAL_22bd532f_4_k_cu_f448cb964cuda3std3__436_GLOBAL__N__22bd532f_4_k_cu_f448cb966ignoreE)
_ZN34_INTERNAL_22bd532f_4_k_cu_f448cb964cuda3std3__436_GLOBAL__N__22bd532f_4_k_cu_f448cb966ignoreE:
	.zero		1
	.type		_ZN34_INTERNAL_22bd532f_4_k_cu_f448cb964cuda3std6ranges3__45__cpo4dataE,@object
	.size		_ZN34_INTERNAL_22bd532f_4_k_cu_f448cb964cuda3std6ranges3__45__cpo4dataE,(_ZN34_INTERNAL_22bd532f_4_k_cu_f448cb966thrust24THRUST_300001_SM_1000_NS6system3cpp3parE - _ZN34_INTERNAL_22bd532f_4_k_cu_f448cb964cuda3std6ranges3__45__cpo4dataE)
_ZN34_INTERNAL_22bd532f_4_k_cu_f448cb964cuda3std6ranges3__45__cpo4dataE:
	.zero		1
	.type		_ZN34_INTERNAL_22bd532f_4_k_cu_f448cb966thrust24THRUST_300001_SM_1000_NS6system3cpp3parE,@object
	.size		_ZN34_INTERNAL_22bd532f_4_k_cu_f448cb966thrust24THRUST_300001_SM_1000_NS6system3cpp3parE,(_ZN34_INTERNAL_22bd532f_4_k_cu_f448cb964cuda3std3__45__cpo5beginE - _ZN34_INTERNAL_22bd532f_4_k_cu_f448cb966thrust24THRUST_300001_SM_1000_NS6system3cpp3parE)
_ZN34_INTERNAL_22bd532f_4_k_cu_f448cb966thrust24THRUST_300001_SM_1000_NS6system3cpp3parE:
	.zero		1
	.type		_ZN34_INTERNAL_22bd532f_4_k_cu_f448cb964cuda3std3__45__cpo5beginE,@object
	.size		_ZN34_INTERNAL_22bd532f_4_k_cu_f448cb964cuda3std3__45__cpo5beginE,(_ZN34_INTERNAL_22bd532f_4_k_cu_f448cb964cuda3std6ranges3__45__cpo5beginE - _ZN34_INTERNAL_22bd532f_4_k_cu_f448cb964cuda3std3__45__cpo5beginE)
_ZN34_INTERNAL_22bd532f_4_k_cu_f448cb964cuda3std3__45__cpo5beginE:
	.zero		1
	.type		_ZN34_INTERNAL_22bd532f_4_k_cu_f448cb964cuda3std6ranges3__45__cpo5beginE,@object
	.size		_ZN34_INTERNAL_22bd532f_4_k_cu_f448cb964cuda3std6ranges3__45__cpo5beginE,(_ZN34_INTERNAL_22bd532f_4_k_cu_f448cb966thrust24THRUST_300001_SM_1000_NS6deviceE - _ZN34_INTERNAL_22bd532f_4_k_cu_f448cb964cuda3std6ranges3__45__cpo5beginE)
_ZN34_INTERNAL_22bd532f_4_k_cu_f448cb964cuda3std6ranges3__45__cpo5beginE:
	.zero		1
	.type		_ZN34_INTERNAL_22bd532f_4_k_cu_f448cb966thrust24THRUST_300001_SM_1000_NS6deviceE,@object
	.size		_ZN34_INTERNAL_22bd532f_4_k_cu_f448cb966thrust24THRUST_300001_SM_1000_NS6deviceE,(_ZN34_INTERNAL_22bd532f_4_k_cu_f448cb964cuda3std3__47nulloptE - _ZN34_INTERNAL_22bd532f_4_k_cu_f448cb966thrust24THRUST_300001_SM_1000_NS6deviceE)
_ZN34_INTERNAL_22bd532f_4_k_cu_f448cb966thrust24THRUST_300001_SM_1000_NS6deviceE:
	.zero		1
	.type		_ZN34_INTERNAL_22bd532f_4_k_cu_f448cb964cuda3std3__47nulloptE,@object
	.size		_ZN34_INTERNAL_22bd532f_4_k_cu_f448cb964cuda3std3__47nulloptE,(_ZN34_INTERNAL_22bd532f_4_k_cu_f448cb964cuda3std6ranges3__45__cpo8distanceE - _ZN34_INTERNAL_22bd532f_4_k_cu_f448cb964cuda3std3__47nulloptE)
_ZN34_INTERNAL_22bd532f_4_k_cu_f448cb964cuda3std3__47nulloptE:
	.zero		1
	.type		_ZN34_INTERNAL_22bd532f_4_k_cu_f448cb964cuda3std6ranges3__45__cpo8distanceE,@object
	.size		_ZN34_INTERNAL_22bd532f_4_k_cu_f448cb964cuda3std6ranges3__45__cpo8distanceE,(_ZN34_INTERNAL_22bd532f_4_k_cu_f448cb966thrust24THRUST_300001_SM_1000_NS12placeholders2_4E - _ZN34_INTERNAL_22bd532f_4_k_cu_f448cb964cuda3std6ranges3__45__cpo8distanceE)
_ZN34_INTERNAL_22bd532f_4_k_cu_f448cb964cuda3std6ranges3__45__cpo8distanceE:
	.zero		1
	.type		_ZN34_INTERNAL_22bd532f_4_k_cu_f448cb966thrust24THRUST_300001_SM_1000_NS12placeholders2_4E,@object
	.size		_ZN34_INTERNAL_22bd532f_4_k_cu_f448cb966thrust24THRUST_300001_SM_1000_NS12placeholders2_4E,(_ZN34_INTERNAL_22bd532f_4_k_cu_f448cb964cuda3std3__45__cpo6rbeginE - _ZN34_INTERNAL_22bd532f_4_k_cu_f448cb966thrust24THRUST_300001_SM_1000_NS12placeholders2_4E)
_ZN34_INTERNAL_22bd532f_4_k_cu_f448cb966thrust24THRUST_300001_SM_1000_NS12placeholders2_4E:
	.zero		1
	.type		_ZN34_INTERNAL_22bd532f_4_k_cu_f448cb964cuda3std3__45__cpo6rbeginE,@object
	.size		_ZN34_INTERNAL_22bd532f_4_k_cu_f448cb964cuda3std3__45__cpo6rbeginE,(_ZN34_INTERNAL_22bd532f_4_k_cu_f448cb964cuda3std6ranges3__45__cpo7advanceE - _ZN34_INTERNAL_22bd532f_4_k_cu_f448cb964cuda3std3__45__cpo6rbeginE)
_ZN34_INTERNAL_22bd532f_4_k_cu_f448cb964cuda3std3__45__cpo6rbeginE:
	.zero		1
	.type		_ZN34_INTERNAL_22bd532f_4_k_cu_f448cb964cuda3std6ranges3__45__cpo7advanceE,@object
	.size		_ZN34_INTERNAL_22bd532f_4_k_cu_f448cb964cuda3std6ranges3__45__cpo7advanceE,(_ZN34_INTERNAL_22bd532f_4_k_cu_f448cb966thrust24THRUST_300001_SM_1000_NS12placeholders3_10E - _ZN34_INTERNAL_22bd532f_4_k_cu_f448cb964cuda3std6ranges3__45__cpo7advanceE)
_ZN34_INTERNAL_22bd532f_4_k_cu_f448cb964cuda3std6ranges3__45__cpo7advanceE:
	.zero		1
	.type		_ZN34_INTERNAL_22bd532f_4_k_cu_f448cb966thrust24THRUST_300001_SM_1000_NS12placeholders3_10E,@object
	.size		_ZN34_INTERNAL_22bd532f_4_k_cu_f448cb966thrust24THRUST_300001_SM_1000_NS12placeholders3_10E,(_ZN34_INTERNAL_22bd532f_4_k_cu_f448cb964cuda3std3__48in_placeE - _ZN34_INTERNAL_22bd532f_4_k_cu_f448cb966thrust24THRUST_300001_SM_1000_NS12placeholders3_10E)
_ZN34_INTERNAL_22bd532f_4_k_cu_f448cb966thrust24THRUST_300001_SM_1000_NS12placeholders3_10E:
	.zero		1
	.type		_ZN34_INTERNAL_22bd532f_4_k_cu_f448cb964cuda3std3__48in_placeE,@object
	.size		_ZN34_INTERNAL_22bd532f_4_k_cu_f448cb964cuda3std3__48in_placeE,(_ZN34_INTERNAL_22bd532f_4_k_cu_f448cb964cuda3std6ranges3__45__cpo4sizeE - _ZN34_INTERNAL_22bd532f_4_k_cu_f448cb964cuda3std3__48in_placeE)
_ZN34_INTERNAL_22bd532f_4_k_cu_f448cb964cuda3std3__48in_placeE:
	.zero		1
	.type		_ZN34_INTERNAL_22bd532f_4_k_cu_f448cb964cuda3std6ranges3__45__cpo4sizeE,@object
	.size		_ZN34_INTERNAL_22bd532f_4_k_cu_f448cb964cuda3std6ranges3__45__cpo4sizeE,(_ZN34_INTERNAL_22bd532f_4_k_cu_f448cb966thrust24THRUST_300001_SM_1000_NS12placeholders2_2E - _ZN34_INTERNAL_22bd532f_4_k_cu_f448cb964cuda3std6ranges3__45__cpo4sizeE)
_ZN34_INTERNAL_22bd532f_4_k_cu_f448cb964cuda3std6ranges3__45__cpo4sizeE:
	.zero		1
	.type		_ZN34_INTERNAL_22bd532f_4_k_cu_f448cb966thrust24THRUST_300001_SM_1000_NS12placeholders2_2E,@object
	.size		_ZN34_INTERNAL_22bd532f_4_k_cu_f448cb966thrust24THRUST_300001_SM_1000_NS12placeholders2_2E,(_ZN34_INTERNAL_22bd532f_4_k_cu_f448cb964cuda3std3__45__cpo6cbeginE - _ZN34_INTERNAL_22bd532f_4_k_cu_f448cb966thrust24THRUST_300001_SM_1000_NS12placeholders2_2E)
_ZN34_INTERNAL_22bd532f_4_k_cu_f448cb966thrust24THRUST_300001_SM_1000_NS12placeholders2_2E:
	.zero		1
	.type		_ZN34_INTERNAL_22bd532f_4_k_cu_f448cb964cuda3std3__45__cpo6cbeginE,@object
	.size		_ZN34_INTERNAL_22bd532f_4_k_cu_f448cb964cuda3std3__45__cpo6cbeginE,(_ZN34_INTERNAL_22bd532f_4_k_cu_f448cb964cuda3std6ranges3__45__cpo6cbeginE - _ZN34_INTERNAL_22bd532f_4_k_cu_f448cb964cuda3std3__45__cpo6cbeginE)
_ZN34_INTERNAL_22bd532f_4_k_cu_f448cb964cuda3std3__45__cpo6cbeginE:
	.zero		1
	.type		_ZN34_INTERNAL_22bd532f_4_k_cu_f448cb964cuda3std6ranges3__45__cpo6cbeginE,@object
	.size		_ZN34_INTERNAL_22bd532f_4_k_cu_f448cb964cuda3std6ranges3__45__cpo6cbeginE,(_ZN34_INTERNAL_22bd532f_4_k_cu_f448cb966thrust24THRUST_300001_SM_1000_NS12placeholders2_6E - _ZN34_INTERNAL_22bd532f_4_k_cu_f448cb964cuda3std6ranges3__45__cpo6cbeginE)
_ZN34_INTERNAL_22bd532f_4_k_cu_f448cb964cuda3std6ranges3__45__cpo6cbeginE:
	.zero		1
	.type		_ZN34_INTERNAL_22bd532f_4_k_cu_f448cb966thrust24THRUST_300001_SM_1000_NS12placeholders2_6E,@object
	.size		_ZN34_INTERNAL_22bd532f_4_k_cu_f448cb966thrust24THRUST_300001_SM_1000_NS12placeholders2_6E,(_ZN34_INTERNAL_22bd532f_4_k_cu_f448cb964cuda3std3__45__cpo7crbeginE - _ZN34_INTERNAL_22bd532f_4_k_cu_f448cb966thrust24THRUST_300001_SM_1000_NS12placeholders2_6E)
_ZN34_INTERNAL_22bd532f_4_k_cu_f448cb966thrust24THRUST_300001_SM_1000_NS12placeholders2_6E:
	.zero		1
	.type		_ZN34_INTERNAL_22bd532f_4_k_cu_f448cb964cuda3std3__45__cpo7crbeginE,@object
	.size		_ZN34_INTERNAL_22bd532f_4_k_cu_f448cb964cuda3std3__45__cpo7crbeginE,(_ZN34_INTERNAL_22bd532f_4_k_cu_f448cb964cuda3std6ranges3__45__cpo4nextE - _ZN34_INTERNAL_22bd532f_4_k_cu_f448cb964cuda3std3__45__cpo7crbeginE)
_ZN34_INTERNAL_22bd532f_4_k_cu_f448cb964cuda3std3__45__cpo7crbeginE:
	.zero		1
	.type		_ZN34_INTERNAL_22bd532f_4_k_cu_f448cb964cuda3std6ranges3__45__cpo4nextE,@object
	.size		_ZN34_INTERNAL_22bd532f_4_k_cu_f448cb964cuda3std6ranges3__45__cpo4nextE,(_ZN34_INTERNAL_22bd532f_4_k_cu_f448cb964cuda3std6ranges3__45__cpo4swapE - _ZN34_INTERNAL_22bd532f_4_k_cu_f448cb964cuda3std6ranges3__45__cpo4nextE)
_ZN34_INTERNAL_22bd532f_4_k_cu_f448cb964cuda3std6ranges3__45__cpo4nextE:
	.zero		1
	.type		_ZN34_INTERNAL_22bd532f_4_k_cu_f448cb964cuda3std6ranges3__45__cpo4swapE,@object
	.size		_ZN34_INTERNAL_22bd532f_4_k_cu_f448cb964cuda3std6ranges3__45__cpo4swapE,(_ZN34_INTERNAL_22bd532f_4_k_cu_f448cb966thrust24THRUST_300001_SM_1000_NS8cuda_cub10par_nosyncE - _ZN34_INTERNAL_22bd532f_4_k_cu_f448cb964cuda3std6ranges3__45__cpo4swapE)
_ZN34_INTERNAL_22bd532f_4_k_cu_f448cb964cuda3std6ranges3__45__cpo4swapE:
	.zero		1
	.type		_ZN34_INTERNAL_22bd532f_4_k_cu_f448cb966thrust24THRUST_300001_SM_1000_NS8cuda_cub10par_nosyncE,@object
	.size		_ZN34_INTERNAL_22bd532f_4_k_cu_f448cb966thrust24THRUST_300001_SM_1000_NS8cuda_cub10par_nosyncE,(_ZN34_INTERNAL_22bd532f_4_k_cu_f448cb966thrust24THRUST_300001_SM_1000_NS3seqE - _ZN34_INTERNAL_22bd532f_4_k_cu_f448cb966thrust24THRUST_300001_SM_1000_NS8cuda_cub10par_nosyncE)
_ZN34_INTERNAL_22bd532f_4_k_cu_f448cb966thrust24THRUST_300001_SM_1000_NS8cuda_cub10par_nosyncE:
	.zero		1
	.type		_ZN34_INTERNAL_22bd532f_4_k_cu_f448cb966thrust24THRUST_300001_SM_1000_NS3seqE,@object
	.size		_ZN34_INTERNAL_22bd532f_4_k_cu_f448cb966thrust24THRUST_300001_SM_1000_NS3seqE,(_ZN34_INTERNAL_22bd532f_4_k_cu_f448cb964cuda3std3__420unreachable_sentinelE - _ZN34_INTERNAL_22bd532f_4_k_cu_f448cb966thrust24THRUST_300001_SM_1000_NS3seqE)
_ZN34_INTERNAL_22bd532f_4_k_cu_f448cb966thrust24THRUST_300001_SM_1000_NS3seqE:
	.zero		1
	.type		_ZN34_INTERNAL_22bd532f_4_k_cu_f448cb964cuda3std3__420unreachable_sentinelE,@object
	.size		_ZN34_INTERNAL_22bd532f_4_k_cu_f448cb964cuda3std3__420unreachable_sentinelE,(_ZN34_INTERNAL_22bd532f_4_k_cu_f448cb964cuda3std6ranges3__45__cpo5ssizeE - _ZN34_INTERNAL_22bd532f_4_k_cu_f448cb964cuda3std3__420unreachable_sentinelE)
_ZN34_INTERNAL_22bd532f_4_k_cu_f448cb964cuda3std3__420unreachable_sentinelE:
	.zero		1
	.type		_ZN34_INTERNAL_22bd532f_4_k_cu_f448cb964cuda3std6ranges3__45__cpo5ssizeE,@object
	.size		_ZN34_INTERNAL_22bd532f_4_k_cu_f448cb964cuda3std6ranges3__45__cpo5ssizeE,(_ZN34_INTERNAL_22bd532f_4_k_cu_f448cb966thrust24THRUST_300001_SM_1000_NS12placeholders2_3E - _ZN34_INTERNAL_22bd532f_4_k_cu_f448cb964cuda3std6ranges3__45__cpo5ssizeE)
_ZN34_INTERNAL_22bd532f_4_k_cu_f448cb964cuda3std6ranges3__45__cpo5ssizeE:
	.zero		1
	.type		_ZN34_INTERNAL_22bd532f_4_k_cu_f448cb966thrust24THRUST_300001_SM_1000_NS12placeholders2_3E,@object
	.size		_ZN34_INTERNAL_22bd532f_4_k_cu_f448cb966thrust24THRUST_300001_SM_1000_NS12placeholders2_3E,(_ZN34_INTERNAL_22bd532f_4_k_cu_f448cb964cuda3std3__45__cpo4cendE - _ZN34_INTERNAL_22bd532f_4_k_cu_f448cb966thrust24THRUST_300001_SM_1000_NS12placeholders2_3E)
_ZN34_INTERNAL_22bd532f_4_k_cu_f448cb966thrust24THRUST_300001_SM_1000_NS12placeholders2_3E:
	.zero		1
	.type		_ZN34_INTERNAL_22bd532f_4_k_cu_f448cb964cuda3std3__45__cpo4cendE,@object
	.size		_ZN34_INTERNAL_22bd532f_4_k_cu_f448cb964cuda3std3__45__cpo4cendE,(_ZN34_INTERNAL_22bd532f_4_k_cu_f448cb964cuda3std6ranges3__45__cpo4cendE - _ZN34_INTERNAL_22bd532f_4_k_cu_f448cb964cuda3std3__45__cpo4cendE)
_ZN34_INTERNAL_22bd532f_4_k_cu_f448cb964cuda3std3__45__cpo4cendE:
	.zero		1
	.type		_ZN34_INTERNAL_22bd532f_4_k_cu_f448cb964cuda3std6ranges3__45__cpo4cendE,@object
	.size		_ZN34_INTERNAL_22bd532f_4_k_cu_f448cb964cuda3std6ranges3__45__cpo4cendE,(_ZN34_INTERNAL_22bd532f_4_k_cu_f448cb966thrust24THRUST_300001_SM_1000_NS12placeholders2_7E - _ZN34_INTERNAL_22bd532f_4_k_cu_f448cb964cuda3std6ranges3__45__cpo4cendE)
_ZN34_INTERNAL_22bd532f_4_k_cu_f448cb964cuda3std6ranges3__45__cpo4cendE:
	.zero		1
	.type		_ZN34_INTERNAL_22bd532f_4_k_cu_f448cb966thrust24THRUST_300001_SM_1000_NS12placeholders2_7E,@object
	.size		_ZN34_INTERNAL_22bd532f_4_k_cu_f448cb966thrust24THRUST_300001_SM_1000_NS12placeholders2_7E,(_ZN34_INTERNAL_22bd532f_4_k_cu_f448cb964cuda3std3__45__cpo5crendE - _ZN34_INTERNAL_22bd532f_4_k_cu_f448cb966thrust24THRUST_300001_SM_1000_NS12placeholders2_7E)
_ZN34_INTERNAL_22bd532f_4_k_cu_f448cb966thrust24THRUST_300001_SM_1000_NS12placeholders2_7E:
	.zero		1
	.type		_ZN34_INTERNAL_22bd532f_4_k_cu_f448cb964cuda3std3__45__cpo5crendE,@object
	.size		_ZN34_INTERNAL_22bd532f_4_k_cu_f448cb964cuda3std3__45__cpo5crendE,(_ZN34_INTERNAL_22bd532f_4_k_cu_f448cb964cuda3std6ranges3__45__cpo4prevE - _ZN34_INTERNAL_22bd532f_4_k_cu_f448cb964cuda3std3__45__cpo5crendE)
_ZN34_INTERNAL_22bd532f_4_k_cu_f448cb964cuda3std3__45__cpo5crendE:
	.zero		1
	.type		_ZN34_INTERNAL_22bd532f_4_k_cu_f448cb964cuda3std6ranges3__45__cpo4prevE,@object
	.size		_ZN34_INTERNAL_22bd532f_4_k_cu_f448cb964cuda3std6ranges3__45__cpo4prevE,(_ZN34_INTERNAL_22bd532f_4_k_cu_f448cb964cuda3std6ranges3__45__cpo9iter_moveE - _ZN34_INTERNAL_22bd532f_4_k_cu_f448cb964cuda3std6ranges3__45__cpo4prevE)
_ZN34_INTERNAL_22bd532f_4_k_cu_f448cb964cuda3std6ranges3__45__cpo4prevE:
	.zero		1
	.type		_ZN34_INTERNAL_22bd532f_4_k_cu_f448cb964cuda3std6ranges3__45__cpo9iter_moveE,@object
	.size		_ZN34_INTERNAL_22bd532f_4_k_cu_f448cb964cuda3std6ranges3__45__cpo9iter_moveE,(_ZN34_INTERNAL_22bd532f_4_k_cu_f448cb966thrust24THRUST_300001_SM_1000_NS6system6detail10sequential3seqE - _ZN34_INTERNAL_22bd532f_4_k_cu_f448cb964cuda3std6ranges3__45__cpo9iter_moveE)
_ZN34_INTERNAL_22bd532f_4_k_cu_f448cb964cuda3std6ranges3__45__cpo9iter_moveE:
	.zero		1
	.type		_ZN34_INTERNAL_22bd532f_4_k_cu_f448cb966thrust24THRUST_300001_SM_1000_NS6system6detail10sequential3seqE,@object
	.size		_ZN34_INTERNAL_22bd532f_4_k_cu_f448cb966thrust24THRUST_300001_SM_1000_NS6system6detail10sequential3seqE,(_ZN34_INTERNAL_22bd532f_4_k_cu_f448cb966thrust24THRUST_300001_SM_1000_NS12placeholders2_9E - _ZN34_INTERNAL_22bd532f_4_k_cu_f448cb966thrust24THRUST_300001_SM_1000_NS6system6detail10sequential3seqE)
_ZN34_INTERNAL_22bd532f_4_k_cu_f448cb966thrust24THRUST_300001_SM_1000_NS6system6detail10sequential3seqE:
	.zero		1
	.type		_ZN34_INTERNAL_22bd532f_4_k_cu_f448cb966thrust24THRUST_300001_SM_1000_NS12placeholders2_9E,@object
	.size		_ZN34_INTERNAL_22bd532f_4_k_cu_f448cb966thrust24THRUST_300001_SM_1000_NS12placeholders2_9E,(_ZN34_INTERNAL_22bd532f_4_k_cu_f448cb964cuda3std3__419piecewise_constructE - _ZN34_INTERNAL_22bd532f_4_k_cu_f448cb966thrust24THRUST_300001_SM_1000_NS12placeholders2_9E)
_ZN34_INTERNAL_22bd532f_4_k_cu_f448cb966thrust24THRUST_300001_SM_1000_NS12placeholders2_9E:
	.zero		1
	.type		_ZN34_INTERNAL_22bd532f_4_k_cu_f448cb964cuda3std3__419piecewise_constructE,@object
	.size		_ZN34_INTERNAL_22bd532f_4_k_cu_f448cb964cuda3std3__419piecewise_constructE,(_ZN34_INTERNAL_22bd532f_4_k_cu_f448cb964cuda3std6ranges3__45__cpo5cdataE - _ZN34_INTERNAL_22bd532f_4_k_cu_f448cb964cuda3std3__419piecewise_constructE)
_ZN34_INTERNAL_22bd532f_4_k_cu_f448cb964cuda3std3__419piecewise_constructE:
	.zero		1
	.type		_ZN34_INTERNAL_22bd532f_4_k_cu_f448cb964cuda3std6ranges3__45__cpo5cdataE,@object
	.size		_ZN34_INTERNAL_22bd532f_4_k_cu_f448cb964cuda3std6ranges3__45__cpo5cdataE,(_ZN34_INTERNAL_22bd532f_4_k_cu_f448cb966thrust24THRUST_300001_SM_1000_NS12placeholders2_1E - _ZN34_INTERNAL_22bd532f_4_k_cu_f448cb964cuda3std6ranges3__45__cpo5cdataE)
_ZN34_INTERNAL_22bd532f_4_k_cu_f448cb964cuda3std6ranges3__45__cpo5cdataE:
	.zero		1
	.type		_ZN34_INTERNAL_22bd532f_4_k_cu_f448cb966thrust24THRUST_300001_SM_1000_NS12placeholders2_1E,@object
	.size		_ZN34_INTERNAL_22bd532f_4_k_cu_f448cb966thrust24THRUST_300001_SM_1000_NS12placeholders2_1E,(_ZN34_INTERNAL_22bd532f_4_k_cu_f448cb964cuda3std3__45__cpo3endE - _ZN34_INTERNAL_22bd532f_4_k_cu_f448cb966thrust24THRUST_300001_SM_1000_NS12placeholders2_1E)
_ZN34_INTERNAL_22bd532f_4_k_cu_f448cb966thrust24THRUST_300001_SM_1000_NS12placeholders2_1E:
	.zero		1
	.type		_ZN34_INTERNAL_22bd532f_4_k_cu_f448cb964cuda3std3__45__cpo3endE,@object
	.size		_ZN34_INTERNAL_22bd532f_4_k_cu_f448cb964cuda3std3__45__cpo3endE,(_ZN34_INTERNAL_22bd532f_4_k_cu_f448cb964cuda3std6ranges3__45__cpo3endE - _ZN34_INTERNAL_22bd532f_4_k_cu_f448cb964cuda3std3__45__cpo3endE)
_ZN34_INTERNAL_22bd532f_4_k_cu_f448cb964cuda3std3__45__cpo3endE:
	.zero		1
	.type		_ZN34_INTERNAL_22bd532f_4_k_cu_f448cb964cuda3std6ranges3__45__cpo3endE,@object
	.size		_ZN34_INTERNAL_22bd532f_4_k_cu_f448cb964cuda3std6ranges3__45__cpo3endE,(_ZN34_INTERNAL_22bd532f_4_k_cu_f448cb966thrust24THRUST_300001_SM_1000_NS12placeholders2_5E - _ZN34_INTERNAL_22bd532f_4_k_cu_f448cb964cuda3std6ranges3__45__cpo3endE)
_ZN34_INTERNAL_22bd532f_4_k_cu_f448cb964cuda3std6ranges3__45__cpo3endE:
	.zero		1
	.type		_ZN34_INTERNAL_22bd532f_4_k_cu_f448cb966thrust24THRUST_300001_SM_1000_NS12placeholders2_5E,@object
	.size		_ZN34_INTERNAL_22bd532f_4_k_cu_f448cb966thrust24THRUST_300001_SM_1000_NS12placeholders2_5E,(_ZN34_INTERNAL_22bd532f_4_k_cu_f448cb964cuda3std3__45__cpo4rendE - _ZN34_INTERNAL_22bd532f_4_k_cu_f448cb966thrust24THRUST_300001_SM_1000_NS12placeholders2_5E)
_ZN34_INTERNAL_22bd532f_4_k_cu_f448cb966thrust24THRUST_300001_SM_1000_NS12placeholders2_5E:
	.zero		1
	.type		_ZN34_INTERNAL_22bd532f_4_k_cu_f448cb964cuda3std3__45__cpo4rendE,@object
	.size		_ZN34_INTERNAL_22bd532f_4_k_cu_f448cb964cuda3std3__45__cpo4rendE,(_ZN34_INTERNAL_22bd532f_4_k_cu_f448cb964cuda3std6ranges3__45__cpo9iter_swapE - _ZN34_INTERNAL_22bd532f_4_k_cu_f448cb964cuda3std3__45__cpo4rendE)
_ZN34_INTERNAL_22bd532f_4_k_cu_f448cb964cuda3std3__45__cpo4rendE:
	.zero		1
	.type		_ZN34_INTERNAL_22bd532f_4_k_cu_f448cb964cuda3std6ranges3__45__cpo9iter_swapE,@object
	.size		_ZN34_INTERNAL_22bd532f_4_k_cu_f448cb964cuda3std6ranges3__45__cpo9iter_swapE,(_ZN34_INTERNAL_22bd532f_4_k_cu_f448cb964cuda3std3__48unexpectE - _ZN34_INTERNAL_22bd532f_4_k_cu_f448cb964cuda3std6ranges3__45__cpo9iter_swapE)
_ZN34_INTERNAL_22bd532f_4_k_cu_f448cb964cuda3std6ranges3__45__cpo9iter_swapE:
	.zero		1
	.type		_ZN34_INTERNAL_22bd532f_4_k_cu_f448cb964cuda3std3__48unexpectE,@object
	.size		_ZN34_INTERNAL_22bd532f_4_k_cu_f448cb964cuda3std3__48unexpectE,(_ZN34_INTERNAL_22bd532f_4_k_cu_f448cb966thrust24THRUST_300001_SM_1000_NS8cuda_cub3parE - _ZN34_INTERNAL_22bd532f_4_k_cu_f448cb964cuda3std3__48unexpectE)
_ZN34_INTERNAL_22bd532f_4_k_cu_f448cb964cuda3std3__48unexpectE:
	.zero		1
	.type		_ZN34_INTERNAL_22bd532f_4_k_cu_f448cb966thrust24THRUST_300001_SM_1000_NS8cuda_cub3parE,@object
	.size		_ZN34_INTERNAL_22bd532f_4_k_cu_f448cb966thrust24THRUST_300001_SM_1000_NS8cuda_cub3parE,(.L_29 - _ZN34_INTERNAL_22bd532f_4_k_cu_f448cb966thrust24THRUST_300001_SM_1000_NS8cuda_cub3parE)
_ZN34_INTERNAL_22bd532f_4_k_cu_f448cb966thrust24THRUST_300001_SM_1000_NS8cuda_cub3parE:
	.zero		1
.L_29:


//--------------------- .nv.shared._Z28cuda_grid_locate_cell_kernelPKfS0_S0_S0_Piiiif --------------------------
	.section	.nv.shared._Z28cuda_grid_locate_cell_kernelPKfS0_S0_S0_Piiiif,"aw",@nobits
	.sectionflags	@""
	.align	16
	.zero		1024


//--------------------- .nv.shared._Z25cuda_legendre_eval_kerneliPKdPdi --------------------------
	.section	.nv.shared._Z25cuda_legendre_eval_kerneliPKdPdi,"aw",@nobits
	.sectionflags	@""
	.align	16
	.zero		1024


//--------------------- .nv.shared._Z21cuda_iq_encode_kernelPKfPsfi --------------------------
	.section	.nv.shared._Z21cuda_iq_encode_kernelPKfPsfi,"aw",@nobits
	.sectionflags	@""
	.align	16
	.zero		1024


//--------------------- .nv.shared._Z27cuda_iq_time_convert_kernelPKdPlS1_i --------------------------
	.section	.nv.shared._Z27cuda_iq_time_convert_kernelPKdPlS1_i,"aw",@nobits
	.sectionflags	@""
	.align	16
	.zero		1024


//--------------------- .nv.shared._Z21cuda_acf_power_kernelPKfPfii --------------------------
	.section	.nv.shared._Z21cuda_acf_power_kernelPKfPfii,"aw",@nobits
	.sectionflags	@""
	.align	16
	.zero		1024


//--------------------- .nv.shared._Z25cuda_acf_calculate_kernelPKsPfS1_PKiS3_S3_iiiiib --------------------------
	.section	.nv.shared._Z25cuda_acf_calculate_kernelPKsPfS1_PKiS3_S3_iiiiib,"aw",@nobits
	.sectionflags	@""
	.align	16
	.zero		1024


//--------------------- .nv.shared._Z33cuda_lmfit_build_normal_equationsPKfS0_iiPfS1_ --------------------------
	.section	.nv.shared._Z33cuda_lmfit_build_normal_equationsPKfS0_iiPfS1_,"aw",@nobits
	.sectionflags	@""
	.align	16
	.zero		1024


//--------------------- .nv.shared._Z29cuda_lmfit_calculate_jacobianPKfS0_iiPf --------------------------
	.section	.nv.shared._Z29cuda_lmfit_calculate_jacobianPKfS0_iiPf,"aw",@nobits
	.sectionflags	@""
	.align	16
	.zero		1024


//--------------------- .nv.shared._Z30cuda_lmfit_calculate_residualsPKfS0_S0_S0_iiPfS1_ --------------------------
	.section	.nv.shared._Z30cuda_lmfit_calculate_residualsPKfS0_S0_S0_iiPfS1_,"aw",@nobits
	.sectionflags	@""
	.align	16
	.zero		1024


//--------------------- .nv.shared._Z26cuda_fitacf_quality_kernelPKfiPf --------------------------
	.section	.nv.shared._Z26cuda_fitacf_quality_kernelPKfiPf,"aw",@nobits
	.sectionflags	@""
	.align	16
	.zero		1024


//--------------------- .nv.shared._Z24cuda_fitacf_width_kernelPKfS0_iiS0_Pf --------------------------
	.section	.nv.shared._Z24cuda_fitacf_width_kernelPKfS0_iiS0_Pf,"aw",@nobits
	.sectionflags	@""
	.align	16
	.zero		1024


//--------------------- .nv.shared._Z27cuda_fitacf_velocity_kernelPKfS0_iiPfS1_ --------------------------
	.section	.nv.shared._Z27cuda_fitacf_velocity_kernelPKfS0_iiPfS1_,"aw",@nobits
	.sectionflags	@""
	.align	16
	.zero		1024


//--------------------- .nv.shared._Z24cuda_fitacf_power_kernelPKfS0_iiPf --------------------------
	.section	.nv.shared._Z24cuda_fitacf_power_kernelPKfS0_iiPf,"aw",@nobits
	.sectionflags	@""
	.align	16
	.zero		1024


//--------------------- .nv.constant0._ZN3cub18CUB_300001_SM_10006detail11EmptyKernelIvEEvv --------------------------
	.section	.nv.constant0._ZN3cub18CUB_300001_SM_10006detail11EmptyKernelIvEEvv,"a",@progbits
	.sectionflags	@""
	.align	4
.nv.constant0._ZN3cub18CUB_300001_SM_10006detail11EmptyKernelIvEEvv:
	.zero		896


//--------------------- .nv.constant0._Z28cuda_grid_locate_cell_kernelPKfS0_S0_S0_Piiiif --------------------------
	.section	.nv.constant0._Z28cuda_grid_locate_cell_kernelPKfS0_S0_S0_Piiiif,"a",@progbits
	.sectionflags	@""
	.align	4
.nv.constant0._Z28cuda_grid_locate_cell_kernelPKfS0_S0_S0_Piiiif:
	.zero		952


//--------------------- .nv.constant0._Z25cuda_legendre_eval_kerneliPKdPdi --------------------------
	.section	.nv.constant0._Z25cuda_legendre_eval_kerneliPKdPdi,"a",@progbits
	.sectionflags	@""
	.align	4
.nv.constant0._Z25cuda_legendre_eval_kerneliPKdPdi:
	.zero		924


//--------------------- .nv.constant0._Z21cuda_iq_encode_kernelPKfPsfi --------------------------
	.section	.nv.constant0._Z21cuda_iq_encode_kernelPKfPsfi,"a",@progbits
	.sectionflags	@""
	.align	4
.nv.constant0._Z21cuda_iq_encode_kernelPKfPsfi:
	.zero		920


//--------------------- .nv.constant0._Z27cuda_iq_time_convert_kernelPKdPlS1_i --------------------------
	.section	.nv.constant0._Z27cuda_iq_time_convert_kernelPKdPlS1_i,"a",@progbits
	.sectionflags	@""
	.align	4
.nv.constant0._Z27cuda_iq_time_convert_kernelPKdPlS1_i:
	.zero		924


//--------------------- .nv.constant0._Z21cuda_acf_power_kernelPKfPfii --------------------------
	.section	.nv.constant0._Z21cuda_acf_power_kernelPKfPfii,"a",@progbits
	.sectionflags	@""
	.align	4
.nv.constant0._Z21cuda_acf_power_kernelPKfPfii:
	.zero		920


//--------------------- .nv.constant0._Z25cuda_acf_calculate_kernelPKsPfS1_PKiS3_S3_iiiiib --------------------------
	.section	.nv.constant0._Z25cuda_acf_calculate_kernelPKsPfS1_PKiS3_S3_iiiiib,"a",@progbits
	.sectionflags	@""
	.align	4
.nv.constant0._Z25cuda_acf_calculate_kernelPKsPfS1_PKiS3_S3_iiiiib:
	.zero		965


//--------------------- .nv.constant0._Z33cuda_lmfit_build_normal_equationsPKfS0_iiPfS1_ --------------------------
	.section	.nv.constant0._Z33cuda_lmfit_build_normal_equationsPKfS0_iiPfS1_,"a",@progbits
	.sectionflags	@""
	.align	4
.nv.constant0._Z33cuda_lmfit_build_normal_equationsPKfS0_iiPfS1_:
	.zero		936


//--------------------- .nv.constant0._Z29cuda_lmfit_calculate_jacobianPKfS0_iiPf --------------------------
	.section	.nv.constant0._Z29cuda_lmfit_calculate_jacobianPKfS0_iiPf,"a",@progbits
	.sectionflags	@""
	.align	4
.nv.constant0._Z29cuda_lmfit_calculate_jacobianPKfS0_iiPf:
	.zero		928


//--------------------- .nv.constant0._Z30cuda_lmfit_calculate_residualsPKfS0_S0_S0_iiPfS1_ --------------------------
	.section	.nv.constant0._Z30cuda_lmfit_calculate_residualsPKfS0_S0_S0_iiPfS1_,"a",@progbits
	.sectionflags	@""
	.align	4
.nv.constant0._Z30cuda_lmfit_calculate_residualsPKfS0_S0_S0_iiPfS1_:
	.zero		952


//--------------------- .nv.constant0._Z26cuda_fitacf_quality_kernelPKfiPf --------------------------
	.section	.nv.constant0._Z26cuda_fitacf_quality_kernelPKfiPf,"a",@progbits
	.sectionflags	@""
	.align	4
.nv.constant0._Z26cuda_fitacf_quality_kernelPKfiPf:
	.zero		920


//--------------------- .nv.constant0._Z24cuda_fitacf_width_kernelPKfS0_iiS0_Pf --------------------------
	.section	.nv.constant0._Z24cuda_fitacf_width_kernelPKfS0_iiS0_Pf,"a",@progbits
	.sectionflags	@""
	.align	4
.nv.constant0._Z24cuda_fitacf_width_kernelPKfS0_iiS0_Pf:
	.zero		936


//--------------------- .nv.constant0._Z27cuda_fitacf_velocity_kernelPKfS0_iiPfS1_ --------------------------
	.section	.nv.constant0._Z27cuda_fitacf_velocity_kernelPKfS0_iiPfS1_,"a",@progbits
	.sectionflags	@""
	.align	4
.nv.constant0._Z27cuda_fitacf_velocity_kernelPKfS0_iiPfS1_:
	.zero		936


//--------------------- .nv.constant0._Z24cuda_fitacf_power_kernelPKfS0_iiPf --------------------------
	.section	.nv.constant0._Z24cuda_fitacf_power_kernelPKfS0_iiPf,"a",@progbits
	.sectionflags	@""
	.align	4
.nv.constant0._Z24cuda_fitacf_power_kernelPKfS0_iiPf:
	.zero		928


//--------------------- SYMBOLS --------------------------

	.type		.nv.reservedSmem.offset0,@object
	.size		.nv.reservedSmem.offset0,0x4
	.type		.nv.reservedSmem.cap,@object
	.size		.nv.reservedSmem.cap,0x4
